// auto-generated by cutlass_sweep.epilogue — config: {"arch": "sm_90", "cluster_m": 1, "cluster_n": 1, "dtype": "e4m3", "fusion": "bias_relu", "tile_k": 64, "tile_m": 128, "tile_n": 256}
#include "cutlass/cutlass.h"
#include "cutlass/gemm/collective/collective_builder.hpp"
#include "cutlass/gemm/device/gemm_universal_adapter.h"
#include "cutlass/gemm/kernel/gemm_universal.hpp"
#include "cutlass/epilogue/collective/collective_builder.hpp"
#include "cutlass/epilogue/fusion/operations.hpp"
#include "cutlass/epilogue/thread/activation.h"

using Elem = cutlass::float_e4m3_t;
using Acc  = float;
using TileShape    = cute::Shape<cute::_128, cute::_256, cute::_64>;
using ClusterShape = cute::Shape<cute::_1, cute::_1, cute::_1>;
using FusionOp     = cutlass::epilogue::fusion::LinCombPerRowBiasEltAct<cutlass::epilogue::thread::ReLU, Elem, Acc>;

using CollectiveEpilogue = typename cutlass::epilogue::collective::CollectiveBuilder<
    cutlass::arch::Sm90, cutlass::arch::OpClassTensorOp,
    TileShape, ClusterShape,
    cutlass::epilogue::collective::EpilogueTileAuto,
    Acc, Acc,
    Elem, cutlass::layout::RowMajor, 128 / cutlass::sizeof_bits<Elem>::value,
    Elem, cutlass::layout::RowMajor, 128 / cutlass::sizeof_bits<Elem>::value,
    cutlass::epilogue::TmaWarpSpecializedCooperative,
    FusionOp
  >::CollectiveOp;

using CollectiveMainloop = typename cutlass::gemm::collective::CollectiveBuilder<
    cutlass::arch::Sm90, cutlass::arch::OpClassTensorOp,
    Elem, cutlass::layout::RowMajor, 128 / cutlass::sizeof_bits<Elem>::value,
    Elem, cutlass::layout::ColumnMajor, 128 / cutlass::sizeof_bits<Elem>::value,
    Acc,
    TileShape, ClusterShape,
    cutlass::gemm::collective::StageCountAutoCarveout<
        static_cast<int>(sizeof(typename CollectiveEpilogue::SharedStorage))>,
    cutlass::gemm::KernelTmaWarpSpecializedCooperative
  >::CollectiveOp;

using GemmKernel = cutlass::gemm::kernel::GemmUniversal<
    cute::Shape<int,int,int,int>, CollectiveMainloop, CollectiveEpilogue>;
using Gemm = cutlass::gemm::device::GemmUniversalAdapter<GemmKernel>;

auto* _anchor = &cutlass::device_kernel<GemmKernel>;


// ===== COMPILED SASS (sm_90a) =====

	.target	sm_90a

	.elftype	@"ET_EXEC"


//--------------------- .note.nv.tkinfo           --------------------------
	.section	.note.nv.tkinfo,"",@"SHT_NOTE"
	.sectionflags	@"SHF_NOTE_NV_TKINFO"
	.tkinfo
        /*0018*/ 	.word	0x00000002
        /*0030*/ 	.string	""
        /*0030*/ 	.string	"ptxas"
        /*0030*/ 	.string	"Cuda compilation tools, release 13.0, V13.0.88"
        /*0030*/ 	.string	"Build cuda_13.0.r13.0/compiler.36424714_0"
        /*0030*/ 	.string	"-arch sm_90a -m 64 "



//--------------------- .note.nv.cuinfo           --------------------------
	.section	.note.nv.cuinfo,"",@"SHT_NOTE"
	.sectionflags	@"SHF_NOTE_NV_CUINFO"
        /*0018*/ 	.short	0x0002
        /*001a*/ 	.short	0x005a
        /*001c*/ 	.short	0x0082
	.zero		2


//--------------------- .nv.info                  --------------------------
	.section	.nv.info,"",@"SHT_CUDA_INFO"
	.align	4


	//----- nvinfo : EIATTR_REGCOUNT
	.align		4
        /*0000*/ 	.byte	0x04, 0x2f
        /*0002*/ 	.short	(.L_16 - .L_15)
	.align		4
.L_15:
        /*0004*/ 	.word	index@(_ZN7cutlass13device_kernelINS_4gemm6kernel13GemmUniversalIN4cute5tupleIJiiiiEEENS1_10collective13CollectiveMmaINS1_37MainloopSm90TmaGmmaWarpSpecializedFP8ILi8ENS5_IJNS4_1CILi1EEESB_SB_EEENS1_35KernelTmaWarpSpecializedCooperativeEEENS5_IJNSA_ILi128EEENSA_ILi256EEENSA_ILi64EEEEEENS_12float_e4m3_tENS5_IJlSB_lEEESJ_SK_NS4_8TiledMMAINS4_8MMA_AtomIJNS4_4SM904GMMA31MMA_64x256x32_F32E4M3E4M3_SS_TNILNSO_7ScaleInE1ELSQ_1EEEEEENS4_6LayoutINS5_IJNSA_ILi2EEESB_SB_EEENS5_IJSB_NSA_ILi0EEESW_EEEEENS5_IJNS4_10UnderscoreESZ_SZ_EEEEENS4_13SM90_TMA_LOADENS4_14ComposedLayoutINS4_7SwizzleILi2ELi4ELi3EEENS4_18smem_ptr_flag_bitsILi8EEENST_INS5_IJNSA_ILi8EEESH_EEENS5_IJSH_SB_EEEEEEEvNS4_8identityES12_S1C_vS1D_EENS_8epilogue10collective18CollectiveEpilogueINS1F_22Sm90TmaWarpSpecializedILi4ELi2ELi16ELb0ELb0EEEJSI_NS5_IJSF_NSA_ILi32EEEEEESJ_SK_SJ_SK_NS1F_6fusion15FusionCallbacksIS1J_NS1M_23LinCombPerRowBiasEltActINS1F_6thread4ReLuESJ_fSJ_SJ_fLi16ELNS_15FloatRoundStyleE2EEESI_S1L_JEEES12_NS13_INS14_ILi1ELi4ELi3EEES17_NST_INS5_IJS18_S1K_EEENS5_IJS1K_SB_EEEEEEENS4_39AutoVectorizingCopyWithAssumedAlignmentILi128EEENS4_14SM90_TMA_STOREES1Y_S20_NS4_9Copy_AtomIJNS4_17SM90_U32x4_STSM_NENS_6half_tEEEEvEEEvvEEEEvNT_6ParamsE)
        /*0008*/ 	.word	0x000000a8


	//----- nvinfo : EIATTR_FRAME_SIZE
	.align		4
.L_16:
        /*000c*/ 	.byte	0x04, 0x11
        /*000e*/ 	.short	(.L_18 - .L_17)
	.align		4
.L_17:
        /*0010*/ 	.word	index@(_ZN7cutlass13device_kernelINS_4gemm6kernel13GemmUniversalIN4cute5tupleIJiiiiEEENS1_10collective13CollectiveMmaINS1_37MainloopSm90TmaGmmaWarpSpecializedFP8ILi8ENS5_IJNS4_1CILi1EEESB_SB_EEENS1_35KernelTmaWarpSpecializedCooperativeEEENS5_IJNSA_ILi128EEENSA_ILi256EEENSA_ILi64EEEEEENS_12float_e4m3_tENS5_IJlSB_lEEESJ_SK_NS4_8TiledMMAINS4_8MMA_AtomIJNS4_4SM904GMMA31MMA_64x256x32_F32E4M3E4M3_SS_TNILNSO_7ScaleInE1ELSQ_1EEEEEENS4_6LayoutINS5_IJNSA_ILi2EEESB_SB_EEENS5_IJSB_NSA_ILi0EEESW_EEEEENS5_IJNS4_10UnderscoreESZ_SZ_EEEEENS4_13SM90_TMA_LOADENS4_14ComposedLayoutINS4_7SwizzleILi2ELi4ELi3EEENS4_18smem_ptr_flag_bitsILi8EEENST_INS5_IJNSA_ILi8EEESH_EEENS5_IJSH_SB_EEEEEEEvNS4_8identityES12_S1C_vS1D_EENS_8epilogue10collective18CollectiveEpilogueINS1F_22Sm90TmaWarpSpecializedILi4ELi2ELi16ELb0ELb0EEEJSI_NS5_IJSF_NSA_ILi32EEEEEESJ_SK_SJ_SK_NS1F_6fusion15FusionCallbacksIS1J_NS1M_23LinCombPerRowBiasEltActINS1F_6thread4ReLuESJ_fSJ_SJ_fLi16ELNS_15FloatRoundStyleE2EEESI_S1L_JEEES12_NS13_INS14_ILi1ELi4ELi3EEES17_NST_INS5_IJS18_S1K_EEENS5_IJS1K_SB_EEEEEEENS4_39AutoVectorizingCopyWithAssumedAlignmentILi128EEENS4_14SM90_TMA_STOREES1Y_S20_NS4_9Copy_AtomIJNS4_17SM90_U32x4_STSM_NENS_6half_tEEEEvEEEvvEEEEvNT_6ParamsE)
        /*0014*/ 	.word	0x000000e8


	//----- nvinfo : EIATTR_MIN_STACK_SIZE
	.align		4
.L_18:
        /*0018*/ 	.byte	0x04, 0x12
        /*001a*/ 	.short	(.L_20 - .L_19)
	.align		4
.L_19:
        /*001c*/ 	.word	index@(_ZN7cutlass13device_kernelINS_4gemm6kernel13GemmUniversalIN4cute5tupleIJiiiiEEENS1_10collective13CollectiveMmaINS1_37MainloopSm90TmaGmmaWarpSpecializedFP8ILi8ENS5_IJNS4_1CILi1EEESB_SB_EEENS1_35KernelTmaWarpSpecializedCooperativeEEENS5_IJNSA_ILi128EEENSA_ILi256EEENSA_ILi64EEEEEENS_12float_e4m3_tENS5_IJlSB_lEEESJ_SK_NS4_8TiledMMAINS4_8MMA_AtomIJNS4_4SM904GMMA31MMA_64x256x32_F32E4M3E4M3_SS_TNILNSO_7ScaleInE1ELSQ_1EEEEEENS4_6LayoutINS5_IJNSA_ILi2EEESB_SB_EEENS5_IJSB_NSA_ILi0EEESW_EEEEENS5_IJNS4_10UnderscoreESZ_SZ_EEEEENS4_13SM90_TMA_LOADENS4_14ComposedLayoutINS4_7SwizzleILi2ELi4ELi3EEENS4_18smem_ptr_flag_bitsILi8EEENST_INS5_IJNSA_ILi8EEESH_EEENS5_IJSH_SB_EEEEEEEvNS4_8identityES12_S1C_vS1D_EENS_8epilogue10collective18CollectiveEpilogueINS1F_22Sm90TmaWarpSpecializedILi4ELi2ELi16ELb0ELb0EEEJSI_NS5_IJSF_NSA_ILi32EEEEEESJ_SK_SJ_SK_NS1F_6fusion15FusionCallbacksIS1J_NS1M_23LinCombPerRowBiasEltActINS1F_6thread4ReLuESJ_fSJ_SJ_fLi16ELNS_15FloatRoundStyleE2EEESI_S1L_JEEES12_NS13_INS14_ILi1ELi4ELi3EEES17_NST_INS5_IJS18_S1K_EEENS5_IJS1K_SB_EEEEEEENS4_39AutoVectorizingCopyWithAssumedAlignmentILi128EEENS4_14SM90_TMA_STOREES1Y_S20_NS4_9Copy_AtomIJNS4_17SM90_U32x4_STSM_NENS_6half_tEEEEvEEEvvEEEEvNT_6ParamsE)
        /*0020*/ 	.word	0x000000e8
.L_20:


//--------------------- .nv.compat                --------------------------
	.section	.nv.compat,"",@"SHT_CUDA_COMPAT_INFO"
	.align	4
        /*0000*/ 	.byte	0x02, 0x09, 0x01, 0x00, 0x02, 0x02, 0x04, 0x00, 0x02, 0x05, 0x05, 0x00, 0x03, 0x07, 0x01, 0x01
        /*0010*/ 	.byte	0x02, 0x03, 0x01, 0x00, 0x02, 0x06, 0x01, 0x00, 0x04, 0x0b, 0x08, 0x00, 0x00, 0x00, 0x00, 0x00
        /*0020*/ 	.byte	0x00, 0x00, 0x00, 0x00


//--------------------- .nv.info._ZN7cutlass13device_kernelINS_4gemm6kernel13GemmUniversalIN4cute5tupleIJiiiiEEENS1_10collective13CollectiveMmaINS1_37MainloopSm90TmaGmmaWarpSpecializedFP8ILi8ENS5_IJNS4_1CILi1EEESB_SB_EEENS1_35KernelTmaWarpSpecializedCooperativeEEENS5_IJNSA_ILi128EEENSA_ILi256EEENSA_ILi64EEEEEENS_12float_e4m3_tENS5_IJlSB_lEEESJ_SK_NS4_8TiledMMAINS4_8MMA_AtomIJNS4_4SM904GMMA31MMA_64x256x32_F32E4M3E4M3_SS_TNILNSO_7ScaleInE1ELSQ_1EEEEEENS4_6LayoutINS5_IJNSA_ILi2EEESB_SB_EEENS5_IJSB_NSA_ILi0EEESW_EEEEENS5_IJNS4_10UnderscoreESZ_SZ_EEEEENS4_13SM90_TMA_LOADENS4_14ComposedLayoutINS4_7SwizzleILi2ELi4ELi3EEENS4_18smem_ptr_flag_bitsILi8EEENST_INS5_IJNSA_ILi8EEESH_EEENS5_IJSH_SB_EEEEEEEvNS4_8identityES12_S1C_vS1D_EENS_8epilogue10collective18CollectiveEpilogueINS1F_22Sm90TmaWarpSpecializedILi4ELi2ELi16ELb0ELb0EEEJSI_NS5_IJSF_NSA_ILi32EEEEEESJ_SK_SJ_SK_NS1F_6fusion15FusionCallbacksIS1J_NS1M_23LinCombPerRowBiasEltActINS1F_6thread4ReLuESJ_fSJ_SJ_fLi16ELNS_15FloatRoundStyleE2EEESI_S1L_JEEES12_NS13_INS14_ILi1ELi4ELi3EEES17_NST_INS5_IJS18_S1K_EEENS5_IJS1K_SB_EEEEEEENS4_39AutoVectorizingCopyWithAssumedAlignmentILi128EEENS4_14SM90_TMA_STOREES1Y_S20_NS4_9Copy_AtomIJNS4_17SM90_U32x4_STSM_NENS_6half_tEEEEvEEEvvEEEEvNT_6ParamsE --------------------------
	.section	.nv.info._ZN7cutlass13device_kernelINS_4gemm6kernel13GemmUniversalIN4cute5tupleIJiiiiEEENS1_10collective13CollectiveMmaINS1_37MainloopSm90TmaGmmaWarpSpecializedFP8ILi8ENS5_IJNS4_1CILi1EEESB_SB_EEENS1_35KernelTmaWarpSpecializedCooperativeEEENS5_IJNSA_ILi128EEENSA_ILi256EEENSA_ILi64EEEEEENS_12float_e4m3_tENS5_IJlSB_lEEESJ_SK_NS4_8TiledMMAINS4_8MMA_AtomIJNS4_4SM904GMMA31MMA_64x256x32_F32E4M3E4M3_SS_TNILNSO_7ScaleInE1ELSQ_1EEEEEENS4_6LayoutINS5_IJNSA_ILi2EEESB_SB_EEENS5_IJSB_NSA_ILi0EEESW_EEEEENS5_IJNS4_10UnderscoreESZ_SZ_EEEEENS4_13SM90_TMA_LOADENS4_14ComposedLayoutINS4_7SwizzleILi2ELi4ELi3EEENS4_18smem_ptr_flag_bitsILi8EEENST_INS5_IJNSA_ILi8EEESH_EEENS5_IJSH_SB_EEEEEEEvNS4_8identityES12_S1C_vS1D_EENS_8epilogue10collective18CollectiveEpilogueINS1F_22Sm90TmaWarpSpecializedILi4ELi2ELi16ELb0ELb0EEEJSI_NS5_IJSF_NSA_ILi32EEEEEESJ_SK_SJ_SK_NS1F_6fusion15FusionCallbacksIS1J_NS1M_23LinCombPerRowBiasEltActINS1F_6thread4ReLuESJ_fSJ_SJ_fLi16ELNS_15FloatRoundStyleE2EEESI_S1L_JEEES12_NS13_INS14_ILi1ELi4ELi3EEES17_NST_INS5_IJS18_S1K_EEENS5_IJS1K_SB_EEEEEEENS4_39AutoVectorizingCopyWithAssumedAlignmentILi128EEENS4_14SM90_TMA_STOREES1Y_S20_NS4_9Copy_AtomIJNS4_17SM90_U32x4_STSM_NENS_6half_tEEEEvEEEvvEEEEvNT_6ParamsE,"",@"SHT_CUDA_INFO"
	.sectionflags	@""
	.align	4


	//----- nvinfo : EIATTR_CUDA_API_VERSION
	.align		4
        /*0000*/ 	.byte	0x04, 0x37
        /*0002*/ 	.short	(.L_22 - .L_21)
.L_21:
        /*0004*/ 	.word	0x00000082


	//----- nvinfo : EIATTR_KPARAM_INFO
	.align		4
.L_22:
        /*0008*/ 	.byte	0x04, 0x17
        /*000a*/ 	.short	(.L_24 - .L_23)
.L_23:
        /*000c*/ 	.word	0x00000000
        /*0010*/ 	.short	0x0000
        /*0012*/ 	.short	0x0070
        /*0014*/ 	.byte	0x00, 0xf0, 0x01, 0x1c


	//----- nvinfo : EIATTR_SPARSE_MMA_MASK
	.align		4
.L_24:
        /*0018*/ 	.byte	0x03, 0x50
        /*001a*/ 	.short	0x0000


	//----- nvinfo : EIATTR_MAXREG_COUNT
	.align		4
        /*001c*/ 	.byte	0x03, 0x1b
        /*001e*/ 	.short	0x00a8


	//----- nvinfo : EIATTR_NUM_BARRIERS
	.align		4
        /*0020*/ 	.byte	0x02, 0x4c
        /*0022*/ 	.byte	0x02
	.zero		1


	//----- nvinfo : EIATTR_EXTERNS
	.align		4
        /*0024*/ 	.byte	0x04, 0x0f
        /*0026*/ 	.short	(.L_26 - .L_25)


	//   ....[0]....
	.align		4
.L_25:
        /*0028*/ 	.word	index@(__assertfail)


	//----- nvinfo : EIATTR_ANNOTATIONS
	.align		4
.L_26:
        /*002c*/ 	.byte	0x04, 0x55
        /*002e*/ 	.short	(.L_28 - .L_27)


	//   ....[0]....
.L_27:
        /*0030*/ 	.word	0x00000001
        /*0034*/ 	.byte	0xf0, 0x0b, 0x00, 0x00, 0x01, 0x00, 0x00, 0x00, 0x20, 0x0c, 0x00, 0x00, 0x01, 0x00, 0x00, 0x00
        /* <DEDUP_REMOVED lines=236> */
        /*0f04*/ 	.byte	0x10, 0xe3, 0x00, 0x00, 0x01, 0x00, 0x00, 0x00, 0x30, 0xe3, 0x00, 0x00


	//----- nvinfo : EIATTR_MERCURY_ISA_VERSION
	.align		4
.L_28:
        /*0f10*/ 	.byte	0x03, 0x5f
        /*0f12*/ 	.short	0x0101


	//----- nvinfo : EIATTR_INT_WARP_WIDE_INSTR_OFFSETS
	.align		4
        /*0f14*/ 	.byte	0x04, 0x31
        /*0f16*/ 	.short	(.L_30 - .L_29)


	//   ....[0]....
.L_29:
        /*0f18*/ 	.word	0x00000a70


	//   ....[1]....
        /*0f1c*/ 	.word	0x00000a90


	//   ....[2]....
        /*0f20*/ 	.word	0x00000b20


	//----- nvinfo : EIATTR_COOP_GROUP_MASK_REGIDS
	.align		4
.L_30:
        /*0f24*/ 	.byte	0x04, 0x29
        /*0f26*/ 	.short	(.L_32 - .L_31)


	//   ....[0]....
.L_31:
        /*0f28*/ 	.word	0xffffffff


	//   ....[1]....
        /*0f2c*/ 	.word	0xffffffff


	//   ....[2]....
        /*0f30*/ 	.word	0xffffffff


	//   ....[3]....
        /*0f34*/ 	.word	0xffffffff


	//   ....[4]....
        /*0f38*/ 	.word	0xffffffff


	//   ....[5]....
        /*0f3c*/ 	.word	0xffffffff


	//----- nvinfo : EIATTR_COOP_GROUP_INSTR_OFFSETS
	.align		4
.L_32:
        /*0f40*/ 	.byte	0x04, 0x28
        /*0f42*/ 	.short	(.L_34 - .L_33)


	//   ....[0]....
.L_33:
        /*0f44*/ 	.word	0x00000060


	//   ....[1]....
        /*0f48*/ 	.word	0x00000090


	//   ....[2]....
        /*0f4c*/ 	.word	0x00000500


	//   ....[3]....
        /*0f50*/ 	.word	0x000007d0


	//   ....[4]....
        /*0f54*/ 	.word	0x000009f0


	//   ....[5]....
        /*0f58*/ 	.word	0x000019a0


	//----- nvinfo : EIATTR_REG_RECONFIG
	.align		4
.L_34:
        /*0f5c*/ 	.byte	0x01, 0x54
	.zero		2


	//----- nvinfo : EIATTR_SYSCALL_OFFSETS
	.align		4
        /*0f60*/ 	.byte	0x04, 0x46
        /*0f62*/ 	.short	(.L_36 - .L_35)


	//   ....[0]....
.L_35:
        /*0f64*/ 	.word	0x000057c0


	//   ....[1]....
        /*0f68*/ 	.word	0x00005900


	//----- nvinfo : EIATTR_MBARRIER_INSTR_OFFSETS
	.align		4
.L_36:
        /*0f6c*/ 	.byte	0x04, 0x39
        /*0f6e*/ 	.short	(.L_38 - .L_37)


	//   ....[0]....
.L_37:
        /*0f70*/ 	.word	0x000006b0
        /*0f74*/ 	.word	0x000000ff
        /*0f78*/ 	.word	0x00000000
        /*0f7c*/ 	.short	0x0100
        /*0f7e*/ 	.byte	0x08
	.zero		1


	//   ....[1]....
        /*0f80*/ 	.word	0x000006c0
        /*0f84*/ 	.word	0x000000ff
        /*0f88*/ 	.word	0x00000040
        /*0f8c*/ 	.short	0x0100
        /*0f8e*/ 	.byte	0x08
	.zero		1


	//   ....[2]....
        /*0f90*/ 	.word	0x000006d0
        /*0f94*/ 	.word	0x000000ff
        /*0f98*/ 	.word	0x00000008
        /*0f9c*/ 	.short	0x0100
        /*0f9e*/ 	.byte	0x08
	.zero		1


	//   ....[3]....
        /*0fa0*/ 	.word	0x000006e0
        /*0fa4*/ 	.word	0x000000ff
        /*0fa8*/ 	.word	0x00000048
        /*0fac*/ 	.short	0x0100
        /*0fae*/ 	.byte	0x08
	.zero		1


	//   ....[4]....
        /*0fb0*/ 	.word	0x000006f0
        /*0fb4*/ 	.word	0x000000ff
        /*0fb8*/ 	.word	0x00000010
        /*0fbc*/ 	.short	0x0100
        /*0fbe*/ 	.byte	0x08
	.zero		1


	//   ....[5]....
        /*0fc0*/ 	.word	0x00000700
        /*0fc4*/ 	.word	0x000000ff
        /*0fc8*/ 	.word	0x00000050
        /*0fcc*/ 	.short	0x0100
        /*0fce*/ 	.byte	0x08
	.zero		1


	//   ....[6]....
        /*0fd0*/ 	.word	0x00000710
        /*0fd4*/ 	.word	0x000000ff
        /*0fd8*/ 	.word	0x00000018
        /*0fdc*/ 	.short	0x0100
        /*0fde*/ 	.byte	0x08
	.zero		1


	//   ....[7]....
        /*0fe0*/ 	.word	0x00000720
        /*0fe4*/ 	.word	0x000000ff
        /*0fe8*/ 	.word	0x00000058
        /*0fec*/ 	.short	0x0100
        /*0fee*/ 	.byte	0x08
	.zero		1


	//   ....[8]....
        /*0ff0*/ 	.word	0x00000730
        /*0ff4*/ 	.word	0x000000ff
        /*0ff8*/ 	.word	0x00000020
        /*0ffc*/ 	.short	0x0100
        /*0ffe*/ 	.byte	0x08
	.zero		1


	//   ....[9]....
        /*1000*/ 	.word	0x00000740
        /*1004*/ 	.word	0x000000ff
        /*1008*/ 	.word	0x00000060
        /*100c*/ 	.short	0x0100
        /*100e*/ 	.byte	0x08
	.zero		1


	//   ....[10]....
        /*1010*/ 	.word	0x00000750
        /*1014*/ 	.word	0x000000ff
        /*1018*/ 	.word	0x00000028
        /*101c*/ 	.short	0x0100
        /*101e*/ 	.byte	0x08
	.zero		1


	//   ....[11]....
        /*1020*/ 	.word	0x00000760
        /*1024*/ 	.word	0x000000ff
        /*1028*/ 	.word	0x00000068
        /*102c*/ 	.short	0x0100
        /*102e*/ 	.byte	0x08
	.zero		1


	//   ....[12]....
        /*1030*/ 	.word	0x00000770
        /*1034*/ 	.word	0x000000ff
        /*1038*/ 	.word	0x00000030
        /*103c*/ 	.short	0x0100
        /*103e*/ 	.byte	0x08
	.zero		1


	//   ....[13]....
        /*1040*/ 	.word	0x00000780
        /*1044*/ 	.word	0x000000ff
        /*1048*/ 	.word	0x00000070
        /*104c*/ 	.short	0x0100
        /*104e*/ 	.byte	0x08
	.zero		1


	//   ....[14]....
        /*1050*/ 	.word	0x00000790
        /*1054*/ 	.word	0x000000ff
        /*1058*/ 	.word	0x00000038
        /*105c*/ 	.short	0x0100
        /*105e*/ 	.byte	0x08
	.zero		1


	//   ....[15]....
        /*1060*/ 	.word	0x000007a0
        /*1064*/ 	.word	0x000000ff
        /*1068*/ 	.word	0x00000078
        /*106c*/ 	.short	0x0100
        /*106e*/ 	.byte	0x08
	.zero		1


	//   ....[16]....
        /*1070*/ 	.word	0x00000910
        /*1074*/ 	.word	0x000000ff
        /*1078*/ 	.word	0x00000080
        /*107c*/ 	.short	0x0100
        /*107e*/ 	.byte	0x08
	.zero		1


	//   ....[17]....
        /*1080*/ 	.word	0x00000920
        /*1084*/ 	.word	0x000000ff
        /*1088*/ 	.word	0x000000a0
        /*108c*/ 	.short	0x0100
        /*108e*/ 	.byte	0x08
	.zero		1


	//   ....[18]....
        /*1090*/ 	.word	0x00000930
        /*1094*/ 	.word	0x000000ff
        /*1098*/ 	.word	0x00000088
        /*109c*/ 	.short	0x0100
        /*109e*/ 	.byte	0x08
	.zero		1


	//   ....[19]....
        /*10a0*/ 	.word	0x00000940
        /*10a4*/ 	.word	0x000000ff
        /*10a8*/ 	.word	0x000000a8
        /*10ac*/ 	.short	0x0100
        /*10ae*/ 	.byte	0x08
	.zero		1


	//   ....[20]....
        /*10b0*/ 	.word	0x00000950
        /*10b4*/ 	.word	0x000000ff
        /*10b8*/ 	.word	0x00000090
        /*10bc*/ 	.short	0x0100
        /*10be*/ 	.byte	0x08
	.zero		1


	//   ....[21]....
        /*10c0*/ 	.word	0x00000960
        /*10c4*/ 	.word	0x000000ff
        /*10c8*/ 	.word	0x000000b0
        /*10cc*/ 	.short	0x0100
        /*10ce*/ 	.byte	0x08
	.zero		1


	//   ....[22]....
        /*10d0*/ 	.word	0x00000970
        /*10d4*/ 	.word	0x000000ff
        /*10d8*/ 	.word	0x00000098
        /*10dc*/ 	.short	0x0100
        /*10de*/ 	.byte	0x08
	.zero		1


	//   ....[23]....
        /*10e0*/ 	.word	0x00000980
        /*10e4*/ 	.word	0x000000ff
        /*10e8*/ 	.word	0x000000b8
        /*10ec*/ 	.short	0x0100
        /*10ee*/ 	.byte	0x08
	.zero		1


	//   ....[24]....
        /*10f0*/ 	.word	0x00000b80
        /*10f4*/ 	.word	0x000000ff
        /*10f8*/ 	.word	0x000000c0
        /*10fc*/ 	.short	0x0100
        /*10fe*/ 	.byte	0x08
	.zero		1


	//   ....[25]....
        /*1100*/ 	.word	0x00000c00
        /*1104*/ 	.word	0x000000ff
        /*1108*/ 	.word	0x000000c8
        /*110c*/ 	.short	0x0100
        /*110e*/ 	.byte	0x08
	.zero		1


	//   ....[26]....
        /*1110*/ 	.word	0x00002220
        /*1114*/ 	.word	0x000000ff
        /*1118*/ 	.word	0x00000000
        /*111c*/ 	.short	0x010a
        /*111e*/ 	.byte	0x04
	.zero		1


	//   ....[27]....
        /*1120*/ 	.word	0x00002260
        /*1124*/ 	.word	0x000000ff
        /*1128*/ 	.word	0x00000000
        /*112c*/ 	.short	0x010a
        /*112e*/ 	.byte	0x04
	.zero		1


	//   ....[28]....
        /*1130*/ 	.word	0x000035c0
        /*1134*/ 	.word	0x000000ff
        /*1138*/ 	.word	0x00000000
        /*113c*/ 	.short	0x010a
        /*113e*/ 	.byte	0x06
	.zero		1


	//   ....[29]....
        /*1140*/ 	.word	0x00003600
        /*1144*/ 	.word	0x000000ff
        /*1148*/ 	.word	0x00000000
        /*114c*/ 	.short	0x010a
        /*114e*/ 	.byte	0x06
	.zero		1


	//   ....[30]....
        /*1150*/ 	.word	0x00004640
        /*1154*/ 	.word	0x000000ff
        /*1158*/ 	.word	0x00000000
        /*115c*/ 	.short	0x0101
        /*115e*/ 	.byte	0x05
	.zero		1


	//   ....[31]....
        /*1160*/ 	.word	0x00005620
        /*1164*/ 	.word	0x000000ff
        /*1168*/ 	.word	0x00000000
        /*116c*/ 	.short	0x0101
        /*116e*/ 	.byte	0x04
	.zero		1


	//   ....[32]....
        /*1170*/ 	.word	0x000063a0
        /*1174*/ 	.word	0x0000000f
        /*1178*/ 	.word	0x00000080
        /*117c*/ 	.short	0x010a
        /*117e*/ 	.byte	0x3f
	.zero		1


	//   ....[33]....
        /*1180*/ 	.word	0x000066c0
        /*1184*/ 	.word	0x00000007
        /*1188*/ 	.word	0x00000000
        /*118c*/ 	.short	0x0101
        /*118e*/ 	.byte	0x3f
	.zero		1


	//   ....[34]....
        /*1190*/ 	.word	0x00006ee0
        /*1194*/ 	.word	0x00000014
        /*1198*/ 	.word	0x00000080
        /*119c*/ 	.short	0x010a
        /*119e*/ 	.byte	0x3f
	.zero		1


	//   ....[35]....
        /*11a0*/ 	.word	0x00007110
        /*11a4*/ 	.word	0x0000000c
        /*11a8*/ 	.word	0x00000000
        /*11ac*/ 	.short	0x0101
        /*11ae*/ 	.byte	0x3f
	.zero		1


	//   ....[36]....
        /*11b0*/ 	.word	0x00007850
        /*11b4*/ 	.word	0x0000000e
        /*11b8*/ 	.word	0x00000080
        /*11bc*/ 	.short	0x010a
        /*11be*/ 	.byte	0x3f
	.zero		1


	//   ....[37]....
        /*11c0*/ 	.word	0x00007a80
        /*11c4*/ 	.word	0x0000000c
        /*11c8*/ 	.word	0x00000000
        /*11cc*/ 	.short	0x0101
        /*11ce*/ 	.byte	0x3f
	.zero		1


	//   ....[38]....
        /*11d0*/ 	.word	0x000081a0
        /*11d4*/ 	.word	0x0000000e
        /*11d8*/ 	.word	0x00000080
        /*11dc*/ 	.short	0x010a
        /*11de*/ 	.byte	0x3f
	.zero		1


	//   ....[39]....
        /*11e0*/ 	.word	0x00008420
        /*11e4*/ 	.word	0x0000000e
        /*11e8*/ 	.word	0x00000000
        /*11ec*/ 	.short	0x0101
        /*11ee*/ 	.byte	0x3f
	.zero		1


	//   ....[40]....
        /*11f0*/ 	.word	0x00008b50
        /*11f4*/ 	.word	0x0000000e
        /*11f8*/ 	.word	0x00000080
        /*11fc*/ 	.short	0x010a
        /*11fe*/ 	.byte	0x3f
	.zero		1


	//   ....[41]....
        /*1200*/ 	.word	0x00008dd0
        /*1204*/ 	.word	0x0000000e
        /*1208*/ 	.word	0x00000000
        /*120c*/ 	.short	0x0101
        /*120e*/ 	.byte	0x3f
	.zero		1


	//   ....[42]....
        /*1210*/ 	.word	0x00009500
        /*1214*/ 	.word	0x0000000e
        /*1218*/ 	.word	0x00000080
        /*121c*/ 	.short	0x010a
        /*121e*/ 	.byte	0x3f
	.zero		1


	//   ....[43]....
        /*1220*/ 	.word	0x00009780
        /*1224*/ 	.word	0x0000000e
        /*1228*/ 	.word	0x00000000
        /*122c*/ 	.short	0x0101
        /*122e*/ 	.byte	0x3f
	.zero		1


	//   ....[44]....
        /*1230*/ 	.word	0x00009f80
        /*1234*/ 	.word	0x0000000e
        /*1238*/ 	.word	0x00000080
        /*123c*/ 	.short	0x010a
        /*123e*/ 	.byte	0x3f
	.zero		1


	//   ....[45]....
        /*1240*/ 	.word	0x0000a200
        /*1244*/ 	.word	0x0000000e
        /*1248*/ 	.word	0x00000000
        /*124c*/ 	.short	0x0101
        /*124e*/ 	.byte	0x3f
	.zero		1


	//   ....[46]....
        /*1250*/ 	.word	0x0000aa30
        /*1254*/ 	.word	0x0000000f
        /*1258*/ 	.word	0x00000080
        /*125c*/ 	.short	0x010a
        /*125e*/ 	.byte	0x3f
	.zero		1


	//   ....[47]....
        /*1260*/ 	.word	0x0000ac90
        /*1264*/ 	.word	0x00000008
        /*1268*/ 	.word	0x00000000
        /*126c*/ 	.short	0x0101
        /*126e*/ 	.byte	0x3f
	.zero		1


	//   ....[48]....
        /*1270*/ 	.word	0x0000c300
        /*1274*/ 	.word	0x000000ff
        /*1278*/ 	.word	0x000000c8
        /*127c*/ 	.short	0x010a
        /*127e*/ 	.byte	0x04
	.zero		1


	//   ....[49]....
        /*1280*/ 	.word	0x0000c730
        /*1284*/ 	.word	0x000000ff
        /*1288*/ 	.word	0x000000a0
        /*128c*/ 	.short	0x010a
        /*128e*/ 	.byte	0x0d
	.zero		1


	//   ....[50]....
        /*1290*/ 	.word	0x0000c820
        /*1294*/ 	.word	0x000000ff
        /*1298*/ 	.word	0x00000080
        /*129c*/ 	.short	0x010b
        /*129e*/ 	.byte	0x0d
	.zero		1


	//   ....[51]....
        /*12a0*/ 	.word	0x0000c880
        /*12a4*/ 	.word	0x000000ff
        /*12a8*/ 	.word	0x00000000
        /*12ac*/ 	.short	0x0101
        /*12ae*/ 	.byte	0x10
	.zero		1


	//   ....[52]....
        /*12b0*/ 	.word	0x0000c8b0
        /*12b4*/ 	.word	0x000000ff
        /*12b8*/ 	.word	0x000000a8
        /*12bc*/ 	.short	0x010a
        /*12be*/ 	.byte	0x0d
	.zero		1


	//   ....[53]....
        /*12c0*/ 	.word	0x0000c9c0
        /*12c4*/ 	.word	0x000000ff
        /*12c8*/ 	.word	0x00000088
        /*12cc*/ 	.short	0x010b
        /*12ce*/ 	.byte	0x0d
	.zero		1


	//   ....[54]....
        /*12d0*/ 	.word	0x0000ca20
        /*12d4*/ 	.word	0x000000ff
        /*12d8*/ 	.word	0x00000000
        /*12dc*/ 	.short	0x0101
        /*12de*/ 	.byte	0x12
	.zero		1


	//   ....[55]....
        /*12e0*/ 	.word	0x0000ca50
        /*12e4*/ 	.word	0x000000ff
        /*12e8*/ 	.word	0x000000b0
        /*12ec*/ 	.short	0x010a
        /*12ee*/ 	.byte	0x0d
	.zero		1


	//   ....[56]....
        /*12f0*/ 	.word	0x0000cb60
        /*12f4*/ 	.word	0x000000ff
        /*12f8*/ 	.word	0x00000090
        /*12fc*/ 	.short	0x010b
        /*12fe*/ 	.byte	0x0d
	.zero		1


	//   ....[57]....
        /*1300*/ 	.word	0x0000cbc0
        /*1304*/ 	.word	0x000000ff
        /*1308*/ 	.word	0x00000000
        /*130c*/ 	.short	0x0101
        /*130e*/ 	.byte	0x1d
	.zero		1


	//   ....[58]....
        /*1310*/ 	.word	0x0000cbf0
        /*1314*/ 	.word	0x000000ff
        /*1318*/ 	.word	0x000000b8
        /*131c*/ 	.short	0x010a
        /*131e*/ 	.byte	0x0d
	.zero		1


	//   ....[59]....
        /*1320*/ 	.word	0x0000cd00
        /*1324*/ 	.word	0x000000ff
        /*1328*/ 	.word	0x00000098
        /*132c*/ 	.short	0x010b
        /*132e*/ 	.byte	0x0d
	.zero		1


	//   ....[60]....
        /*1330*/ 	.word	0x0000cd60
        /*1334*/ 	.word	0x000000ff
        /*1338*/ 	.word	0x00000000
        /*133c*/ 	.short	0x0101
        /*133e*/ 	.byte	0x1e
	.zero		1


	//   ....[61]....
        /*1340*/ 	.word	0x0000cda0
        /*1344*/ 	.word	0x000000ff
        /*1348*/ 	.word	0x000000a0
        /*134c*/ 	.short	0x010a
        /*134e*/ 	.byte	0x0d
	.zero		1


	//   ....[62]....
        /*1350*/ 	.word	0x0000cea0
        /*1354*/ 	.word	0x000000ff
        /*1358*/ 	.word	0x00000080
        /*135c*/ 	.short	0x010b
        /*135e*/ 	.byte	0x0d
	.zero		1


	//   ....[63]....
        /*1360*/ 	.word	0x0000cee0
        /*1364*/ 	.word	0x000000ff
        /*1368*/ 	.word	0x00000000
        /*136c*/ 	.short	0x0101
        /*136e*/ 	.byte	0x10
	.zero		1


	//   ....[64]....
        /*1370*/ 	.word	0x0000cf10
        /*1374*/ 	.word	0x000000ff
        /*1378*/ 	.word	0x000000a8
        /*137c*/ 	.short	0x010a
        /*137e*/ 	.byte	0x0d
	.zero		1


	//   ....[65]....
        /*1380*/ 	.word	0x0000d010
        /*1384*/ 	.word	0x000000ff
        /*1388*/ 	.word	0x00000088
        /*138c*/ 	.short	0x010b
        /*138e*/ 	.byte	0x0d
	.zero		1


	//   ....[66]....
        /*1390*/ 	.word	0x0000d050
        /*1394*/ 	.word	0x000000ff
        /*1398*/ 	.word	0x00000000
        /*139c*/ 	.short	0x0101
        /*139e*/ 	.byte	0x12
	.zero		1


	//   ....[67]....
        /*13a0*/ 	.word	0x0000d080
        /*13a4*/ 	.word	0x000000ff
        /*13a8*/ 	.word	0x000000b0
        /*13ac*/ 	.short	0x010a
        /*13ae*/ 	.byte	0x0d
	.zero		1


	//   ....[68]....
        /*13b0*/ 	.word	0x0000d180
        /*13b4*/ 	.word	0x000000ff
        /*13b8*/ 	.word	0x00000090
        /*13bc*/ 	.short	0x010b
        /*13be*/ 	.byte	0x0d
	.zero		1


	//   ....[69]....
        /*13c0*/ 	.word	0x0000d1c0
        /*13c4*/ 	.word	0x000000ff
        /*13c8*/ 	.word	0x00000000
        /*13cc*/ 	.short	0x0101
        /*13ce*/ 	.byte	0x1d
	.zero		1


	//   ....[70]....
        /*13d0*/ 	.word	0x0000d1f0
        /*13d4*/ 	.word	0x000000ff
        /*13d8*/ 	.word	0x000000b8
        /*13dc*/ 	.short	0x010a
        /*13de*/ 	.byte	0x0d
	.zero		1


	//   ....[71]....
        /*13e0*/ 	.word	0x0000d2f0
        /*13e4*/ 	.word	0x000000ff
        /*13e8*/ 	.word	0x00000098
        /*13ec*/ 	.short	0x010b
        /*13ee*/ 	.byte	0x0d
	.zero		1


	//   ....[72]....
        /*13f0*/ 	.word	0x0000d340
        /*13f4*/ 	.word	0x000000ff
        /*13f8*/ 	.word	0x00000000
        /*13fc*/ 	.short	0x0101
        /*13fe*/ 	.byte	0x1e
	.zero		1


	//   ....[73]....
        /*1400*/ 	.word	0x0000da70
        /*1404*/ 	.word	0x00000000
        /*1408*/ 	.word	0x000000a0
        /*140c*/ 	.short	0x010a
        /*140e*/ 	.byte	0x3f
	.zero		1


	//   ....[74]....
        /*1410*/ 	.word	0x0000dab0
        /*1414*/ 	.word	0x00000000
        /*1418*/ 	.word	0x000000a8
        /*141c*/ 	.short	0x010a
        /*141e*/ 	.byte	0x3f
	.zero		1


	//   ....[75]....
        /*1420*/ 	.word	0x0000daf0
        /*1424*/ 	.word	0x00000000
        /*1428*/ 	.word	0x000000b0
        /*142c*/ 	.short	0x010a
        /*142e*/ 	.byte	0x3f
	.zero		1


	//   ....[76]....
        /*1430*/ 	.word	0x0000db50
        /*1434*/ 	.word	0x00000000
        /*1438*/ 	.word	0x000000b8
        /*143c*/ 	.short	0x010a
        /*143e*/ 	.byte	0x3f
	.zero		1


	//   ....[77]....
        /*1440*/ 	.word	0x0000dea0
        /*1444*/ 	.word	0x0000000c
        /*1448*/ 	.word	0x00000040
        /*144c*/ 	.short	0x010a
        /*144e*/ 	.byte	0x3f
	.zero		1


	//   ....[78]....
        /*1450*/ 	.word	0x0000e2b0
        /*1454*/ 	.word	0x00000003
        /*1458*/ 	.word	0x000000c8
        /*145c*/ 	.short	0x0101
        /*145e*/ 	.byte	0x3f
	.zero		1


	//   ....[79]....
        /*1460*/ 	.word	0x0000ea10
        /*1464*/ 	.word	0x00000007
        /*1468*/ 	.word	0x00000000
        /*146c*/ 	.short	0x010a
        /*146e*/ 	.byte	0x3f
	.zero		1


	//   ....[80]....
        /*1470*/ 	.word	0x0000ea90
        /*1474*/ 	.word	0x00000009
        /*1478*/ 	.word	0x00000000
        /*147c*/ 	.short	0x010a
        /*147e*/ 	.byte	0x3f
	.zero		1


	//   ....[81]....
        /*1480*/ 	.word	0x0000eb20
        /*1484*/ 	.word	0x00000006
        /*1488*/ 	.word	0x00000000
        /*148c*/ 	.short	0x010a
        /*148e*/ 	.byte	0x3f
	.zero		1


	//   ....[82]....
        /*1490*/ 	.word	0x0000ebb0
        /*1494*/ 	.word	0x00000009
        /*1498*/ 	.word	0x00000000
        /*149c*/ 	.short	0x010a
        /*149e*/ 	.byte	0x3f
	.zero		1


	//   ....[83]....
        /*14a0*/ 	.word	0x0000ec40
        /*14a4*/ 	.word	0x00000006
        /*14a8*/ 	.word	0x00000000
        /*14ac*/ 	.short	0x010a
        /*14ae*/ 	.byte	0x3f
	.zero		1


	//   ....[84]....
        /*14b0*/ 	.word	0x0000ecd0
        /*14b4*/ 	.word	0x00000009
        /*14b8*/ 	.word	0x00000000
        /*14bc*/ 	.short	0x010a
        /*14be*/ 	.byte	0x3f
	.zero		1


	//   ....[85]....
        /*14c0*/ 	.word	0x0000ed60
        /*14c4*/ 	.word	0x00000006
        /*14c8*/ 	.word	0x00000000
        /*14cc*/ 	.short	0x010a
        /*14ce*/ 	.byte	0x3f
	.zero		1


	//   ....[86]....
        /*14d0*/ 	.word	0x0000edf0
        /*14d4*/ 	.word	0x00000003
        /*14d8*/ 	.word	0x00000000
        /*14dc*/ 	.short	0x010a
        /*14de*/ 	.byte	0x3f
	.zero		1


	//   ....[87]....
        /*14e0*/ 	.word	0x0000ee60
        /*14e4*/ 	.word	0x00000003
        /*14e8*/ 	.word	0x00000000
        /*14ec*/ 	.short	0x010a
        /*14ee*/ 	.byte	0x3f
	.zero		1


	//   ....[88]....
        /*14f0*/ 	.word	0x0000eec0
        /*14f4*/ 	.word	0x00000004
        /*14f8*/ 	.word	0x00000000
        /*14fc*/ 	.short	0x010a
        /*14fe*/ 	.byte	0x3f
	.zero		1


	//   ....[89]....
        /*1500*/ 	.word	0x0000ef10
        /*1504*/ 	.word	0x0000000f
        /*1508*/ 	.word	0x00000080
        /*150c*/ 	.short	0x010a
        /*150e*/ 	.byte	0x3f
	.zero		1


	//   ....[90]....
        /*1510*/ 	.word	0x0000ef60
        /*1514*/ 	.word	0x00000014
        /*1518*/ 	.word	0x00000080
        /*151c*/ 	.short	0x010a
        /*151e*/ 	.byte	0x3f
	.zero		1


	//   ....[91]....
        /*1520*/ 	.word	0x0000efb0
        /*1524*/ 	.word	0x0000000e
        /*1528*/ 	.word	0x00000080
        /*152c*/ 	.short	0x010a
        /*152e*/ 	.byte	0x3f
	.zero		1


	//   ....[92]....
        /*1530*/ 	.word	0x0000f000
        /*1534*/ 	.word	0x0000000e
        /*1538*/ 	.word	0x00000080
        /*153c*/ 	.short	0x010a
        /*153e*/ 	.byte	0x3f
	.zero		1


	//   ....[93]....
        /*1540*/ 	.word	0x0000f050
        /*1544*/ 	.word	0x0000000e
        /*1548*/ 	.word	0x00000080
        /*154c*/ 	.short	0x010a
        /*154e*/ 	.byte	0x3f
	.zero		1


	//   ....[94]....
        /*1550*/ 	.word	0x0000f0a0
        /*1554*/ 	.word	0x0000000e
        /*1558*/ 	.word	0x00000080
        /*155c*/ 	.short	0x010a
        /*155e*/ 	.byte	0x3f
	.zero		1


	//   ....[95]....
        /*1560*/ 	.word	0x0000f0f0
        /*1564*/ 	.word	0x0000000e
        /*1568*/ 	.word	0x00000080
        /*156c*/ 	.short	0x010a
        /*156e*/ 	.byte	0x3f
	.zero		1


	//   ....[96]....
        /*1570*/ 	.word	0x0000f140
        /*1574*/ 	.word	0x0000000f
        /*1578*/ 	.word	0x00000080
        /*157c*/ 	.short	0x010a
        /*157e*/ 	.byte	0x3f
	.zero		1


	//   ....[97]....
        /*1580*/ 	.word	0x0000f1a0
        /*1584*/ 	.word	0x00000003
        /*1588*/ 	.word	0x000000c8
        /*158c*/ 	.short	0x010a
        /*158e*/ 	.byte	0x3f
	.zero		1


	//   ....[98]....
        /*1590*/ 	.word	0x0000f200
        /*1594*/ 	.word	0x00000003
        /*1598*/ 	.word	0x000000a0
        /*159c*/ 	.short	0x010a
        /*159e*/ 	.byte	0x3f
	.zero		1


	//   ....[99]....
        /*15a0*/ 	.word	0x0000f260
        /*15a4*/ 	.word	0x00000003
        /*15a8*/ 	.word	0x000000a8
        /*15ac*/ 	.short	0x010a
        /*15ae*/ 	.byte	0x3f
	.zero		1


	//   ....[100]....
        /*15b0*/ 	.word	0x0000f2c0
        /*15b4*/ 	.word	0x00000003
        /*15b8*/ 	.word	0x000000b0
        /*15bc*/ 	.short	0x010a
        /*15be*/ 	.byte	0x3f
	.zero		1


	//   ....[101]....
        /*15c0*/ 	.word	0x0000f320
        /*15c4*/ 	.word	0x00000003
        /*15c8*/ 	.word	0x000000b8
        /*15cc*/ 	.short	0x010a
        /*15ce*/ 	.byte	0x3f
	.zero		1


	//   ....[102]....
        /*15d0*/ 	.word	0x0000f380
        /*15d4*/ 	.word	0x00000003
        /*15d8*/ 	.word	0x000000a0
        /*15dc*/ 	.short	0x010a
        /*15de*/ 	.byte	0x3f
	.zero		1


	//   ....[103]....
        /*15e0*/ 	.word	0x0000f3e0
        /*15e4*/ 	.word	0x00000003
        /*15e8*/ 	.word	0x000000a8
        /*15ec*/ 	.short	0x010a
        /*15ee*/ 	.byte	0x3f
	.zero		1


	//   ....[104]....
        /*15f0*/ 	.word	0x0000f440
        /*15f4*/ 	.word	0x00000003
        /*15f8*/ 	.word	0x000000b0
        /*15fc*/ 	.short	0x010a
        /*15fe*/ 	.byte	0x3f
	.zero		1


	//   ....[105]....
        /*1600*/ 	.word	0x0000f4a0
        /*1604*/ 	.word	0x00000003
        /*1608*/ 	.word	0x000000b8
        /*160c*/ 	.short	0x010a
        /*160e*/ 	.byte	0x3f
	.zero		1


	//   ....[106]....
        /*1610*/ 	.word	0x0000f4f0
        /*1614*/ 	.word	0x00000000
        /*1618*/ 	.word	0x000000a0
        /*161c*/ 	.short	0x010a
        /*161e*/ 	.byte	0x3f
	.zero		1


	//   ....[107]....
        /*1620*/ 	.word	0x0000f540
        /*1624*/ 	.word	0x00000000
        /*1628*/ 	.word	0x000000a8
        /*162c*/ 	.short	0x010a
        /*162e*/ 	.byte	0x3f
	.zero		1


	//   ....[108]....
        /*1630*/ 	.word	0x0000f590
        /*1634*/ 	.word	0x00000000
        /*1638*/ 	.word	0x000000b0
        /*163c*/ 	.short	0x010a
        /*163e*/ 	.byte	0x3f
	.zero		1


	//   ....[109]....
        /*1640*/ 	.word	0x0000f660
        /*1644*/ 	.word	0x0000000c
        /*1648*/ 	.word	0x00000040
        /*164c*/ 	.short	0x010a
        /*164e*/ 	.byte	0x3f
	.zero		1


	//   ....[110]....
        /*1650*/ 	.word	0x0000f730
        /*1654*/ 	.word	0x00000007
        /*1658*/ 	.word	0x00000000
        /*165c*/ 	.short	0x010a
        /*165e*/ 	.byte	0x3f
	.zero		1


	//   ....[111]....
        /*1660*/ 	.word	0x0000f780
        /*1664*/ 	.word	0x00000009
        /*1668*/ 	.word	0x00000000
        /*166c*/ 	.short	0x010a
        /*166e*/ 	.byte	0x3f
	.zero		1


	//   ....[112]....
        /*1670*/ 	.word	0x0000f7d0
        /*1674*/ 	.word	0x00000006
        /*1678*/ 	.word	0x00000000
        /*167c*/ 	.short	0x010a
        /*167e*/ 	.byte	0x3f
	.zero		1


	//   ....[113]....
        /*1680*/ 	.word	0x0000f820
        /*1684*/ 	.word	0x00000009
        /*1688*/ 	.word	0x00000000
        /*168c*/ 	.short	0x010a
        /*168e*/ 	.byte	0x3f
	.zero		1


	//   ....[114]....
        /*1690*/ 	.word	0x0000f870
        /*1694*/ 	.word	0x00000006
        /*1698*/ 	.word	0x00000000
        /*169c*/ 	.short	0x010a
        /*169e*/ 	.byte	0x3f
	.zero		1


	//   ....[115]....
        /*16a0*/ 	.word	0x0000f8c0
        /*16a4*/ 	.word	0x00000009
        /*16a8*/ 	.word	0x00000000
        /*16ac*/ 	.short	0x010a
        /*16ae*/ 	.byte	0x3f
	.zero		1


	//   ....[116]....
        /*16b0*/ 	.word	0x0000f910
        /*16b4*/ 	.word	0x00000006
        /*16b8*/ 	.word	0x00000000
        /*16bc*/ 	.short	0x010a
        /*16be*/ 	.byte	0x3f
	.zero		1


	//----- nvinfo : EIATTR_NUM_MBARRIERS
	.align		4
.L_38:
        /*16c0*/ 	.byte	0x03, 0x38
        /*16c2*/ 	.short	0x001a


	//----- nvinfo : EIATTR_EXIT_INSTR_OFFSETS
	.align		4
        /*16c4*/ 	.byte	0x04, 0x1c
        /*16c6*/ 	.short	(.L_40 - .L_39)


	//   ....[0]....
.L_39:
        /*16c8*/ 	.word	0x00000cc0


	//   ....[1]....
        /*16cc*/ 	.word	0x00001580


	//   ....[2]....
        /*16d0*/ 	.word	0x0000bb90


	//   ....[3]....
        /*16d4*/ 	.word	0x0000c220


	//   ....[4]....
        /*16d8*/ 	.word	0x0000c290


	//   ....[5]....
        /*16dc*/ 	.word	0x0000dba0


	//   ....[6]....
        /*16e0*/ 	.word	0x0000ee40


	//----- nvinfo : EIATTR_MAX_THREADS
	.align		4
.L_40:
        /*16e4*/ 	.byte	0x04, 0x05
        /*16e6*/ 	.short	(.L_42 - .L_41)
.L_41:
        /*16e8*/ 	.word	0x00000180
        /*16ec*/ 	.word	0x00000001
        /*16f0*/ 	.word	0x00000001


	//----- nvinfo : EIATTR_CRS_STACK_SIZE
	.align		4
.L_42:
        /*16f4*/ 	.byte	0x04, 0x1e
        /*16f6*/ 	.short	(.L_44 - .L_43)
.L_43:
        /*16f8*/ 	.word	0x00000000


	//----- nvinfo : EIATTR_CBANK_PARAM_SIZE
	.align		4
.L_44:
        /*16fc*/ 	.byte	0x03, 0x19
        /*16fe*/ 	.short	0x0770


	//----- nvinfo : EIATTR_PARAM_CBANK
	.align		4
        /*1700*/ 	.byte	0x04, 0x0a
        /*1702*/ 	.short	(.L_46 - .L_45)
	.align		4
.L_45:
        /*1704*/ 	.word	index@(.nv.constant0._ZN7cutlass13device_kernelINS_4gemm6kernel13GemmUniversalIN4cute5tupleIJiiiiEEENS1_10collective13CollectiveMmaINS1_37MainloopSm90TmaGmmaWarpSpecializedFP8ILi8ENS5_IJNS4_1CILi1EEESB_SB_EEENS1_35KernelTmaWarpSpecializedCooperativeEEENS5_IJNSA_ILi128EEENSA_ILi256EEENSA_ILi64EEEEEENS_12float_e4m3_tENS5_IJlSB_lEEESJ_SK_NS4_8TiledMMAINS4_8MMA_AtomIJNS4_4SM904GMMA31MMA_64x256x32_F32E4M3E4M3_SS_TNILNSO_7ScaleInE1ELSQ_1EEEEEENS4_6LayoutINS5_IJNSA_ILi2EEESB_SB_EEENS5_IJSB_NSA_ILi0EEESW_EEEEENS5_IJNS4_10UnderscoreESZ_SZ_EEEEENS4_13SM90_TMA_LOADENS4_14ComposedLayoutINS4_7SwizzleILi2ELi4ELi3EEENS4_18smem_ptr_flag_bitsILi8EEENST_INS5_IJNSA_ILi8EEESH_EEENS5_IJSH_SB_EEEEEEEvNS4_8identityES12_S1C_vS1D_EENS_8epilogue10collective18CollectiveEpilogueINS1F_22Sm90TmaWarpSpecializedILi4ELi2ELi16ELb0ELb0EEEJSI_NS5_IJSF_NSA_ILi32EEEEEESJ_SK_SJ_SK_NS1F_6fusion15FusionCallbacksIS1J_NS1M_23LinCombPerRowBiasEltActINS1F_6thread4ReLuESJ_fSJ_SJ_fLi16ELNS_15FloatRoundStyleE2EEESI_S1L_JEEES12_NS13_INS14_ILi1ELi4ELi3EEES17_NST_INS5_IJS18_S1K_EEENS5_IJS1K_SB_EEEEEEENS4_39AutoVectorizingCopyWithAssumedAlignmentILi128EEENS4_14SM90_TMA_STOREES1Y_S20_NS4_9Copy_AtomIJNS4_17SM90_U32x4_STSM_NENS_6half_tEEEEvEEEvvEEEEvNT_6ParamsE)
        /*1708*/ 	.short	0x0210
        /*170a*/ 	.short	0x0770


	//----- nvinfo : EIATTR_SW_WAR
	.align		4
.L_46:
        /*170c*/ 	.byte	0x04, 0x36
        /*170e*/ 	.short	(.L_48 - .L_47)
.L_47:
        /*1710*/ 	.word	0x00000008
.L_48:


//--------------------- .nv.callgraph             --------------------------
	.section	.nv.callgraph,"",@"SHT_CUDA_CALLGRAPH"
	.align	4
	.sectionentsize	8
	.align		4
        /*0000*/ 	.word	0x00000000
	.align		4
        /*0004*/ 	.word	0xffffffff
	.align		4
        /*0008*/ 	.word	index@(_ZN7cutlass13device_kernelINS_4gemm6kernel13GemmUniversalIN4cute5tupleIJiiiiEEENS1_10collective13CollectiveMmaINS1_37MainloopSm90TmaGmmaWarpSpecializedFP8ILi8ENS5_IJNS4_1CILi1EEESB_SB_EEENS1_35KernelTmaWarpSpecializedCooperativeEEENS5_IJNSA_ILi128EEENSA_ILi256EEENSA_ILi64EEEEEENS_12float_e4m3_tENS5_IJlSB_lEEESJ_SK_NS4_8TiledMMAINS4_8MMA_AtomIJNS4_4SM904GMMA31MMA_64x256x32_F32E4M3E4M3_SS_TNILNSO_7ScaleInE1ELSQ_1EEEEEENS4_6LayoutINS5_IJNSA_ILi2EEESB_SB_EEENS5_IJSB_NSA_ILi0EEESW_EEEEENS5_IJNS4_10UnderscoreESZ_SZ_EEEEENS4_13SM90_TMA_LOADENS4_14ComposedLayoutINS4_7SwizzleILi2ELi4ELi3EEENS4_18smem_ptr_flag_bitsILi8EEENST_INS5_IJNSA_ILi8EEESH_EEENS5_IJSH_SB_EEEEEEEvNS4_8identityES12_S1C_vS1D_EENS_8epilogue10collective18CollectiveEpilogueINS1F_22Sm90TmaWarpSpecializedILi4ELi2ELi16ELb0ELb0EEEJSI_NS5_IJSF_NSA_ILi32EEEEEESJ_SK_SJ_SK_NS1F_6fusion15FusionCallbacksIS1J_NS1M_23LinCombPerRowBiasEltActINS1F_6thread4ReLuESJ_fSJ_SJ_fLi16ELNS_15FloatRoundStyleE2EEESI_S1L_JEEES12_NS13_INS14_ILi1ELi4ELi3EEES17_NST_INS5_IJS18_S1K_EEENS5_IJS1K_SB_EEEEEEENS4_39AutoVectorizingCopyWithAssumedAlignmentILi128EEENS4_14SM90_TMA_STOREES1Y_S20_NS4_9Copy_AtomIJNS4_17SM90_U32x4_STSM_NENS_6half_tEEEEvEEEvvEEEEvNT_6ParamsE)
	.align		4
        /*000c*/ 	.word	index@(__assertfail)
	.align		4
        /*0010*/ 	.word	0x00000000
	.align		4
        /*0014*/ 	.word	0xfffffffe
	.align		4
        /*0018*/ 	.word	0x00000000
	.align		4
        /*001c*/ 	.word	0xfffffffd
	.align		4
        /*0020*/ 	.word	0x00000000
	.align		4
        /*0024*/ 	.word	0xfffffffc


//--------------------- .nv.constant4             --------------------------
	.section	.nv.constant4,"a",@progbits
	.align	8
	.align		8
.nv.constant4:
        /*0000*/ 	.dword	__assertfail
	.align		8
        /*0008*/ 	.dword	__unnamed_1
	.align		8
        /*0010*/ 	.dword	__unnamed_2
	.align		8
        /*0018*/ 	.dword	_ZN39_INTERNAL_f9544431_4_k_cu_65240d9b_33064cuda3std3__45__cpo5beginE
	.align		8
        /*0020*/ 	.dword	_ZN39_INTERNAL_f9544431_4_k_cu_65240d9b_33064cuda3std3__45__cpo3endE
	.align		8
        /*0028*/ 	.dword	_ZN39_INTERNAL_f9544431_4_k_cu_65240d9b_33064cuda3std3__45__cpo6cbeginE
	.align		8
        /*0030*/ 	.dword	_ZN39_INTERNAL_f9544431_4_k_cu_65240d9b_33064cuda3std3__45__cpo4cendE
	.align		8
        /*0038*/ 	.dword	_ZN39_INTERNAL_f9544431_4_k_cu_65240d9b_33064cuda3std3__441_GLOBAL__N__f9544431_4_k_cu_65240d9b_33066ignoreE
	.align		8
        /*0040*/ 	.dword	_ZN39_INTERNAL_f9544431_4_k_cu_65240d9b_33064cuda3std3__419piecewise_constructE
	.align		8
        /*0048*/ 	.dword	_ZN39_INTERNAL_f9544431_4_k_cu_65240d9b_33064cuda3std3__48in_placeE
	.align		8
        /*0050*/ 	.dword	_ZN39_INTERNAL_f9544431_4_k_cu_65240d9b_33064cuda3std6ranges3__45__cpo4swapE
	.align		8
        /*0058*/ 	.dword	_ZN39_INTERNAL_f9544431_4_k_cu_65240d9b_33064cuda3std6ranges3__45__cpo9iter_moveE
	.align		8
        /*0060*/ 	.dword	_ZN39_INTERNAL_f9544431_4_k_cu_65240d9b_33064cute7productE
	.align		8
        /*0068*/ 	.dword	_ZN39_INTERNAL_f9544431_4_k_cu_65240d9b_33064cute1_E
	.align		8
        /*0070*/ 	.dword	$str$24
	.align		8
        /*0078*/ 	.dword	$str$25


//--------------------- .text._ZN7cutlass13device_kernelINS_4gemm6kernel13GemmUniversalIN4cute5tupleIJiiiiEEENS1_10collective13CollectiveMmaINS1_37MainloopSm90TmaGmmaWarpSpecializedFP8ILi8ENS5_IJNS4_1CILi1EEESB_SB_EEENS1_35KernelTmaWarpSpecializedCooperativeEEENS5_IJNSA_ILi128EEENSA_ILi256EEENSA_ILi64EEEEEENS_12float_e4m3_tENS5_IJlSB_lEEESJ_SK_NS4_8TiledMMAINS4_8MMA_AtomIJNS4_4SM904GMMA31MMA_64x256x32_F32E4M3E4M3_SS_TNILNSO_7ScaleInE1ELSQ_1EEEEEENS4_6LayoutINS5_IJNSA_ILi2EEESB_SB_EEENS5_IJSB_NSA_ILi0EEESW_EEEEENS5_IJNS4_10UnderscoreESZ_SZ_EEEEENS4_13SM90_TMA_LOADENS4_14ComposedLayoutINS4_7SwizzleILi2ELi4ELi3EEENS4_18smem_ptr_flag_bitsILi8EEENST_INS5_IJNSA_ILi8EEESH_EEENS5_IJSH_SB_EEEEEEEvNS4_8identityES12_S1C_vS1D_EENS_8epilogue10collective18CollectiveEpilogueINS1F_22Sm90TmaWarpSpecializedILi4ELi2ELi16ELb0ELb0EEEJSI_NS5_IJSF_NSA_ILi32EEEEEESJ_SK_SJ_SK_NS1F_6fusion15FusionCallbacksIS1J_NS1M_23LinCombPerRowBiasEltActINS1F_6thread4ReLuESJ_fSJ_SJ_fLi16ELNS_15FloatRoundStyleE2EEESI_S1L_JEEES12_NS13_INS14_ILi1ELi4ELi3EEES17_NST_INS5_IJS18_S1K_EEENS5_IJS1K_SB_EEEEEEENS4_39AutoVectorizingCopyWithAssumedAlignmentILi128EEENS4_14SM90_TMA_STOREES1Y_S20_NS4_9Copy_AtomIJNS4_17SM90_U32x4_STSM_NENS_6half_tEEEEvEEEvvEEEEvNT_6ParamsE --------------------------
	.section	.text._ZN7cutlass13device_kernelINS_4gemm6kernel13GemmUniversalIN4cute5tupleIJiiiiEEENS1_10collective13CollectiveMmaINS1_37MainloopSm90TmaGmmaWarpSpecializedFP8ILi8ENS5_IJNS4_1CILi1EEESB_SB_EEENS1_35KernelTmaWarpSpecializedCooperativeEEENS5_IJNSA_ILi128EEENSA_ILi256EEENSA_ILi64EEEEEENS_12float_e4m3_tENS5_IJlSB_lEEESJ_SK_NS4_8TiledMMAINS4_8MMA_AtomIJNS4_4SM904GMMA31MMA_64x256x32_F32E4M3E4M3_SS_TNILNSO_7ScaleInE1ELSQ_1EEEEEENS4_6LayoutINS5_IJNSA_ILi2EEESB_SB_EEENS5_IJSB_NSA_ILi0EEESW_EEEEENS5_IJNS4_10UnderscoreESZ_SZ_EEEEENS4_13SM90_TMA_LOADENS4_14ComposedLayoutINS4_7SwizzleILi2ELi4ELi3EEENS4_18smem_ptr_flag_bitsILi8EEENST_INS5_IJNSA_ILi8EEESH_EEENS5_IJSH_SB_EEEEEEEvNS4_8identityES12_S1C_vS1D_EENS_8epilogue10collective18CollectiveEpilogueINS1F_22Sm90TmaWarpSpecializedILi4ELi2ELi16ELb0ELb0EEEJSI_NS5_IJSF_NSA_ILi32EEEEEESJ_SK_SJ_SK_NS1F_6fusion15FusionCallbacksIS1J_NS1M_23LinCombPerRowBiasEltActINS1F_6thread4ReLuESJ_fSJ_SJ_fLi16ELNS_15FloatRoundStyleE2EEESI_S1L_JEEES12_NS13_INS14_ILi1ELi4ELi3EEES17_NST_INS5_IJS18_S1K_EEENS5_IJS1K_SB_EEEEEEENS4_39AutoVectorizingCopyWithAssumedAlignmentILi128EEENS4_14SM90_TMA_STOREES1Y_S20_NS4_9Copy_AtomIJNS4_17SM90_U32x4_STSM_NENS_6half_tEEEEvEEEvvEEEEvNT_6ParamsE,"ax",@progbits
	.align	128
.text._ZN7cutlass13device_kernelINS_4gemm6kernel13GemmUniversalIN4cute5tupleIJiiiiEEENS1_10collective13CollectiveMmaINS1_37MainloopSm90TmaGmmaWarpSpecializedFP8ILi8ENS5_IJNS4_1CILi1EEESB_SB_EEENS1_35KernelTmaWarpSpecializedCooperativeEEENS5_IJNSA_ILi128EEENSA_ILi256EEENSA_ILi64EEEEEENS_12float_e4m3_tENS5_IJlSB_lEEESJ_SK_NS4_8TiledMMAINS4_8MMA_AtomIJNS4_4SM904GMMA31MMA_64x256x32_F32E4M3E4M3_SS_TNILNSO_7ScaleInE1ELSQ_1EEEEEENS4_6LayoutINS5_IJNSA_ILi2EEESB_SB_EEENS5_IJSB_NSA_ILi0EEESW_EEEEENS5_IJNS4_10UnderscoreESZ_SZ_EEEEENS4_13SM90_TMA_LOADENS4_14ComposedLayoutINS4_7SwizzleILi2ELi4ELi3EEENS4_18smem_ptr_flag_bitsILi8EEENST_INS5_IJNSA_ILi8EEESH_EEENS5_IJSH_SB_EEEEEEEvNS4_8identityES12_S1C_vS1D_EENS_8epilogue10collective18CollectiveEpilogueINS1F_22Sm90TmaWarpSpecializedILi4ELi2ELi16ELb0ELb0EEEJSI_NS5_IJSF_NSA_ILi32EEEEEESJ_SK_SJ_SK_NS1F_6fusion15FusionCallbacksIS1J_NS1M_23LinCombPerRowBiasEltActINS1F_6thread4ReLuESJ_fSJ_SJ_fLi16ELNS_15FloatRoundStyleE2EEESI_S1L_JEEES12_NS13_INS14_ILi1ELi4ELi3EEES17_NST_INS5_IJS18_S1K_EEENS5_IJS1K_SB_EEEEEEENS4_39AutoVectorizingCopyWithAssumedAlignmentILi128EEENS4_14SM90_TMA_STOREES1Y_S20_NS4_9Copy_AtomIJNS4_17SM90_U32x4_STSM_NENS_6half_tEEEEvEEEvvEEEEvNT_6ParamsE:
        .type           _ZN7cutlass13device_kernelINS_4gemm6kernel13GemmUniversalIN4cute5tupleIJiiiiEEENS1_10collective13CollectiveMmaINS1_37MainloopSm90TmaGmmaWarpSpecializedFP8ILi8ENS5_IJNS4_1CILi1EEESB_SB_EEENS1_35KernelTmaWarpSpecializedCooperativeEEENS5_IJNSA_ILi128EEENSA_ILi256EEENSA_ILi64EEEEEENS_12float_e4m3_tENS5_IJlSB_lEEESJ_SK_NS4_8TiledMMAINS4_8MMA_AtomIJNS4_4SM904GMMA31MMA_64x256x32_F32E4M3E4M3_SS_TNILNSO_7ScaleInE1ELSQ_1EEEEEENS4_6LayoutINS5_IJNSA_ILi2EEESB_SB_EEENS5_IJSB_NSA_ILi0EEESW_EEEEENS5_IJNS4_10UnderscoreESZ_SZ_EEEEENS4_13SM90_TMA_LOADENS4_14ComposedLayoutINS4_7SwizzleILi2ELi4ELi3EEENS4_18smem_ptr_flag_bitsILi8EEENST_INS5_IJNSA_ILi8EEESH_EEENS5_IJSH_SB_EEEEEEEvNS4_8identityES12_S1C_vS1D_EENS_8epilogue10collective18CollectiveEpilogueINS1F_22Sm90TmaWarpSpecializedILi4ELi2ELi16ELb0ELb0EEEJSI_NS5_IJSF_NSA_ILi32EEEEEESJ_SK_SJ_SK_NS1F_6fusion15FusionCallbacksIS1J_NS1M_23LinCombPerRowBiasEltActINS1F_6thread4ReLuESJ_fSJ_SJ_fLi16ELNS_15FloatRoundStyleE2EEESI_S1L_JEEES12_NS13_INS14_ILi1ELi4ELi3EEES17_NST_INS5_IJS18_S1K_EEENS5_IJS1K_SB_EEEEEEENS4_39AutoVectorizingCopyWithAssumedAlignmentILi128EEENS4_14SM90_TMA_STOREES1Y_S20_NS4_9Copy_AtomIJNS4_17SM90_U32x4_STSM_NENS_6half_tEEEEvEEEvvEEEEvNT_6ParamsE,@function
        .size           _ZN7cutlass13device_kernelINS_4gemm6kernel13GemmUniversalIN4cute5tupleIJiiiiEEENS1_10collective13CollectiveMmaINS1_37MainloopSm90TmaGmmaWarpSpecializedFP8ILi8ENS5_IJNS4_1CILi1EEESB_SB_EEENS1_35KernelTmaWarpSpecializedCooperativeEEENS5_IJNSA_ILi128EEENSA_ILi256EEENSA_ILi64EEEEEENS_12float_e4m3_tENS5_IJlSB_lEEESJ_SK_NS4_8TiledMMAINS4_8MMA_AtomIJNS4_4SM904GMMA31MMA_64x256x32_F32E4M3E4M3_SS_TNILNSO_7ScaleInE1ELSQ_1EEEEEENS4_6LayoutINS5_IJNSA_ILi2EEESB_SB_EEENS5_IJSB_NSA_ILi0EEESW_EEEEENS5_IJNS4_10UnderscoreESZ_SZ_EEEEENS4_13SM90_TMA_LOADENS4_14ComposedLayoutINS4_7SwizzleILi2ELi4ELi3EEENS4_18smem_ptr_flag_bitsILi8EEENST_INS5_IJNSA_ILi8EEESH_EEENS5_IJSH_SB_EEEEEEEvNS4_8identityES12_S1C_vS1D_EENS_8epilogue10collective18CollectiveEpilogueINS1F_22Sm90TmaWarpSpecializedILi4ELi2ELi16ELb0ELb0EEEJSI_NS5_IJSF_NSA_ILi32EEEEEESJ_SK_SJ_SK_NS1F_6fusion15FusionCallbacksIS1J_NS1M_23LinCombPerRowBiasEltActINS1F_6thread4ReLuESJ_fSJ_SJ_fLi16ELNS_15FloatRoundStyleE2EEESI_S1L_JEEES12_NS13_INS14_ILi1ELi4ELi3EEES17_NST_INS5_IJS18_S1K_EEENS5_IJS1K_SB_EEEEEEENS4_39AutoVectorizingCopyWithAssumedAlignmentILi128EEENS4_14SM90_TMA_STOREES1Y_S20_NS4_9Copy_AtomIJNS4_17SM90_U32x4_STSM_NENS_6half_tEEEEvEEEvvEEEEvNT_6ParamsE,(.L_x_274 - _ZN7cutlass13device_kernelINS_4gemm6kernel13GemmUniversalIN4cute5tupleIJiiiiEEENS1_10collective13CollectiveMmaINS1_37MainloopSm90TmaGmmaWarpSpecializedFP8ILi8ENS5_IJNS4_1CILi1EEESB_SB_EEENS1_35KernelTmaWarpSpecializedCooperativeEEENS5_IJNSA_ILi128EEENSA_ILi256EEENSA_ILi64EEEEEENS_12float_e4m3_tENS5_IJlSB_lEEESJ_SK_NS4_8TiledMMAINS4_8MMA_AtomIJNS4_4SM904GMMA31MMA_64x256x32_F32E4M3E4M3_SS_TNILNSO_7ScaleInE1ELSQ_1EEEEEENS4_6LayoutINS5_IJNSA_ILi2EEESB_SB_EEENS5_IJSB_NSA_ILi0EEESW_EEEEENS5_IJNS4_10UnderscoreESZ_SZ_EEEEENS4_13SM90_TMA_LOADENS4_14ComposedLayoutINS4_7SwizzleILi2ELi4ELi3EEENS4_18smem_ptr_flag_bitsILi8EEENST_INS5_IJNSA_ILi8EEESH_EEENS5_IJSH_SB_EEEEEEEvNS4_8identityES12_S1C_vS1D_EENS_8epilogue10collective18CollectiveEpilogueINS1F_22Sm90TmaWarpSpecializedILi4ELi2ELi16ELb0ELb0EEEJSI_NS5_IJSF_NSA_ILi32EEEEEESJ_SK_SJ_SK_NS1F_6fusion15FusionCallbacksIS1J_NS1M_23LinCombPerRowBiasEltActINS1F_6thread4ReLuESJ_fSJ_SJ_fLi16ELNS_15FloatRoundStyleE2EEESI_S1L_JEEES12_NS13_INS14_ILi1ELi4ELi3EEES17_NST_INS5_IJS18_S1K_EEENS5_IJS1K_SB_EEEEEEENS4_39AutoVectorizingCopyWithAssumedAlignmentILi128EEENS4_14SM90_TMA_STOREES1Y_S20_NS4_9Copy_AtomIJNS4_17SM90_U32x4_STSM_NENS_6half_tEEEEvEEEvvEEEEvNT_6ParamsE)
        .other          _ZN7cutlass13device_kernelINS_4gemm6kernel13GemmUniversalIN4cute5tupleIJiiiiEEENS1_10collective13CollectiveMmaINS1_37MainloopSm90TmaGmmaWarpSpecializedFP8ILi8ENS5_IJNS4_1CILi1EEESB_SB_EEENS1_35KernelTmaWarpSpecializedCooperativeEEENS5_IJNSA_ILi128EEENSA_ILi256EEENSA_ILi64EEEEEENS_12float_e4m3_tENS5_IJlSB_lEEESJ_SK_NS4_8TiledMMAINS4_8MMA_AtomIJNS4_4SM904GMMA31MMA_64x256x32_F32E4M3E4M3_SS_TNILNSO_7ScaleInE1ELSQ_1EEEEEENS4_6LayoutINS5_IJNSA_ILi2EEESB_SB_EEENS5_IJSB_NSA_ILi0EEESW_EEEEENS5_IJNS4_10UnderscoreESZ_SZ_EEEEENS4_13SM90_TMA_LOADENS4_14ComposedLayoutINS4_7SwizzleILi2ELi4ELi3EEENS4_18smem_ptr_flag_bitsILi8EEENST_INS5_IJNSA_ILi8EEESH_EEENS5_IJSH_SB_EEEEEEEvNS4_8identityES12_S1C_vS1D_EENS_8epilogue10collective18CollectiveEpilogueINS1F_22Sm90TmaWarpSpecializedILi4ELi2ELi16ELb0ELb0EEEJSI_NS5_IJSF_NSA_ILi32EEEEEESJ_SK_SJ_SK_NS1F_6fusion15FusionCallbacksIS1J_NS1M_23LinCombPerRowBiasEltActINS1F_6thread4ReLuESJ_fSJ_SJ_fLi16ELNS_15FloatRoundStyleE2EEESI_S1L_JEEES12_NS13_INS14_ILi1ELi4ELi3EEES17_NST_INS5_IJS18_S1K_EEENS5_IJS1K_SB_EEEEEEENS4_39AutoVectorizingCopyWithAssumedAlignmentILi128EEENS4_14SM90_TMA_STOREES1Y_S20_NS4_9Copy_AtomIJNS4_17SM90_U32x4_STSM_NENS_6half_tEEEEvEEEvvEEEEvNT_6ParamsE,@"STO_CUDA_ENTRY STV_DEFAULT"
_ZN7cutlass13device_kernelINS_4gemm6kernel13GemmUniversalIN4cute5tupleIJiiiiEEENS1_10collective13CollectiveMmaINS1_37MainloopSm90TmaGmmaWarpSpecializedFP8ILi8ENS5_IJNS4_1CILi1EEESB_SB_EEENS1_35KernelTmaWarpSpecializedCooperativeEEENS5_IJNSA_ILi128EEENSA_ILi256EEENSA_ILi64EEEEEENS_12float_e4m3_tENS5_IJlSB_lEEESJ_SK_NS4_8TiledMMAINS4_8MMA_AtomIJNS4_4SM904GMMA31MMA_64x256x32_F32E4M3E4M3_SS_TNILNSO_7ScaleInE1ELSQ_1EEEEEENS4_6LayoutINS5_IJNSA_ILi2EEESB_SB_EEENS5_IJSB_NSA_ILi0EEESW_EEEEENS5_IJNS4_10UnderscoreESZ_SZ_EEEEENS4_13SM90_TMA_LOADENS4_14ComposedLayoutINS4_7SwizzleILi2ELi4ELi3EEENS4_18smem_ptr_flag_bitsILi8EEENST_INS5_IJNSA_ILi8EEESH_EEENS5_IJSH_SB_EEEEEEEvNS4_8identityES12_S1C_vS1D_EENS_8epilogue10collective18CollectiveEpilogueINS1F_22Sm90TmaWarpSpecializedILi4ELi2ELi16ELb0ELb0EEEJSI_NS5_IJSF_NSA_ILi32EEEEEESJ_SK_SJ_SK_NS1F_6fusion15FusionCallbacksIS1J_NS1M_23LinCombPerRowBiasEltActINS1F_6thread4ReLuESJ_fSJ_SJ_fLi16ELNS_15FloatRoundStyleE2EEESI_S1L_JEEES12_NS13_INS14_ILi1ELi4ELi3EEES17_NST_INS5_IJS18_S1K_EEENS5_IJS1K_SB_EEEEEEENS4_39AutoVectorizingCopyWithAssumedAlignmentILi128EEENS4_14SM90_TMA_STOREES1Y_S20_NS4_9Copy_AtomIJNS4_17SM90_U32x4_STSM_NENS_6half_tEEEEvEEEvvEEEEvNT_6ParamsE:
[----:B------:R-:W1:Y:S02]  /*0000*/  LDC R1, c[0x0][0x28] ;  /* 0x00000a00ff017b82 */ /* 0x000e640000000800 */
[----:B-1----:R-:W-:Y:S01]  /*0010*/  IADD3 R1, R1, -0xe8, RZ ;  /* 0xffffff1801017810 */ /* 0x002fe20007ffe0ff */
[----:B------:R-:W1:Y:S01]  /*0020*/  S2R R3, SR_TID.X ;  /* 0x0000000000037919 */ /* 0x000e620000002100 */
[----:B------:R-:W-:Y:S01]  /*0030*/  ELECT P0, URZ, PT ;  /* 0x00000000003f782f */ /* 0x000fe20003800000 */
[----:B------:R-:W-:Y:S01]  /*0040*/  BSSY B0, `(.L_x_0) ;  /* 0x000001a000007945 */ /* 0x000fe20003800000 */
[----:B-1----:R-:W-:-:S05]  /*0050*/  SHF.R.U32.HI R0, RZ, 0x5, R3 ;  /* 0x00000005ff007819 */ /* 0x002fca0000011603 */
[----:B------:R-:W1:Y:S02]  /*0060*/  SHFL.IDX PT, R2, R0, RZ, 0x1f ;  /* 0x00001fff00027589 */ /* 0x000e6400000e0000 */
[----:B-1----:R-:W-:Y:S02]  /*0070*/  R2UR UR46, R2 ;  /* 0x00000000022e72ca */ /* 0x002fe400000e0000 */
[----:B------:R-:W-:-:S06]  /*0080*/  SHF.R.U32.HI R2, RZ, 0x7, R3 ;  /* 0x00000007ff027819 */ /* 0x000fcc0000011603 */
[----:B------:R-:W1:Y:S05]  /*0090*/  SHFL.IDX PT, R2, R2, RZ, 0x1f ;  /* 0x00001fff02027589 */ /* 0x000e6a00000e0000 */
[----:B------:R-:W-:Y:S02]  /*00a0*/  USHF.R.S32.HI UR4, URZ, 0x1f, UR46 ;  /* 0x0000001f3f047899 */ /* 0x000fe4000801142e */
[----:B------:R-:W-:Y:S02]  /*00b0*/  ISETP.NE.OR P0, PT, RZ, UR46, !P0 ;  /* 0x0000002eff007c0c */ /* 0x000fe4000c705670 */
[----:B------:R-:W-:-:S04]  /*00c0*/  ULEA.HI UR4, UR4, UR46, URZ, 0x2 ;  /* 0x0000002e04047291 */ /* 0x000fc8000f8f103f */
[----:B------:R-:W-:-:S04]  /*00d0*/  ULOP3.LUT UR4, UR4, 0xfffffffc, URZ, 0xc0, !UPT ;  /* 0xfffffffc04047892 */ /* 0x000fc8000f8ec03f */
[----:B------:R-:W-:-:S03]  /*00e0*/  UIADD3 UR46, UR46, -UR4, URZ ;  /* 0x800000042e2e7290 */ /* 0x000fc6000fffe03f */
[----:B------:R-:W-:Y:S09]  /*00f0*/  @P0 BRA `(.L_x_1) ;  /* 0x0000000000380947 */ /* 0x000ff20003800000 */
[----:B------:R-:W-:Y:S02]  /*0100*/  ULDC.64 UR4, c[0x0][0x198] ;  /* 0x0000660000047ab9 */ /* 0x000fe40000000a00 */
[----:B------:R-:W-:Y:S02]  /*0110*/  UIADD3 UR6, UP0, UR4, 0xf0, URZ ;  /* 0x000000f004067890 */ /* 0x000fe4000ff1e03f */
[----:B------:R-:W-:Y:S02]  /*0120*/  UIADD3 UR8, UP1, UR4, 0x1f0, URZ ;  /* 0x000001f004087890 */ /* 0x000fe4000ff3e03f */
[----:B------:R-:W-:Y:S02]  /*0130*/  UIADD3 UR10, UP2, UR4, 0x3f0, URZ ;  /* 0x000003f0040a7890 */ /* 0x000fe4000ff5e03f */
[----:B------:R-:W-:Y:S02]  /*0140*/  UIADD3 UR4, UP3, UR4, 0x4f0, URZ ;  /* 0x000004f004047890 */ /* 0x000fe4000ff7e03f */
[----:B------:R-:W-:-:S02]  /*0150*/  UIADD3.X UR7, URZ, UR5, URZ, UP0, !UPT ;  /* 0x000000053f077290 */ /* 0x000fc400087fe43f */
[----:B------:R-:W-:Y:S02]  /*0160*/  UIADD3.X UR9, URZ, UR5, URZ, UP1, !UPT ;  /* 0x000000053f097290 */ /* 0x000fe40008ffe43f */
[----:B------:R-:W-:Y:S02]  /*0170*/  UIADD3.X UR11, URZ, UR5, URZ, UP2, !UPT ;  /* 0x000000053f0b7290 */ /* 0x000fe400097fe43f */
[----:B------:R-:W-:-:S03]  /*0180*/  UIADD3.X UR5, URZ, UR5, URZ, UP3, !UPT ;  /* 0x000000053f057290 */ /* 0x000fc60009ffe43f */
[----:B------:R2:W-:Y:S02]  /*0190*/  UTMACCTL.PF [UR6] ;  /* 0x00000000060079b9 */ /* 0x0005e40008040000 */
[----:B------:R2:W-:Y:S02]  /*01a0*/  UTMACCTL.PF [UR8] ;  /* 0x00000000080079b9 */ /* 0x0005e40008040000 */
[----:B------:R2:W-:Y:S02]  /*01b0*/  UTMACCTL.PF [UR10] ;  /* 0x000000000a0079b9 */ /* 0x0005e40008040000 */
[----:B------:R2:W-:Y:S02]  /*01c0*/  UTMACCTL.PF [UR4] ;  /* 0x00000000040079b9 */ /* 0x0005e40008040000 */
[----:B--2---:R-:W-:Y:S01]  /*01d0*/  NOP ;  /* 0x0000000000007918 */ /* 0x004fe20000000000 */
.L_x_1:
[----:B------:R-:W-:Y:S05]  /*01e0*/  BSYNC B0 ;  /* 0x0000000000007941 */ /* 0x000fea0003800000 */
.L_x_0:
[----:B------:R-:W-:Y:S01]  /*01f0*/  ULDC.64 UR8, c[0x0][0x590] ;  /* 0x0001640000087ab9 */ /* 0x000fe20000000a00 */
[----:B------:R-:W-:Y:S01]  /*0200*/  ULDC.64 UR50, c[0x0][0x588] ;  /* 0x0001620000327ab9 */ /* 0x000fe20000000a00 */
[----:B------:R-:W-:Y:S01]  /*0210*/  ISETP.NE.U32.AND P2, PT, RZ, UR8, PT ;  /* 0x00000008ff007c0c */ /* 0x000fe2000bf45070 */
[----:B------:R-:W-:Y:S01]  /*0220*/  ULDC.64 UR54, c[0x0][0x208] ;  /* 0x0000820000367ab9 */ /* 0x000fe20000000a00 */
[----:B-1----:R-:W-:Y:S01]  /*0230*/  R2UR UR6, R2 ;  /* 0x00000000020672ca */ /* 0x002fe200000e0000 */
[----:B------:R-:W-:Y:S01]  /*0240*/  UMOV UR4, UR50 ;  /* 0x0000003200047c82 */ /* 0x000fe20008000000 */
[----:B------:R-:W-:Y:S01]  /*0250*/  ISETP.NE.AND.EX P1, PT, RZ, UR9, PT, P2 ;  /* 0x00000009ff007c0c */ /* 0x000fe2000bf25320 */
[----:B------:R-:W-:Y:S01]  /*0260*/  UMOV UR5, UR51 ;  /* 0x0000003300057c82 */ /* 0x000fe20008000000 */
[----:B------:R-:W-:-:S11]  /*0270*/  PRMT R4, RZ, 0x7610, R4 ;  /* 0x00007610ff047816 */ /* 0x000fd60000000004 */
[----:B------:R-:W-:Y:S05]  /*0280*/  @P1 BRA `(.L_x_2) ;  /* 0x0000000000441947 */ /* 0x000fea0003800000 */
[----:B------:R-:W-:Y:S02]  /*0290*/  ULDC.64 UR10, c[0x0][0x588] ;  /* 0x00016200000a7ab9 */ /* 0x000fe40000000a00 */
[----:B------:R-:W-:-:S04]  /*02a0*/  ISETP.NE.U32.AND P0, PT, RZ, UR10, PT ;  /* 0x0000000aff007c0c */ /* 0x000fc8000bf05070 */
[----:B------:R-:W-:-:S13]  /*02b0*/  ISETP.NE.AND.EX P0, PT, RZ, UR11, PT, P0 ;  /* 0x0000000bff007c0c */ /* 0x000fda000bf05300 */
[----:B------:R-:W-:Y:S05]  /*02c0*/  @!P0 BRA `(.L_x_3) ;  /* 0x00000000001c8947 */ /* 0x000fea0003800000 */
[----:B------:R-:W-:Y:S01]  /*02d0*/  IMAD.U32 R2, RZ, RZ, UR4 ;  /* 0x00000004ff027e24 */ /* 0x000fe2000f8e00ff */
[----:B------:R-:W-:-:S05]  /*02e0*/  MOV R3, UR5 ;  /* 0x0000000500037c02 */ /* 0x000fca0008000f00 */
[----:B------:R-:W2:Y:S01]  /*02f0*/  LDG.E R2, desc[UR54][R2.64] ;  /* 0x0000003602027981 */ /* 0x000ea2000c1e1900 */
[----:B------:R-:W-:Y:S01]  /*0300*/  IMAD.MOV.U32 R4, RZ, RZ, 0x1 ;  /* 0x00000001ff047424 */ /* 0x000fe200078e00ff */
[----:B--2---:R-:W-:-:S13]  /*0310*/  FSETP.NEU.AND P0, PT, R2, RZ, PT ;  /* 0x000000ff0200720b */ /* 0x004fda0003f0d000 */
[----:B------:R-:W-:Y:S01]  /*0320*/  VOTEU.ANY UP0, P0 ;  /* 0x00000000003f7886 */ /* 0x000fe20000000100 */
[----:B------:R-:W-:Y:S05]  /*0330*/  BRA `(.L_x_2) ;  /* 0x0000000000187947 */ /* 0x000fea0003800000 */
.L_x_3:
[----:B------:R-:W-:Y:S01]  /*0340*/  ULDC UR4, c[0x0][0x580] ;  /* 0x0001600000047ab9 */ /* 0x000fe20000000800 */
[----:B------:R-:W-:Y:S01]  /*0350*/  MOV R4, 0x1 ;  /* 0x0000000100047802 */ /* 0x000fe20000000f00 */
[----:B------:R-:W-:Y:S01]  /*0360*/  UMOV UR5, URZ ;  /* 0x0000003f00057c82 */ /* 0x000fe20008000000 */
[----:B------:R-:W-:Y:S01]  /*0370*/  FSETP.NEU.AND P0, PT, RZ, UR4, PT ;  /* 0x00000004ff007c0b */ /* 0x000fe2000bf0d000 */
[----:B------:R-:W-:-:S12]  /*0380*/  UMOV UR4, URZ ;  /* 0x0000003f00047c82 */ /* 0x000fd80008000000 */
[----:B------:R-:W-:-:S05]  /*0390*/  VOTEU.ANY UP0, P0 ;  /* 0x00000000003f7886 */ /* 0x000fca0000000100 */
.L_x_2:
[----:B------:R-:W-:Y:S01]  /*03a0*/  ISETP.NE.U32.AND P0, PT, RZ, UR4, PT ;  /* 0x00000004ff007c0c */ /* 0x000fe2000bf05070 */
[----:B------:R-:W-:Y:S01]  /*03b0*/  UPLOP3.LUT UP1, UPT, UPT, UPT, UPT, 0x40, 0x0 ;  /* 0x000000000000789c */ /* 0x000fe20003f2e870 */
[----:B------:R-:W-:Y:S02]  /*03c0*/  ISETP.NE.AND.EX P2, PT, RZ, UR9, PT, P2 ;  /* 0x00000009ff007c0c */ /* 0x000fe4000bf45320 */
[----:B------:R-:W-:Y:S01]  /*03d0*/  ISETP.NE.AND.EX P0, PT, RZ, UR5, PT, P0 ;  /* 0x00000005ff007c0c */ /* 0x000fe2000bf05300 */
[----:B------:R-:W-:-:S12]  /*03e0*/  UP2UR UR48, UPR, URZ, 0x2 ;  /* 0x000000023f307883 */ /* 0x000fd80008000000 */
[----:B------:R-:W-:Y:S05]  /*03f0*/  @P0 BRA P2, `(.L_x_4) ;  /* 0x0000000000400947 */ /* 0x000fea0001000000 */
[----:B------:R-:W-:-:S04]  /*0400*/  ISETP.NE.U32.AND P0, PT, RZ, UR8, PT ;  /* 0x00000008ff007c0c */ /* 0x000fc8000bf05070 */
[----:B------:R-:W-:-:S13]  /*0410*/  ISETP.NE.AND.EX P0, PT, RZ, UR9, PT, P0 ;  /* 0x00000009ff007c0c */ /* 0x000fda000bf05300 */
[----:B------:R-:W-:Y:S05]  /*0420*/  @!P0 BRA `(.L_x_5) ;  /* 0x00000000002c8947 */ /* 0x000fea0003800000 */
[----:B------:R-:W-:Y:S01]  /*0430*/  PRMT R2, R4, 0x9910, RZ ;  /* 0x0000991004027816 */ /* 0x000fe200000000ff */
[----:B------:R-:W-:Y:S02]  /*0440*/  UISETP.NE.U32.AND UP1, UPT, UR4, URZ, UPT ;  /* 0x0000003f0400728c */ /* 0x000fe4000bf25070 */
[----:B------:R-:W-:Y:S01]  /*0450*/  USEL UR4, URZ, 0xffffffff, UP0 ;  /* 0xffffffff3f047887 */ /* 0x000fe20008000000 */
[----:B------:R-:W-:Y:S01]  /*0460*/  R2UR UR7, R2 ;  /* 0x00000000020772ca */ /* 0x000fe200000e0000 */
[----:B------:R-:W-:-:S12]  /*0470*/  UISETP.NE.AND.EX UP0, UPT, UR5, URZ, UPT, UP1 ;  /* 0x0000003f0500728c */ /* 0x000fd8000bf05310 */
[----:B------:R-:W-:-:S11]  /*0480*/  UISETP.NE.AND UP2, UPT, UR7, URZ, UPT ;  /* 0x0000003f0700728c */ /* 0x000fd6000bf45270 */
[----:B------:R-:W-:-:S04]  /*0490*/  @!UP2 USEL UR4, URZ, 0xffffffff, UP0 ;  /* 0xffffffff3f04a887 */ /* 0x000fc80008000000 */
[----:B------:R-:W-:-:S04]  /*04a0*/  ULOP3.LUT UR4, UR4, 0x1, URZ, 0xc0, !UPT ;  /* 0x0000000104047892 */ /* 0x000fc8000f8ec03f */
[----:B------:R-:W-:-:S04]  /*04b0*/  UISETP.EQ.U32.AND UP0, UPT, UR4, 0x1, UPT ;  /* 0x000000010400788c */ /* 0x000fc8000bf02070 */
[----:B------:R-:W-:Y:S01]  /*04c0*/  UP2UR UR48, UPR, URZ, 0x1 ;  /* 0x000000013f307883 */ /* 0x000fe20008000000 */
[----:B------:R-:W-:Y:S11]  /*04d0*/  BRA `(.L_x_4) ;  /* 0x0000000000087947 */ /* 0x000ff60003800000 */
.L_x_5:
[----:B------:R-:W-:-:S04]  /*04e0*/  UPLOP3.LUT UP0, UPT, UPT, UPT, UP0, 0x40, 0x0 ;  /* 0x000000000000789c */ /* 0x000fc80003f0e800 */
[----:B------:R-:W-:-:S12]  /*04f0*/  UP2UR UR48, UPR, URZ, 0x1 ;  /* 0x000000013f307883 */ /* 0x000fd80008000000 */
.L_x_4:
[----:B------:R-:W1:Y:S01]  /*0500*/  SHFL.IDX PT, R2, R0, RZ, 0x1f ;  /* 0x00001fff00027589 */ /* 0x000e6200000e0000 */
[----:B------:R-:W-:Y:S02]  /*0510*/  UISETP.NE.AND UP0, UPT, UR46, URZ, UPT ;  /* 0x0000003f2e00728c */ /* 0x000fe4000bf05270 */
[----:B------:R-:W-:Y:S02]  /*0520*/  UIADD3 UR9, UR6, -0x1, URZ ;  /* 0xffffffff06097890 */ /* 0x000fe4000fffe03f */
[----:B------:R-:W-:Y:S02]  /*0530*/  UP2UR UR47, UPR, URZ, 0x1 ;  /* 0x000000013f2f7883 */ /* 0x000fe40008000000 */
[----:B------:R-:W-:Y:S02]  /*0540*/  UISETP.EQ.OR UP0, UPT, UR46, 0x3, !UP0 ;  /* 0x000000032e00788c */ /* 0x000fe4000c702670 */
[----:B------:R-:W-:Y:S02]  /*0550*/  UISETP.GE.U32.AND UP1, UPT, UR9, 0x2, UPT ;  /* 0x000000020900788c */ /* 0x000fe4000bf26070 */
[----:B------:R-:W-:-:S04]  /*0560*/  UISETP.EQ.AND UP0, UPT, UR6, URZ, UP0 ;  /* 0x0000003f0600728c */ /* 0x000fc80008702270 */
[----:B------:R-:W-:Y:S02]  /*0570*/  USEL UR45, URZ, 0x1, !UP0 ;  /* 0x000000013f2d7887 */ /* 0x000fe4000c000000 */
[----:B------:R-:W-:Y:S02]  /*0580*/  UISETP.NE.AND UP0, UPT, UR6, URZ, UPT ;  /* 0x0000003f0600728c */ /* 0x000fe4000bf05270 */
[----:B------:R-:W-:Y:S01]  /*0590*/  USEL UR45, UR45, 0x2, UP1 ;  /* 0x000000022d2d7887 */ /* 0x000fe20008800000 */
[----:B-1----:R-:W-:-:S13]  /*05a0*/  ISETP.NE.AND P0, PT, R2, RZ, PT ;  /* 0x000000ff0200720c */ /* 0x002fda0003f05270 */
[----:B------:R-:W-:Y:S05]  /*05b0*/  @P0 BRA `(.L_x_6) ;  /* 0x0000000000840947 */ /* 0x000fea0003800000 */
[----:B------:R-:W-:Y:S01]  /*05c0*/  ELECT P0, URZ, PT ;  /* 0x00000000003f782f */ /* 0x000fe20003800000 */
[----:B------:R-:W-:-:S12]  /*05d0*/  BSSY B0, `(.L_x_6) ;  /* 0x000001f000007945 */ /* 0x000fd80003800000 */
[----:B------:R-:W-:Y:S05]  /*05e0*/  @!P0 BRA `(.L_x_7) ;  /* 0x0000000000748947 */ /* 0x000fea0003800000 */
[----:B------:R-:W1:Y:S01]  /*05f0*/  S2UR UR8, SR_CgaCtaId ;  /* 0x00000000000879c3 */ /* 0x000e620000008800 */
[----:B------:R-:W-:Y:S01]  /*0600*/  UMOV UR4, 0x400 ;  /* 0x0000040000047882 */ /* 0x000fe20000000000 */
[----:B------:R-:W-:Y:S01]  /*0610*/  UMOV UR5, 0x1 ;  /* 0x0000000100057882 */ /* 0x000fe20000000000 */
[----:B------:R-:W-:Y:S02]  /*0620*/  UMOV UR6, 0x100 ;  /* 0x0000010000067882 */ /* 0x000fe40000000000 */
[----:B------:R-:W-:-:S04]  /*0630*/  UIADD3 UR6, -UR6, 0x100000, URZ ;  /* 0x0010000006067890 */ /* 0x000fc8000fffe13f */
[----:B------:R-:W-:Y:S02]  /*0640*/  USHF.L.U32 UR7, UR6, 0xb, URZ ;  /* 0x0000000b06077899 */ /* 0x000fe4000800063f */
[----:B------:R-:W-:Y:S02]  /*0650*/  USHF.L.U32 UR6, UR6, 0x1, URZ ;  /* 0x0000000106067899 */ /* 0x000fe4000800063f */
[----:B-1----:R-:W-:Y:S02]  /*0660*/  ULEA UR8, UR8, UR4, 0x18 ;  /* 0x0000000408087291 */ /* 0x002fe4000f8ec03f */
[----:B------:R-:W-:-:S04]  /*0670*/  UIADD3 UR4, -UR5, 0x100000, URZ ;  /* 0x0010000005047890 */ /* 0x000fc8000fffe13f */
[----:B------:R-:W-:Y:S02]  /*0680*/  USHF.L.U32 UR5, UR4, 0xb, URZ ;  /* 0x0000000b04057899 */ /* 0x000fe4000800063f */
[----:B------:R-:W-:Y:S01]  /*0690*/  USHF.L.U32 UR4, UR4, 0x1, URZ ;  /* 0x0000000104047899 */ /* 0x000fe2000800063f */
[----:B------:R-:W1:Y:S11]  /*06a0*/  FENCE.VIEW.ASYNC.S ;  /* 0x00000000000073c6 */ /* 0x000e760000000000 */
[----:B-1----:R1:W2:Y:S01]  /*06b0*/  SYNCS.EXCH.64 URZ, [UR8], UR4 ;  /* 0x00000004083f75b2 */ /* 0x0022a20008000100 */
[----:B------:R1:W3:Y:S01]  /*06c0*/  SYNCS.EXCH.64 URZ, [UR8+0x40], UR6 ;  /* 0x00004006083f75b2 */ /* 0x0002e20008000100 */
[----:B------:R1:W4:Y:S01]  /*06d0*/  SYNCS.EXCH.64 URZ, [UR8+0x8], UR4 ;  /* 0x00000804083f75b2 */ /* 0x0003220008000100 */
[----:B------:R1:W1:Y:S01]  /*06e0*/  SYNCS.EXCH.64 URZ, [UR8+0x48], UR6 ;  /* 0x00004806083f75b2 */ /* 0x0002620008000100 */
        /* <DEDUP_REMOVED lines=12> */
[----:B------:R-:W-:Y:S01]  /*07b0*/  NOP ;  /* 0x0000000000007918 */ /* 0x000fe20000000000 */
.L_x_7:
[----:B-1----:R-:W-:Y:S05]  /*07c0*/  BSYNC B0 ;  /* 0x0000000000007941 */ /* 0x002fea0003800000 */
.L_x_6:
[----:B------:R-:W1:Y:S01]  /*07d0*/  SHFL.IDX PT, R2, R0, RZ, 0x1f ;  /* 0x00001fff00027589 */ /* 0x000e6200000e0000 */
[----:B------:R-:W-:Y:S01]  /*07e0*/  UISETP.EQ.AND UP2, UPT, UR46, 0x2, !UP0 ;  /* 0x000000022e00788c */ /* 0x000fe2000c742270 */
[----:B------:R-:W-:-:S03]  /*07f0*/  NOP ;  /* 0x0000000000007918 */ /* 0x000fc60000000000 */
[----:B------:R-:W-:-:S04]  /*0800*/  USEL UR39, URZ, 0x1, !UP2 ;  /* 0x000000013f277887 */ /* 0x000fc8000d000000 */
[----:B------:R-:W-:Y:S01]  /*0810*/  USEL UR39, UR39, 0x2, UP1 ;  /* 0x0000000227277887 */ /* 0x000fe20008800000 */
[----:B-1----:R-:W-:-:S13]  /*0820*/  ISETP.NE.AND P0, PT, R2, RZ, PT ;  /* 0x000000ff0200720c */ /* 0x002fda0003f05270 */
[----:B------:R-:W-:Y:S05]  /*0830*/  @P0 BRA `(.L_x_8) ;  /* 0x0000000000580947 */ /* 0x000fea0003800000 */
[----:B------:R-:W1:Y:S01]  /*0840*/  S2UR UR5, SR_CgaCtaId ;  /* 0x00000000000579c3 */ /* 0x000e620000008800 */
[----:B------:R-:W-:Y:S01]  /*0850*/  UMOV UR4, 0x400 ;  /* 0x0000040000047882 */ /* 0x000fe20000000000 */
[----:B------:R-:W-:Y:S01]  /*0860*/  UMOV UR6, 0x20 ;  /* 0x0000002000067882 */ /* 0x000fe20000000000 */
[----:B------:R-:W-:Y:S01]  /*0870*/  UMOV UR7, 0x100 ;  /* 0x0000010000077882 */ /* 0x000fe20000000000 */
[----:B------:R-:W-:Y:S01]  /*0880*/  ELECT P0, URZ, PT ;  /* 0x00000000003f782f */ /* 0x000fe20003800000 */
[----:B-1----:R-:W-:Y:S02]  /*0890*/  ULEA UR8, UR5, UR4, 0x18 ;  /* 0x0000000405087291 */ /* 0x002fe4000f8ec03f */
[----:B------:R-:W-:-:S04]  /*08a0*/  UIADD3 UR4, -UR6, 0x100000, URZ ;  /* 0x0010000006047890 */ /* 0x000fc8000fffe13f */
[----:B------:R-:W-:Y:S02]  /*08b0*/  USHF.L.U32 UR5, UR4, 0xb, URZ ;  /* 0x0000000b04057899 */ /* 0x000fe4000800063f */
[----:B------:R-:W-:Y:S02]  /*08c0*/  USHF.L.U32 UR4, UR4, 0x1, URZ ;  /* 0x0000000104047899 */ /* 0x000fe4000800063f */
[----:B------:R-:W-:-:S04]  /*08d0*/  UIADD3 UR6, -UR7, 0x100000, URZ ;  /* 0x0010000007067890 */ /* 0x000fc8000fffe13f */
[----:B------:R-:W-:Y:S02]  /*08e0*/  USHF.L.U32 UR7, UR6, 0xb, URZ ;  /* 0x0000000b06077899 */ /* 0x000fe4000800063f */
[----:B------:R-:W-:Y:S01]  /*08f0*/  USHF.L.U32 UR6, UR6, 0x1, URZ ;  /* 0x0000000106067899 */ /* 0x000fe2000800063f */
[----:B------:R-:W1:Y:S03]  /*0900*/  FENCE.VIEW.ASYNC.S ;  /* 0x00000000000073c6 */ /* 0x000e660000000000 */
[----:B-1----:R1:W1:Y:S08]  /*0910*/  SYNCS.EXCH.64 URZ, [UR8+0x80], UR4 ;  /* 0x00008004083f75b2 */ /* 0x0022700008000100 */
        /* <DEDUP_REMOVED lines=8> */
.L_x_8:
[----:B------:R-:W5:Y:S01]  /*09a0*/  LDC R2, c[0x0][0x904] ;  /* 0x00024100ff027b82 */ /* 0x000f620000000800 */
[----:B------:R-:W2:Y:S01]  /*09b0*/  S2R R3, SR_CTAID.Y ;  /* 0x0000000000037919 */ /* 0x000ea20000002600 */
[----:B------:R-:W-:Y:S01]  /*09c0*/  ELECT P0, URZ, PT ;  /* 0x00000000003f782f */ /* 0x000fe20003800000 */
[----:B------:R-:W-:Y:S01]  /*09d0*/  NOP ;  /* 0x0000000000007918 */ /* 0x000fe20000000000 */
[----:B-1----:R-:W-:Y:S01]  /*09e0*/  UMOV UR4, 0x20 ;  /* 0x0000002000047882 */ /* 0x002fe20000000000 */
[----:B------:R-:W1:Y:S03]  /*09f0*/  SHFL.IDX PT, R0, R0, RZ, 0x1f ;  /* 0x00001fff00007589 */ /* 0x000e6600000e0000 */
[----:B------:R-:W3:Y:S01]  /*0a00*/  S2UR UR37, SR_CgaCtaId ;  /* 0x00000000002579c3 */ /* 0x000ee20000008800 */
[----:B-----5:R-:W-:Y:S02]  /*0a10*/  ISETP.NE.AND P2, PT, R2, 0x1, PT ;  /* 0x000000010200780c */ /* 0x020fe40003f45270 */
[----:B------:R-:W5:Y:S01]  /*0a20*/  S2R R2, SR_CTAID.X ;  /* 0x0000000000027919 */ /* 0x000f620000002500 */
[----:B-1----:R-:W-:-:S10]  /*0a30*/  ISETP.NE.OR P0, PT, R0, RZ, !P0 ;  /* 0x000000ff0000720c */ /* 0x002fd40004705670 */
[----:B------:R-:W5:Y:S01]  /*0a40*/  @P2 LDC R7, c[0x0][0x10] ;  /* 0x00000400ff072b82 */ /* 0x000f620000000800 */
[----:B--2---:R-:W-:Y:S02]  /*0a50*/  @P2 IMAD.MOV.U32 R0, RZ, RZ, R3 ;  /* 0x000000ffff002224 */ /* 0x004fe400078e0003 */
[----:B------:R-:W-:Y:S01]  /*0a60*/  @P2 IMAD.MOV.U32 R5, RZ, RZ, RZ ;  /* 0x000000ffff052224 */ /* 0x000fe200078e00ff */
[----:B------:R-:W-:Y:S02]  /*0a70*/  VOTEU.ALL UP1, P0 ;  /* 0x00000000003f7886 */ /* 0x000fe40000020000 */
[----:B------:R-:W-:Y:S01]  /*0a80*/  @P2 MOV R4, R0 ;  /* 0x0000000000042202 */ /* 0x000fe20000000f00 */
[----:B------:R-:W-:Y:S01]  /*0a90*/  VOTEU.ALL UP2, P0 ;  /* 0x00000000003f7886 */ /* 0x000fe20000040000 */
[----:B------:R-:W1:Y:S01]  /*0aa0*/  @!P2 LDC R9, c[0x0][0xc] ;  /* 0x00000300ff09ab82 */ /* 0x000e620000000800 */
[----:B------:R-:W-:Y:S01]  /*0ab0*/  @!P2 MOV R0, R3 ;  /* 0x000000030000a202 */ /* 0x000fe20000000f00 */
[----:B------:R-:W-:Y:S01]  /*0ac0*/  IMAD.MOV.U32 R3, RZ, RZ, RZ ;  /* 0x000000ffff037224 */ /* 0x000fe200078e00ff */
[----:B------:R-:W-:Y:S01]  /*0ad0*/  @!UP1 UMOV UR6, 0x400 ;  /* 0x0000040000069882 */ /* 0x000fe20000000000 */
[----:B------:R-:W-:-:S04]  /*0ae0*/  @!UP1 UIADD3 UR4, -UR4, 0x100000, URZ ;  /* 0x0010000004049890 */ /* 0x000fc8000fffe13f */
[----:B------:R-:W-:Y:S02]  /*0af0*/  @!UP1 USHF.L.U32 UR5, UR4, 0xb, URZ ;  /* 0x0000000b04059899 */ /* 0x000fe4000800063f */
[----:B------:R-:W-:Y:S02]  /*0b00*/  @!UP1 USHF.L.U32 UR4, UR4, 0x1, URZ ;  /* 0x0000000104049899 */ /* 0x000fe4000800063f */
[----:B---3--:R-:W-:Y:S01]  /*0b10*/  @!UP1 ULEA UR8, UR37, UR6, 0x18 ;  /* 0x0000000625089291 */ /* 0x008fe2000f8ec03f */
[----:B------:R-:W-:Y:S01]  /*0b20*/  VOTEU.ALL UP1, P0 ;  /* 0x00000000003f7886 */ /* 0x000fe20000020000 */
[----:B------:R-:W-:Y:S01]  /*0b30*/  PLOP3.LUT P0, PT, PT, PT, UP0, 0x80, 0x0 ;  /* 0x000000000000781c */ /* 0x000fe20003f0f008 */
[----:B------:R-:W-:Y:S01]  /*0b40*/  ULDC UR6, c[0x0][0xc] ;  /* 0x0000030000067ab9 */ /* 0x000fe20000000800 */
[----:B------:R-:W-:Y:S01]  /*0b50*/  ULDC UR7, c[0x0][0x10] ;  /* 0x0000040000077ab9 */ /* 0x000fe20000000800 */
[----:B-----5:R-:W-:Y:S01]  /*0b60*/  @P2 IMAD.WIDE.U32 R6, R2, R7, R4 ;  /* 0x0000000702062225 */ /* 0x020fe200078e0004 */
[----:B------:R-:W2:Y:S06]  /*0b70*/  FENCE.VIEW.ASYNC.S ;  /* 0x00000000000073c6 */ /* 0x000eac0000000000 */
[----:B--2---:R-:W4:Y:S01]  /*0b80*/  @!UP1 SYNCS.EXCH.64 URZ, [UR8+0xc0], UR4 ;  /* 0x0000c004083f95b2 */ /* 0x004f220008000100 */
[----:B------:R-:W-:-:S02]  /*0b90*/  @P2 IMAD.MOV.U32 R16, RZ, RZ, R6 ;  /* 0x000000ffff102224 */ /* 0x000fc400078e0006 */
[----:B-1----:R-:W-:Y:S01]  /*0ba0*/  @!P2 IMAD.WIDE.U32 R4, R9, R0, R2 ;  /* 0x000000000904a225 */ /* 0x002fe200078e0002 */
[----:B------:R-:W-:-:S03]  /*0bb0*/  @P2 MOV R9, RZ ;  /* 0x000000ff00092202 */ /* 0x000fc60000000f00 */
[----:B------:R-:W-:Y:S01]  /*0bc0*/  @!P2 IMAD.MOV.U32 R16, RZ, RZ, R4 ;  /* 0x000000ffff10a224 */ /* 0x000fe200078e0004 */
[----:B------:R-:W-:Y:S02]  /*0bd0*/  @P2 IADD3 R17, R7, R9, RZ ;  /* 0x0000000907112210 */ /* 0x000fe40007ffe0ff */
[----:B------:R-:W-:Y:S02]  /*0be0*/  @!P2 MOV R17, R5 ;  /* 0x000000050011a202 */ /* 0x000fe40000000f00 */
[----:B------:R1:W-:Y:S01]  /*0bf0*/  STL [R1+0xc0], R16 ;  /* 0x0000c01001007387 */ /* 0x0003e20000100800 */
[----:B------:R2:W4:Y:S01]  /*0c00*/  @!UP2 SYNCS.EXCH.64 URZ, [UR8+0xc8], UR4 ;  /* 0x0000c804083fa5b2 */ /* 0x0005220008000100 */
[----:B------:R-:W-:Y:S02]  /*0c10*/  NOP ;  /* 0x0000000000007918 */ /* 0x000fe40000000000 */
[----:B------:R1:W-:Y:S01]  /*0c20*/  STL [R1+0xc4], R17 ;  /* 0x0000c41101007387 */ /* 0x0003e20000100800 */
[----:B--2---:R-:W-:-:S03]  /*0c30*/  UIMAD.WIDE.U32 UR4, UR6, UR7, URZ ;  /* 0x00000007060472a5 */ /* 0x004fc6000f8e003f */
[----:B------:R-:W-:Y:S02]  /*0c40*/  ULDC UR6, c[0x0][0x14] ;  /* 0x0000050000067ab9 */ /* 0x000fe40000000800 */
[----:B------:R-:W-:Y:S02]  /*0c50*/  UIMAD.WIDE.U32 UR52, UR4, UR6, URZ ;  /* 0x00000006043472a5 */ /* 0x000fe4000f8e003f */
[----:B------:R-:W-:-:S04]  /*0c60*/  UIMAD UR38, UR5, UR6, URZ ;  /* 0x00000006052672a4 */ /* 0x000fc8000f8e023f */
[----:B------:R-:W-:Y:S01]  /*0c70*/  UIADD3 UR38, UR53, UR38, URZ ;  /* 0x0000002635267290 */ /* 0x000fe2000fffe03f */
[----:B----4-:R-:W-:Y:S06]  /*0c80*/  BAR.SYNC.DEFER_BLOCKING 0x0 ;  /* 0x0000000000007b1d */ /* 0x010fec0000010000 */
[----:B-1----:R-:W-:Y:S05]  /*0c90*/  @!P0 BRA `(.L_x_9) ;  /* 0x000000ac00c08947 */ /* 0x002fea0003800000 */
[----:B------:R-:W-:-:S06]  /*0ca0*/  UISETP.GT.U32.AND UP0, UPT, UR9, 0x1, UPT ;  /* 0x000000010900788c */ /* 0x000fcc000bf04070 */
[----:B------:R-:W-:-:S13]  /*0cb0*/  PLOP3.LUT P0, PT, PT, PT, UP0, 0x80, 0x0 ;  /* 0x000000000000781c */ /* 0x000fda0003f0f008 */
[----:B------:R-:W-:Y:S05]  /*0cc0*/  @P0 EXIT ;  /* 0x000000000000094d */ /* 0x000fea0003800000 */
[----:B------:R-:W-:Y:S01]  /*0cd0*/  PRMT R6, RZ, 0x7610, R6 ;  /* 0x00007610ff067816 */ /* 0x000fe20000000006 */
[----:B------:R-:W-:Y:S01]  /*0ce0*/  IMAD.MOV.U32 R5, RZ, RZ, -0x1 ;  /* 0xffffffffff057424 */ /* 0x000fe200078e00ff */
[----:B------:R-:W-:Y:S01]  /*0cf0*/  ULDC.64 UR4, c[0x0][0x8f8] ;  /* 0x00023e0000047ab9 */ /* 0x000fe20000000a00 */
[----:B------:R-:W-:Y:S01]  /*0d00*/  UMOV UR59, 0xffffffff ;  /* 0xffffffff003b7882 */ /* 0x000fe20000000000 */
[----:B------:R-:W-:Y:S01]  /*0d10*/  ISETP.GE.U32.AND P0, PT, R16, UR4, PT ;  /* 0x0000000410007c0c */ /* 0x000fe2000bf06070 */
[----:B------:R1:W-:Y:S01]  /*0d20*/  STL.S16 [R1+0xd4], R6 ;  /* 0x0000d40601007387 */ /* 0x0003e20000100600 */
[----:B------:R-:W-:Y:S01]  /*0d30*/  UMOV UR43, 0xffffffff ;  /* 0xffffffff002b7882 */ /* 0x000fe20000000000 */
[----:B------:R-:W-:Y:S02]  /*0d40*/  PRMT R4, RZ, 0x7610, R4 ;  /* 0x00007610ff047816 */ /* 0x000fe40000000004 */
[----:B------:R1:W-:Y:S01]  /*0d50*/  STL [R1+0xd8], R5 ;  /* 0x0000d80501007387 */ /* 0x0003e20000100800 */
[----:B------:R-:W-:-:S13]  /*0d60*/  ISETP.GE.U32.AND.EX P0, PT, R17, UR5, PT, P0 ;  /* 0x0000000511007c0c */ /* 0x000fda000bf06100 */
[----:B-1----:R-:W-:Y:S05]  /*0d70*/  @P0 BRA `(.L_x_10) ;  /* 0x0000000400680947 */ /* 0x002fea0003800000 */
[----:B------:R-:W1:Y:S01]  /*0d80*/  LDC.64 R12, c[0x0][0x8d0] ;  /* 0x00023400ff0c7b82 */ /* 0x000e620000000a00 */
[----:B------:R-:W-:Y:S01]  /*0d90*/  MOV R4, R16 ;  /* 0x0000001000047202 */ /* 0x000fe20000000f00 */
[----:B------:R-:W-:-:S06]  /*0da0*/  IMAD.MOV.U32 R5, RZ, RZ, R17 ;  /* 0x000000ffff057224 */ /* 0x000fcc00078e0011 */
[----:B------:R-:W2:Y:S08]  /*0db0*/  LDC R10, c[0x0][0x8d8] ;  /* 0x00023600ff0a7b82 */ /* 0x000eb00000000800 */
[----:B------:R-:W3:Y:S01]  /*0dc0*/  LDC.64 R14, c[0x0][0x8c8] ;  /* 0x00023200ff0e7b82 */ /* 0x000ee20000000a00 */
[----:B-1----:R-:W-:-:S04]  /*0dd0*/  ISETP.NE.U32.AND P0, PT, R12, RZ, PT ;  /* 0x000000ff0c00720c */ /* 0x002fc80003f05070 */
[----:B------:R-:W-:-:S13]  /*0de0*/  ISETP.NE.AND.EX P0, PT, R13, RZ, PT, P0 ;  /* 0x000000ff0d00720c */ /* 0x000fda0003f05300 */
[----:B--23--:R-:W-:Y:S05]  /*0df0*/  @!P0 BRA `(.L_x_11) ;  /* 0x0000000000288947 */ /* 0x00cfea0003800000 */
[----:B------:R-:W1:Y:S02]  /*0e00*/  LDC R9, c[0x0][0x8dc] ;  /* 0x00023700ff097b82 */ /* 0x000e640000000800 */
[----:B-1----:R-:W-:-:S04]  /*0e10*/  IADD3 R9, P0, R16, R9, RZ ;  /* 0x0000000910097210 */ /* 0x002fc80007f1e0ff */
[----:B------:R-:W-:-:S05]  /*0e20*/  IADD3.X R11, RZ, R17, RZ, P0, !PT ;  /* 0x00000011ff0b7210 */ /* 0x000fca00007fe4ff */
[----:B------:R-:W-:-:S04]  /*0e30*/  IMAD.WIDE.U32 R4, R11, R12, RZ ;  /* 0x0000000c0b047225 */ /* 0x000fc800078e00ff */
[----:B------:R-:W-:-:S04]  /*0e40*/  IMAD.WIDE.U32 R6, P0, R9, R13, R4 ;  /* 0x0000000d09067225 */ /* 0x000fc80007800004 */
[----:B------:R-:W-:Y:S01]  /*0e50*/  IMAD.WIDE.U32 R4, R9, R12, RZ ;  /* 0x0000000c09047225 */ /* 0x000fe200078e00ff */
[----:B------:R-:W-:-:S03]  /*0e60*/  MOV R8, R7 ;  /* 0x0000000700087202 */ /* 0x000fc60000000f00 */
[----:B------:R-:W-:Y:S01]  /*0e70*/  IMAD.X R9, RZ, RZ, RZ, P0 ;  /* 0x000000ffff097224 */ /* 0x000fe200000e06ff */
[----:B------:R-:W-:-:S05]  /*0e80*/  IADD3 RZ, P0, R5, R6, RZ ;  /* 0x0000000605ff7210 */ /* 0x000fca0007f1e0ff */
[----:B------:R-:W-:-:S08]  /*0e90*/  IMAD.WIDE.U32.X R4, R11, R13, R8, P0 ;  /* 0x0000000d0b047225 */ /* 0x000fd000000e0408 */
.L_x_11:
[-CC-:B------:R-:W-:Y:S01]  /*0ea0*/  SHF.R.U64 R24, R4, R10.reuse, R5.reuse ;  /* 0x0000000a04187219 */ /* 0x180fe20000001205 */
[----:B------:R-:W1:Y:S01]  /*0eb0*/  LDC R8, c[0x0][0x8c0] ;  /* 0x00023000ff087b82 */ /* 0x000e620000000800 */
[----:B------:R-:W-:Y:S01]  /*0ec0*/  SHF.R.U32.HI R4, RZ, R10, R5 ;  /* 0x0000000aff047219 */ /* 0x000fe20000011605 */
[----:B------:R-:W-:Y:S01]  /*0ed0*/  ULDC UR4, c[0x0][0x150] ;  /* 0x0000540000047ab9 */ /* 0x000fe20000000800 */
[----:B------:R-:W-:Y:S01]  /*0ee0*/  IADD3 R9, P0, RZ, -R24, RZ ;  /* 0x80000018ff097210 */ /* 0x000fe20007f1e0ff */
[----:B------:R-:W-:Y:S01]  /*0ef0*/  IMAD.MOV.U32 R5, RZ, RZ, R17 ;  /* 0x000000ffff057224 */ /* 0x000fe200078e0011 */
[----:B------:R-:W-:-:S03]  /*0f00*/  I2FP.F32.U32 R3, R2 ;  /* 0x0000000200037245 */ /* 0x000fc60000201000 */
[----:B------:R-:W2:Y:S01]  /*0f10*/  LDC.64 R18, c[0x0][0x8e8] ;  /* 0x00023a00ff127b82 */ /* 0x000ea20000000a00 */
[----:B------:R-:W-:Y:S01]  /*0f20*/  IMAD.X R11, RZ, RZ, ~R4, P0 ;  /* 0x000000ffff0b7224 */ /* 0x000fe200000e0e04 */
[----:B------:R-:W-:Y:S01]  /*0f30*/  MOV R4, R16 ;  /* 0x0000001000047202 */ /* 0x000fe20000000f00 */
[----:B------:R-:W-:Y:S01]  /*0f40*/  FMUL R3, R3, UR4 ;  /* 0x0000000403037c20 */ /* 0x000fe20008400000 */
[----:B------:R-:W-:Y:S01]  /*0f50*/  ULDC UR4, c[0x0][0x154] ;  /* 0x0000550000047ab9 */ /* 0x000fe20000000800 */
[-C--:B------:R-:W-:Y:S02]  /*0f60*/  IMAD R6, R11, R14.reuse, RZ ;  /* 0x0000000e0b067224 */ /* 0x080fe400078e02ff */
[C---:B------:R-:W-:Y:S01]  /*0f70*/  IMAD.WIDE.U32 R4, R9.reuse, R14, R4 ;  /* 0x0000000e09047225 */ /* 0x040fe200078e0004 */
[----:B------:R-:W3:Y:S01]  /*0f80*/  LDC R10, c[0x0][0x8b0] ;  /* 0x00022c00ff0a7b82 */ /* 0x000ee20000000800 */
[----:B------:R-:W4:Y:S02]  /*0f90*/  F2I.U32.TRUNC.NTZ R3, R3 ;  /* 0x0000000300037305 */ /* 0x000f24000020f000 */
[----:B------:R-:W-:-:S05]  /*0fa0*/  IMAD R9, R9, R15, R6 ;  /* 0x0000000f09097224 */ /* 0x000fca00078e0206 */
[----:B------:R-:W5:Y:S01]  /*0fb0*/  LDC R7, c[0x0][0x144] ;  /* 0x00005100ff077b82 */ /* 0x000f620000000800 */
[----:B------:R-:W-:Y:S01]  /*0fc0*/  IADD3 R5, R5, R9, RZ ;  /* 0x0000000905057210 */ /* 0x000fe20007ffe0ff */
[----:B------:R-:W-:-:S03]  /*0fd0*/  IMAD.MOV.U32 R9, RZ, RZ, 0x1 ;  /* 0x00000001ff097424 */ /* 0x000fc600078e00ff */
[----:B-1----:R-:W-:Y:S02]  /*0fe0*/  SHF.R.U64 R12, R4, R8, R5 ;  /* 0x00000008040c7219 */ /* 0x002fe40000001205 */
[----:B------:R-:W-:Y:S01]  /*0ff0*/  I2FP.F32.U32 R4, R0 ;  /* 0x0000000000047245 */ /* 0x000fe20000201000 */
[----:B------:R-:W1:Y:S01]  /*1000*/  LDC R14, c[0x0][0x900] ;  /* 0x00024000ff0e7b82 */ /* 0x000e620000000800 */
[----:B--2---:R-:W-:Y:S01]  /*1010*/  ISETP.NE.U32.AND P0, PT, R18, RZ, PT ;  /* 0x000000ff1200720c */ /* 0x004fe20003f05070 */
[----:B----4-:R-:W-:Y:S01]  /*1020*/  IMAD.MOV R6, RZ, RZ, -R3 ;  /* 0x000000ffff067224 */ /* 0x010fe200078e0a03 */
[----:B------:R-:W-:Y:S01]  /*1030*/  SHF.R.U32.HI R3, RZ, R8, R5 ;  /* 0x00000008ff037219 */ /* 0x000fe20000011605 */
[----:B------:R-:W-:Y:S01]  /*1040*/  FMUL R4, R4, UR4 ;  /* 0x0000000404047c20 */ /* 0x000fe20008400000 */
[----:B------:R-:W-:Y:S02]  /*1050*/  ISETP.NE.AND.EX P0, PT, R19, RZ, PT, P0 ;  /* 0x000000ff1300720c */ /* 0x000fe40003f05300 */
[----:B------:R-:W-:Y:S01]  /*1060*/  MOV R5, 0xffffffff ;  /* 0xffffffff00057802 */ /* 0x000fe20000000f00 */
[----:B------:R-:W2:Y:S01]  /*1070*/  LDC R13, c[0x0][0x148] ;  /* 0x00005200ff0d7b82 */ /* 0x000ea20000000800 */
[----:B------:R4:W1:Y:S01]  /*1080*/  F2I.U32.TRUNC.NTZ R11, R4 ;  /* 0x00000004000b7305 */ /* 0x000862000020f000 */
[----:B---3--:R-:W-:-:S02]  /*1090*/  SHF.R.U64 R23, R12, R10, R3 ;  /* 0x0000000a0c177219 */ /* 0x008fc40000001203 */
[----:B------:R-:W-:-:S04]  /*10a0*/  SHF.R.U32.HI R3, RZ, R10, R3 ;  /* 0x0000000aff037219 */ /* 0x000fc80000011603 */
[----:B------:R-:W3:Y:S01]  /*10b0*/  LDC R17, c[0x0][0x8a8] ;  /* 0x00022a00ff117b82 */ /* 0x000ee20000000800 */
[----:B-----5:R-:W-:-:S07]  /*10c0*/  IMAD R8, R7, R6, R2 ;  /* 0x0000000607087224 */ /* 0x020fce00078e0202 */
[----:B------:R-:W2:Y:S01]  /*10d0*/  LDC R16, c[0x0][0x8f0] ;  /* 0x00023c00ff107b82 */ /* 0x000ea20000000800 */
[-C--:B-1----:R-:W-:Y:S02]  /*10e0*/  SHF.L.U32 R2, R5, R14.reuse, RZ ;  /* 0x0000000e05027219 */ /* 0x082fe400000006ff */
[--C-:B------:R-:W-:Y:S02]  /*10f0*/  SHF.R.U64 R22, R23, R14, R3.reuse ;  /* 0x0000000e17167219 */ /* 0x100fe40000001203 */
[----:B------:R-:W-:Y:S02]  /*1100*/  LOP3.LUT R10, RZ, R2, RZ, 0x33, !PT ;  /* 0x00000002ff0a7212 */ /* 0x000fe400078e33ff */
[-C--:B------:R-:W-:Y:S01]  /*1110*/  SHF.R.U32.HI R3, RZ, R14.reuse, R3 ;  /* 0x0000000eff037219 */ /* 0x080fe20000011603 */
[----:B------:R-:W1:Y:S01]  /*1120*/  LDC R21, c[0x0][0x8e0] ;  /* 0x00023800ff157b82 */ /* 0x000e620000000800 */
[----:B------:R-:W-:Y:S02]  /*1130*/  SHF.L.U32 R9, R9, R14, RZ ;  /* 0x0000000e09097219 */ /* 0x000fe400000006ff */
[----:B------:R-:W-:-:S05]  /*1140*/  MOV R2, R22 ;  /* 0x0000001600027202 */ /* 0x000fca0000000f00 */
[----:B------:R-:W1:Y:S01]  /*1150*/  LDC R20, c[0x0][0x8b8] ;  /* 0x00022e00ff147b82 */ /* 0x000e620000000800 */
[----:B----4-:R-:W-:Y:S05]  /*1160*/  @!P0 BRA `(.L_x_12) ;  /* 0x0000000000288947 */ /* 0x010fea0003800000 */
[----:B------:R-:W4:Y:S02]  /*1170*/  LDC R7, c[0x0][0x8f4] ;  /* 0x00023d00ff077b82 */ /* 0x000f240000000800 */
[----:B----4-:R-:W-:-:S05]  /*1180*/  IADD3 R7, P0, R22, R7, RZ ;  /* 0x0000000716077210 */ /* 0x010fca0007f1e0ff */
[----:B------:R-:W-:-:S04]  /*1190*/  IMAD.X R15, RZ, RZ, R3, P0 ;  /* 0x000000ffff0f7224 */ /* 0x000fc800000e0603 */
[----:B------:R-:W-:-:S04]  /*11a0*/  IMAD.WIDE.U32 R2, R15, R18, RZ ;  /* 0x000000120f027225 */ /* 0x000fc800078e00ff */
[----:B------:R-:W-:-:S04]  /*11b0*/  IMAD.WIDE.U32 R4, P0, R7, R19, R2 ;  /* 0x0000001307047225 */ /* 0x000fc80007800002 */
[----:B------:R-:W-:Y:S01]  /*11c0*/  IMAD.WIDE.U32 R2, R7, R18, RZ ;  /* 0x0000001207027225 */ /* 0x000fe200078e00ff */
[----:B------:R-:W-:-:S03]  /*11d0*/  IADD3.X R7, RZ, RZ, RZ, P0, !PT ;  /* 0x000000ffff077210 */ /* 0x000fc600007fe4ff */
[----:B------:R-:W-:Y:S01]  /*11e0*/  IMAD.MOV.U32 R6, RZ, RZ, R5 ;  /* 0x000000ffff067224 */ /* 0x000fe200078e0005 */
[----:B------:R-:W-:-:S05]  /*11f0*/  IADD3 RZ, P0, R3, R4, RZ ;  /* 0x0000000403ff7210 */ /* 0x000fca0007f1e0ff */
[----:B------:R-:W-:-:S08]  /*1200*/  IMAD.WIDE.U32.X R2, R15, R19, R6, P0 ;  /* 0x000000130f027225 */ /* 0x000fd000000e0406 */
.L_x_12:
[----:B--2---:R-:W-:Y:S01]  /*1210*/  SHF.R.U64 R2, R2, R16, R3 ;  /* 0x0000001002027219 */ /* 0x004fe20000001203 */
[----:B---3--:R-:W-:Y:S01]  /*1220*/  VIADD R3, R17, 0xffffffff ;  /* 0xffffffff11037836 */ /* 0x008fe20000000000 */
[----:B------:R-:W-:Y:S02]  /*1230*/  IADD3 R11, -R11, RZ, RZ ;  /* 0x000000ff0b0b7210 */ /* 0x000fe40007ffe1ff */
[----:B------:R-:W-:Y:S02]  /*1240*/  LOP3.LUT R10, R23, R10, RZ, 0xc0, !PT ;  /* 0x0000000a170a7212 */ /* 0x000fe400078ec0ff */
[----:B------:R-:W-:Y:S01]  /*1250*/  IADD3 R4, -R2, RZ, RZ ;  /* 0x000000ff02047210 */ /* 0x000fe20007ffe1ff */
[----:B------:R-:W-:Y:S01]  /*1260*/  @P2 IMAD R8, R13, R11, R0 ;  /* 0x0000000b0d082224 */ /* 0x000fe200078e0200 */
[----:B------:R-:W-:Y:S01]  /*1270*/  LOP3.LUT R3, R12, R3, RZ, 0xc0, !PT ;  /* 0x000000030c037212 */ /* 0x000fe200078ec0ff */
[----:B------:R-:W-:Y:S01]  /*1280*/  IMAD R9, R9, R2, R10 ;  /* 0x0000000209097224 */ /* 0x000fe200078e020a */
[----:B------:R-:W-:Y:S01]  /*1290*/  R2UR UR43, R24 ;  /* 0x00000000182b72ca */ /* 0x000fe200000e0000 */
[----:B-1----:R-:W-:-:S02]  /*12a0*/  IMAD R0, R4, R21, R22 ;  /* 0x0000001504007224 */ /* 0x002fc400078e0216 */
[----:B------:R-:W-:Y:S02]  /*12b0*/  IMAD R8, R9, R20, R8 ;  /* 0x0000001409087224 */ /* 0x000fe400078e0208 */
[----:B------:R-:W-:Y:S02]  /*12c0*/  IMAD R3, R0, R17, R3 ;  /* 0x0000001100037224 */ /* 0x000fe400078e0203 */
[----:B------:R-:W-:-:S03]  /*12d0*/  IMAD.MOV.U32 R4, RZ, RZ, 0x1 ;  /* 0x00000001ff047424 */ /* 0x000fc600078e00ff */
[----:B------:R-:W-:-:S04]  /*12e0*/  SEL R0, R3, R8, !P2 ;  /* 0x0000000803007207 */ /* 0x000fc80005000000 */
[----:B------:R-:W-:Y:S02]  /*12f0*/  R2UR UR59, R0 ;  /* 0x00000000003b72ca */ /* 0x000fe400000e0000 */
[----:B------:R-:W-:-:S05]  /*1300*/  SEL R0, R8, R3, !P2 ;  /* 0x0000000308007207 */ /* 0x000fca0005000000 */
[----:B------:R1:W-:Y:S08]  /*1310*/  STL [R1+0xd8], R0 ;  /* 0x0000d80001007387 */ /* 0x0003f00000100800 */
.L_x_10:
[----:B------:R-:W-:-:S08]  /*1320*/  NOP ;  /* 0x0000000000007918 */ /* 0x000fd00000000000 */
[----:B------:R-:W2:Y:S02]  /*1330*/  USETMAXREG.TRY_ALLOC.CTAPOOL UP0, 0xe8 ;  /* 0x000000e8000079c8 */ /* 0x000ea40008000600 */
[----:B--2---:R-:W-:-:S13]  /*1340*/  PLOP3.LUT P0, PT, PT, PT, UP0, 0x80, 0x0 ;  /* 0x000000000000781c */ /* 0x004fda0003f0f008 */
[----:B------:R-:W-:Y:S05]  /*1350*/  @!P0 BRA `(.L_x_10) ;  /* 0xfffffffc00f08947 */ /* 0x000fea000383ffff */
[----:B------:R-:W-:Y:S02]  /*1360*/  ULDC.64 UR4, c[0x0][0x590] ;  /* 0x0001640000047ab9 */ /* 0x000fe40000000a00 */
[----:B------:R-:W-:-:S04]  /*1370*/  ISETP.NE.U32.AND P0, PT, RZ, UR4, PT ;  /* 0x00000004ff007c0c */ /* 0x000fc8000bf05070 */
[----:B------:R-:W-:-:S13]  /*1380*/  ISETP.NE.AND.EX P0, PT, RZ, UR5, PT, P0 ;  /* 0x00000005ff007c0c */ /* 0x000fda000bf05300 */
[----:B------:R-:W-:Y:S05]  /*1390*/  @P0 BRA `(.L_x_13) ;  /* 0x0000000000400947 */ /* 0x000fea0003800000 */
[----:B------:R-:W-:Y:S02]  /*13a0*/  ULDC.64 UR4, c[0x0][0x588] ;  /* 0x0001620000047ab9 */ /* 0x000fe40000000a00 */
[----:B------:R-:W-:-:S04]  /*13b0*/  ISETP.NE.U32.AND P0, PT, RZ, UR4, PT ;  /* 0x00000004ff007c0c */ /* 0x000fc8000bf05070 */
[----:B------:R-:W-:-:S13]  /*13c0*/  ISETP.NE.AND.EX P0, PT, RZ, UR5, PT, P0 ;  /* 0x00000005ff007c0c */ /* 0x000fda000bf05300 */
[----:B------:R-:W-:Y:S05]  /*13d0*/  @!P0 BRA `(.L_x_14) ;  /* 0x0000000000188947 */ /* 0x000fea0003800000 */
[----:B------:R-:W2:Y:S02]  /*13e0*/  LDC.64 R2, c[0x0][0x588] ;  /* 0x00016200ff027b82 */ /* 0x000ea40000000a00 */
[----:B--2---:R-:W2:Y:S01]  /*13f0*/  LDG.E R2, desc[UR54][R2.64] ;  /* 0x0000003602027981 */ /* 0x004ea2000c1e1900 */
[----:B-1----:R-:W-:-:S05]  /*1400*/  MOV R0, 0x1 ;  /* 0x0000000100007802 */ /* 0x002fca0000000f00 */
[----:B------:R3:W-:Y:S04]  /*1410*/  STL.S16 [R1+0xd4], R0 ;  /* 0x0000d40001007387 */ /* 0x0007e80000100600 */
[----:B--2---:R3:W-:Y:S01]  /*1420*/  STL [R1+0xbc], R2 ;  /* 0x0000bc0201007387 */ /* 0x0047e20000100800 */
[----:B------:R-:W-:Y:S05]  /*1430*/  BRA `(.L_x_13) ;  /* 0x0000000000187947 */ /* 0x000fea0003800000 */
.L_x_14:
[----:B-1----:R-:W-:Y:S01]  /*1440*/  IMAD.MOV.U32 R0, RZ, RZ, 0x1 ;  /* 0x00000001ff007424 */ /* 0x002fe200078e00ff */
[----:B------:R-:W-:-:S04]  /*1450*/  ULDC UR4, c[0x0][0x580] ;  /* 0x0001600000047ab9 */ /* 0x000fc80000000800 */
[----:B------:R-:W-:Y:S02]  /*1460*/  PRMT R2, R0, 0x7610, R2 ;  /* 0x0000761000027816 */ /* 0x000fe40000000002 */
[----:B------:R-:W-:-:S05]  /*1470*/  MOV R0, UR4 ;  /* 0x0000000400007c02 */ /* 0x000fca0008000f00 */
[----:B------:R2:W-:Y:S04]  /*1480*/  STL [R1+0xbc], R0 ;  /* 0x0000bc0001007387 */ /* 0x0005e80000100800 */
[----:B------:R2:W-:Y:S02]  /*1490*/  STL.S16 [R1+0xd4], R2 ;  /* 0x0000d40201007387 */ /* 0x0005e40000100600 */
.L_x_13:
        /* <DEDUP_REMOVED lines=8> */
[----:B------:R-:W4:Y:S02]  /*1520*/  LDC.64 R16, c[0x0][0x5a8] ;  /* 0x00016a00ff107b82 */ /* 0x000f240000000a00 */
[----:B----4-:R4:W5:Y:S01]  /*1530*/  LDG.E R16, desc[UR54][R16.64] ;  /* 0x0000003610107981 */ /* 0x010962000c1e1900 */
[----:B------:R-:W-:Y:S05]  /*1540*/  BRA `(.L_x_15) ;  /* 0x0000000000087947 */ /* 0x000fea0003800000 */
.L_x_16:
[----:B------:R-:W-:Y:S02]  /*1550*/  ULDC UR4, c[0x0][0x5a0] ;  /* 0x0001680000047ab9 */ /* 0x000fe40000000800 */
[----:B------:R-:W-:-:S07]  /*1560*/  IMAD.U32 R16, RZ, RZ, UR4 ;  /* 0x00000004ff107e24 */ /* 0x000fce000f8e00ff */
.L_x_15:
[----:B------:R-:W-:-:S13]  /*1570*/  LOP3.LUT P0, RZ, R4, 0xff, RZ, 0xc0, !PT ;  /* 0x000000ff04ff7812 */ /* 0x000fda000780c0ff */
[----:B------:R-:W-:Y:S05]  /*1580*/  @!P0 EXIT ;  /* 0x000000000000894d */ /* 0x000fea0003800000 */
[----:B--23--:R-:W2:Y:S01]  /*1590*/  LDL R2, [R1+0xd4] ;  /* 0x0000d40001027983 */ /* 0x00cea20000100800 */
[----:B------:R-:W-:-:S03]  /*15a0*/  ULDC UR4, c[0x0][0x28c] ;  /* 0x0000a30000047ab9 */ /* 0x000fc60000000800 */
[----:B-1----:R-:W3:Y:S01]  /*15b0*/  LDL R0, [R1+0xbc] ;  /* 0x0000bc0001007983 */ /* 0x002ee20000100800 */
[----:B------:R-:W-:Y:S02]  /*15c0*/  UIADD3 UR4, UR4, 0x3f, URZ ;  /* 0x0000003f04047890 */ /* 0x000fe4000fffe03f */
[----:B------:R-:W-:Y:S02]  /*15d0*/  ULOP3.LUT UR57, UR45, 0x1, URZ, 0xfc, !UPT ;  /* 0x000000012d397892 */ /* 0x000fe4000f8efc3f */
[----:B------:R-:W-:Y:S02]  /*15e0*/  USHF.R.S32.HI UR5, URZ, 0x1f, UR4 ;  /* 0x0000001f3f057899 */ /* 0x000fe40008011404 */
[----:B------:R-:W-:Y:S02]  /*15f0*/  ULOP3.LUT UR56, UR39, 0x1, URZ, 0xfc, !UPT ;  /* 0x0000000127387892 */ /* 0x000fe4000f8efc3f */
[----:B------:R-:W-:Y:S01]  /*1600*/  ULEA.HI UR5, UR5, UR4, URZ, 0x6 ;  /* 0x0000000405057291 */ /* 0x000fe2000f8f303f */
[----:B------:R-:W-:Y:S01]  /*1610*/  ULDC.64 UR60, c[0x0][0x198] ;  /* 0x00006600003c7ab9 */ /* 0x000fe20000000a00 */
[----:B------:R-:W-:-:S02]  /*1620*/  UMOV UR49, URZ ;  /* 0x0000003f00317c82 */ /* 0x000fc40008000000 */
[----:B------:R-:W-:Y:S01]  /*1630*/  USHF.R.S32.HI UR58, URZ, 0x6, UR5 ;  /* 0x000000063f3a7899 */ /* 0x000fe20008011405 */
[----:B------:R-:W-:Y:S01]  /*1640*/  UMOV UR36, URZ ;  /* 0x0000003f00247c82 */ /* 0x000fe20008000000 */
[C---:B--2---:R-:W-:Y:S02]  /*1650*/  PRMT R4, R2.reuse, 0x7610, R4 ;  /* 0x0000761002047816 */ /* 0x044fe40000000004 */
[----:B------:R-:W-:Y:S02]  /*1660*/  PRMT R3, R2, 0x7610, R3 ;  /* 0x0000761002037816 */ /* 0x000fe40000000003 */
[----:B---3--:R-:W-:Y:S01]  /*1670*/  MOV R2, R0 ;  /* 0x0000000000027202 */ /* 0x008fe20000000f00 */
[----:B------:R1:W-:Y:S04]  /*1680*/  STL.S16 [R1+0xd0], R4 ;  /* 0x0000d00401007387 */ /* 0x0003e80000100600 */
[----:B------:R1:W-:Y:S04]  /*1690*/  STL [R1+0xc8], R0 ;  /* 0x0000c80001007387 */ /* 0x0003e80000100800 */
[----:B------:R1:W-:Y:S04]  /*16a0*/  STL.S16 [R1+0xcc], R3 ;  /* 0x0000cc0301007387 */ /* 0x0003e80000100600 */
[----:B------:R1:W-:Y:S04]  /*16b0*/  STL [R1+0xb8], RZ ;  /* 0x0000b8ff01007387 */ /* 0x0003e80000100800 */
[----:B------:R1:W-:Y:S02]  /*16c0*/  STL [R1+0xb4], RZ ;  /* 0x0000b4ff01007387 */ /* 0x0003e40000100800 */
.L_x_139:
[----:B-1----:R-:W1:Y:S01]  /*16d0*/  S2R R0, SR_TID.X ;  /* 0x0000000000007919 */ /* 0x002e620000002100 */
[----:B--2---:R-:W2:Y:S01]  /*16e0*/  S2UR UR9, SR_CgaCtaId ;  /* 0x00000000000979c3 */ /* 0x004ea20000008800 */
[----:B------:R-:W-:Y:S01]  /*16f0*/  UMOV UR44, 0x400 ;  /* 0x00000400002c7882 */ /* 0x000fe20000000000 */
[----:B------:R-:W-:Y:S01]  /*1700*/  UMOV UR4, URZ ;  /* 0x0000003f00047c82 */ /* 0x000fe20008000000 */
[----:B------:R-:W-:Y:S01]  /*1710*/  STL [R1+0xb0], RZ ;  /* 0x0000b0ff01007387 */ /* 0x000fe20000100800 */
[----:B------:R-:W-:Y:S01]  /*1720*/  UMOV UR8, URZ ;  /* 0x0000003f00087c82 */ /* 0x000fe20008000000 */
[----:B------:R-:W-:Y:S01]  /*1730*/  UMOV UR5, URZ ;  /* 0x0000003f00057c82 */ /* 0x000fe20008000000 */
[----:B------:R-:W-:Y:S01]  /*1740*/  UMOV UR10, UR36 ;  /* 0x00000024000a7c82 */ /* 0x000fe20008000000 */
[----:B------:R-:W-:Y:S01]  /*1750*/  STL [R1+0xac], RZ ;  /* 0x0000acff01007387 */ /* 0x000fe20000100800 */
[----:B---34-:R-:W3:Y:S01]  /*1760*/  LDC R3, c[0x0][0x28c] ;  /* 0x0000a300ff037b82 */ /* 0x018ee20000000800 */
[----:B------:R-:W-:Y:S01]  /*1770*/  CS2R R228, SRZ ;  /* 0x0000000000e47805 */ /* 0x000fe2000001ff00 */
[----:B----4-:R-:W-:Y:S01]  /*1780*/  IMAD.MOV.U32 R17, RZ, RZ, RZ ;  /* 0x000000ffff117224 */ /* 0x010fe200078e00ff */
[----:B------:R-:W-:Y:S01]  /*1790*/  STL [R1+0xa8], RZ ;  /* 0x0000a8ff01007387 */ /* 0x000fe20000100800 */
[----:B------:R-:W-:-:S02]  /*17a0*/  CS2R R18, SRZ ;  /* 0x0000000000127805 */ /* 0x000fc4000001ff00 */
[----:B------:R-:W-:Y:S02]  /*17b0*/  CS2R R22, SRZ ;  /* 0x0000000000167805 */ /* 0x000fe4000001ff00 */
[----:B------:R-:W-:Y:S01]  /*17c0*/  CS2R R152, SRZ ;  /* 0x0000000000987805 */ /* 0x000fe2000001ff00 */
[----:B------:R-:W-:Y:S01]  /*17d0*/  STL [R1+0xa4], RZ ;  /* 0x0000a4ff01007387 */ /* 0x000fe20000100800 */
[----:B------:R-:W-:Y:S02]  /*17e0*/  CS2R R154, SRZ ;  /* 0x00000000009a7805 */ /* 0x000fe4000001ff00 */
[----:B------:R-:W-:Y:S02]  /*17f0*/  CS2R R156, SRZ ;  /* 0x00000000009c7805 */ /* 0x000fe4000001ff00 */
[----:B------:R-:W-:Y:S01]  /*1800*/  CS2R R158, SRZ ;  /* 0x00000000009e7805 */ /* 0x000fe2000001ff00 */
[----:B------:R-:W-:Y:S01]  /*1810*/  STL [R1+0xa0], RZ ;  /* 0x0000a0ff01007387 */ /* 0x000fe20000100800 */
[----:B------:R-:W-:-:S02]  /*1820*/  CS2R R160, SRZ ;  /* 0x0000000000a07805 */ /* 0x000fc4000001ff00 */
[----:B------:R-:W-:Y:S02]  /*1830*/  CS2R R162, SRZ ;  /* 0x0000000000a27805 */ /* 0x000fe4000001ff00 */
[----:B------:R-:W-:Y:S01]  /*1840*/  CS2R R164, SRZ ;  /* 0x0000000000a47805 */ /* 0x000fe2000001ff00 */
[----:B------:R-:W-:Y:S01]  /*1850*/  STL [R1+0x9c], RZ ;  /* 0x00009cff01007387 */ /* 0x000fe20000100800 */
[----:B--2---:R-:W-:Y:S01]  /*1860*/  ULEA UR44, UR9, UR44, 0x18 ;  /* 0x0000002c092c7291 */ /* 0x004fe2000f8ec03f */
[----:B------:R-:W-:Y:S02]  /*1870*/  CS2R R166, SRZ ;  /* 0x0000000000a67805 */ /* 0x000fe4000001ff00 */
[----:B------:R-:W-:Y:S01]  /*1880*/  CS2R R168, SRZ ;  /* 0x0000000000a87805 */ /* 0x000fe2000001ff00 */
[----:B------:R-:W-:Y:S01]  /*1890*/  STL [R1+0x98], RZ ;  /* 0x000098ff01007387 */ /* 0x000fe20000100800 */
[----:B------:R-:W-:Y:S02]  /*18a0*/  CS2R R170, SRZ ;  /* 0x0000000000aa7805 */ /* 0x000fe4000001ff00 */
[----:B------:R-:W-:-:S02]  /*18b0*/  CS2R R172, SRZ ;  /* 0x0000000000ac7805 */ /* 0x000fc4000001ff00 */
[----:B------:R-:W-:Y:S02]  /*18c0*/  CS2R R174, SRZ ;  /* 0x0000000000ae7805 */ /* 0x000fe4000001ff00 */
[----:B-1----:R-:W-:Y:S01]  /*18d0*/  LOP3.LUT R0, R0, 0x80, RZ, 0xc0, !PT ;  /* 0x0000008000007812 */ /* 0x002fe200078ec0ff */
[----:B------:R-:W-:Y:S01]  /*18e0*/  STL [R1+0x94], RZ ;  /* 0x000094ff01007387 */ /* 0x000fe20000100800 */
[----:B---3--:R-:W-:Y:S02]  /*18f0*/  ISETP.GE.AND P0, PT, R3, 0x1, PT ;  /* 0x000000010300780c */ /* 0x008fe40003f06270 */
[----:B------:R-:W-:Y:S02]  /*1900*/  CS2R R176, SRZ ;  /* 0x0000000000b07805 */ /* 0x000fe4000001ff00 */
[----:B------:R-:W-:Y:S01]  /*1910*/  SHF.R.U32.HI R0, RZ, 0x7, R0 ;  /* 0x00000007ff007819 */ /* 0x000fe20000011600 */
        /* <DEDUP_REMOVED lines=8> */
[----:B------:R-:W1:Y:S01]  /*19a0*/  SHFL.IDX PT, R0, R0, RZ, 0x1f ;  /* 0x00001fff00007589 */ /* 0x000e6200000e0000 */
[----:B------:R-:W-:-:S02]  /*19b0*/  CS2R R190, SRZ ;  /* 0x0000000000be7805 */ /* 0x000fc4000001ff00 */
[----:B------:R-:W-:Y:S02]  /*19c0*/  CS2R R192, SRZ ;  /* 0x0000000000c07805 */ /* 0x000fe4000001ff00 */
[----:B------:R-:W-:Y:S01]  /*19d0*/  CS2R R194, SRZ ;  /* 0x0000000000c27805 */ /* 0x000fe2000001ff00 */
[----:B------:R2:W-:Y:S01]  /*19e0*/  STL [R1+0x88], RZ ;  /* 0x000088ff01007387 */ /* 0x0005e20000100800 */
[----:B------:R-:W-:Y:S02]  /*19f0*/  CS2R R196, SRZ ;  /* 0x0000000000c47805 */ /* 0x000fe4000001ff00 */
[----:B------:R-:W-:Y:S02]  /*1a00*/  CS2R R198, SRZ ;  /* 0x0000000000c67805 */ /* 0x000fe4000001ff00 */
[----:B------:R-:W-:Y:S01]  /*1a10*/  CS2R R200, SRZ ;  /* 0x0000000000c87805 */ /* 0x000fe2000001ff00 */
[----:B------:R2:W-:Y:S01]  /*1a20*/  STL [R1+0x84], RZ ;  /* 0x000084ff01007387 */ /* 0x0005e20000100800 */
        /* <DEDUP_REMOVED lines=16> */
[----:B-1----:R-:W-:-:S02]  /*1b30*/  R2UR UR6, R0 ;  /* 0x00000000000672ca */ /* 0x002fc400000e0000 */
[----:B------:R-:W-:Y:S02]  /*1b40*/  CS2R R226, SRZ ;  /* 0x0000000000e27805 */ /* 0x000fe4000001ff00 */
[----:B------:R-:W-:Y:S01]  /*1b50*/  MOV R0, UR49 ;  /* 0x0000003100007c02 */ /* 0x000fe20008000f00 */
        /* <DEDUP_REMOVED lines=9> */
[----:B------:R-:W-:Y:S01]  /*1bf0*/  CS2R R36, SRZ ;  /* 0x0000000000247805 */ /* 0x000fe2000001ff00 */
[----:B------:R-:W-:Y:S01]  /*1c00*/  ULEA.HI UR7, UR6, UR6, URZ, 0x1 ;  /* 0x0000000606077291 */ /* 0x000fe2000f8f083f */
[----:B------:R-:W-:Y:S01]  /*1c10*/  CS2R R38, SRZ ;  /* 0x0000000000267805 */ /* 0x000fe2000001ff00 */
[----:B------:R2:W-:Y:S01]  /*1c20*/  STL [R1+0x64], RZ ;  /* 0x000064ff01007387 */ /* 0x0005e20000100800 */
[----:B------:R-:W-:Y:S01]  /*1c30*/  CS2R R40, SRZ ;  /* 0x0000000000287805 */ /* 0x000fe2000001ff00 */
[----:B------:R-:W-:Y:S01]  /*1c40*/  ULOP3.LUT UR7, UR7, 0xffffe, URZ, 0xc0, !UPT ;  /* 0x000ffffe07077892 */ /* 0x000fe2000f8ec03f */
[----:B------:R-:W-:Y:S01]  /*1c50*/  CS2R R42, SRZ ;  /* 0x00000000002a7805 */ /* 0x000fe2000001ff00 */
[----:B------:R2:W-:Y:S01]  /*1c60*/  STL [R1+0x60], RZ ;  /* 0x000060ff01007387 */ /* 0x0005e20000100800 */
[----:B------:R-:W-:Y:S01]  /*1c70*/  CS2R R44, SRZ ;  /* 0x00000000002c7805 */ /* 0x000fe2000001ff00 */
[----:B------:R-:W-:Y:S01]  /*1c80*/  UIADD3 UR7, UR6, -UR7, URZ ;  /* 0x8000000706077290 */ /* 0x000fe2000fffe03f */
[----:B------:R-:W-:Y:S01]  /*1c90*/  CS2R R46, SRZ ;  /* 0x00000000002e7805 */ /* 0x000fe2000001ff00 */
[----:B------:R2:W-:Y:S01]  /*1ca0*/  STL [R1+0x5c], RZ ;  /* 0x00005cff01007387 */ /* 0x0005e20000100800 */
[----:B------:R-:W-:Y:S01]  /*1cb0*/  CS2R R48, SRZ ;  /* 0x0000000000307805 */ /* 0x000fe2000001ff00 */
[----:B------:R-:W-:Y:S01]  /*1cc0*/  ULEA UR7, UR7, UR44, 0xc ;  /* 0x0000002c07077291 */ /* 0x000fe2000f8e603f */
[----:B------:R-:W-:Y:S01]  /*1cd0*/  CS2R R50, SRZ ;  /* 0x0000000000327805 */ /* 0x000fe2000001ff00 */
[----:B------:R2:W-:Y:S01]  /*1ce0*/  STL [R1+0x58], RZ ;  /* 0x000058ff01007387 */ /* 0x0005e20000100800 */
[----:B------:R-:W-:Y:S01]  /*1cf0*/  CS2R R52, SRZ ;  /* 0x0000000000347805 */ /* 0x000fe2000001ff00 */
[----:B------:R-:W-:Y:S01]  /*1d00*/  UIADD3 UR7, UR7, 0x6200, URZ ;  /* 0x0000620007077890 */ /* 0x000fe2000fffe03f */
[----:B------:R-:W-:Y:S01]  /*1d10*/  CS2R R54, SRZ ;  /* 0x0000000000367805 */ /* 0x000fe2000001ff00 */
[----:B------:R2:W-:Y:S01]  /*1d20*/  STL [R1+0x54], RZ ;  /* 0x000054ff01007387 */ /* 0x0005e20000100800 */
[----:B------:R-:W-:Y:S01]  /*1d30*/  CS2R R56, SRZ ;  /* 0x0000000000387805 */ /* 0x000fe2000001ff00 */
[----:B------:R-:W-:Y:S01]  /*1d40*/  USHF.R.U32.HI UR7, URZ, 0x4, UR7 ;  /* 0x000000043f077899 */ /* 0x000fe20008011607 */
[----:B------:R-:W-:Y:S01]  /*1d50*/  CS2R R58, SRZ ;  /* 0x00000000003a7805 */ /* 0x000fe2000001ff00 */
[----:B------:R2:W-:Y:S01]  /*1d60*/  STL [R1+0x50], RZ ;  /* 0x000050ff01007387 */ /* 0x0005e20000100800 */
[----:B------:R-:W-:Y:S01]  /*1d70*/  CS2R R60, SRZ ;  /* 0x00000000003c7805 */ /* 0x000fe2000001ff00 */
[----:B------:R-:W-:Y:S01]  /*1d80*/  ULOP3.LUT UR9, UR7, 0x3fff, URZ, 0xc0, !UPT ;  /* 0x00003fff07097892 */ /* 0x000fe2000f8ec03f */
        /* <DEDUP_REMOVED lines=59> */
[----:B------:R-:W-:Y:S01]  /*2140*/  CS2R R150, SRZ ;  /* 0x0000000000967805 */ /* 0x000fe2000001ff00 */
[----:B------:R2:W-:Y:S04]  /*2150*/  STL [R1+0x10], RZ ;  /* 0x000010ff01007387 */ /* 0x0005e80000100800 */
[----:B------:R2:W-:Y:S04]  /*2160*/  STL [R1+0xc], RZ ;  /* 0x00000cff01007387 */ /* 0x0005e80000100800 */
[----:B------:R2:W-:Y:S04]  /*2170*/  STL [R1+0x8], RZ ;  /* 0x000008ff01007387 */ /* 0x0005e80000100800 */
[----:B------:R2:W-:Y:S04]  /*2180*/  STL [R1+0x4], RZ ;  /* 0x000004ff01007387 */ /* 0x0005e80000100800 */
[----:B------:R2:W-:Y:S01]  /*2190*/  STL [R1], RZ ;  /* 0x000000ff01007387 */ /* 0x0005e20000100800 */
[----:B------:R-:W-:Y:S05]  /*21a0*/  @!P0 BRA `(.L_x_17) ;  /* 0x0000001000c88947 */ /* 0x000fea0003800000 */
[----:B------:R-:W-:-:S06]  /*21b0*/  UISETP.NE.AND UP0, UPT, UR57, 0x3, UPT ;  /* 0x000000033900788c */ /* 0x000fcc000bf05270 */
[----:B------:R-:W-:-:S13]  /*21c0*/  PLOP3.LUT P1, PT, PT, PT, UP0, 0x80, 0x0 ;  /* 0x000000000000781c */ /* 0x000fda0003f2f008 */
[----:B------:R-:W-:Y:S05]  /*21d0*/  @!P1 BRA `(.L_x_18) ;  /* 0x0000000000049947 */ /* 0x000fea0003800000 */
[----:B------:R-:W-:Y:S01]  /*21e0*/  BPT.TRAP 0x1 ;  /* 0x000000040000795c */ /* 0x000fe20000300000 */
.L_x_18:
[----:B------:R-:W-:Y:S01]  /*21f0*/  ULEA UR4, UR36, UR44, 0x3 ;  /* 0x0000002c24047291 */ /* 0x000fe2000f8e183f */
[----:B------:R-:W-:-:S05]  /*2200*/  IMAD.U32 R0, RZ, RZ, UR49 ;  /* 0x00000031ff007e24 */ /* 0x000fca000f8e00ff */
[----:B------:R-:W-:-:S04]  /*2210*/  SHF.L.U32 R0, R0, 0x1f, RZ ;  /* 0x0000001f00007819 */ /* 0x000fc800000006ff */
[----:B------:R1:W3:Y:S01]  /*2220*/  SYNCS.PHASECHK.TRANS64.TRYWAIT P0, [UR4], R0 ;  /* 0x00000000ff0075a7 */ /* 0x0002e20008000144 */
[----:B------:R-:W-:Y:S05]  /*2230*/  @!P1 BRA `(.L_x_19) ;  /* 0x0000000000049947 */ /* 0x000fea0003800000 */
[----:B------:R-:W-:Y:S01]  /*2240*/  BPT.TRAP 0x1 ;  /* 0x000000040000795c */ /* 0x000fe20000300000 */
.L_x_19:
[----:B---3--:R-:W-:Y:S05]  /*2250*/  @P0 BRA `(.L_x_20) ;  /* 0x0000000000080947 */ /* 0x008fea0003800000 */
[----:B------:R-:W3:Y:S02]  /*2260*/  SYNCS.PHASECHK.TRANS64.TRYWAIT P0, [UR4], R0 ;  /* 0x00000000ff0075a7 */ /* 0x000ee40008000144 */
[----:B---3--:R-:W-:Y:S05]  /*2270*/  @!P0 BRA `(.L_x_21) ;  /* 0x000000c800f48947 */ /* 0x008fea0003800000 */
.L_x_20:
[----:B------:R-:W-:Y:S01]  /*2280*/  UIADD3 UR4, UR44, 0x16200, URZ ;  /* 0x000162002c047890 */ /* 0x000fe2000fffe03f */
[----:B------:R-:W-:Y:S01]  /*2290*/  WARPGROUP.ARRIVE ;  /* 0x00000000000079c5 */ /* 0x000fe20000000000 */
[----:B------:R-:W-:Y:S01]  /*22a0*/  ULOP3.LUT UR5, UR9, 0x10000, URZ, 0xfc, !UPT ;  /* 0x0001000009057892 */ /* 0x000fe2000f8efc3f */
[----:B------:R4:W-:Y:S01]  /*22b0*/  STL [R1+0xb0], RZ ;  /* 0x0000b0ff01007387 */ /* 0x0009e20000100800 */
[----:B------:R-:W-:Y:S01]  /*22c0*/  USHF.R.U32.HI UR4, URZ, 0x4, UR4 ;  /* 0x000000043f047899 */ /* 0x000fe20008011604 */
[----:B------:R-:W-:Y:S01]  /*22d0*/  CS2R R228, SRZ ;  /* 0x0000000000e47805 */ /* 0x000fe2000001ff00 */
[----:B------:R-:W-:Y:S01]  /*22e0*/  UMOV UR7, 0x80000020 ;  /* 0x8000002000077882 */ /* 0x000fe20000000000 */
[----:B------:R4:W-:Y:S01]  /*22f0*/  STL [R1+0xac], RZ ;  /* 0x0000acff01007387 */ /* 0x0009e20000100800 */
[----:B------:R-:W-:Y:S01]  /*2300*/  ULOP3.LUT UR4, UR4, 0x3fff, URZ, 0xc0, !UPT ;  /* 0x00003fff04047892 */ /* 0x000fe2000f8ec03f */
[----:B------:R-:W-:Y:S01]  /*2310*/  MOV R17, RZ ;  /* 0x000000ff00117202 */ /* 0x000fe20000000f00 */
[----:B------:R-:W-:Y:S01]  /*2320*/  UMOV UR8, 0x2 ;  /* 0x0000000200087882 */ /* 0x000fe20000000000 */
[----:B------:R4:W-:Y:S01]  /*2330*/  STL [R1+0xa8], RZ ;  /* 0x0000a8ff01007387 */ /* 0x0009e20000100800 */
[----:B------:R-:W-:Y:S01]  /*2340*/  ULOP3.LUT UR6, UR4, 0x10000, URZ, 0xfc, !UPT ;  /* 0x0001000004067892 */ /* 0x000fe2000f8efc3f */
[----:B------:R-:W-:Y:S01]  /*2350*/  CS2R R18, SRZ ;  /* 0x0000000000127805 */ /* 0x000fe2000001ff00 */
[----:B------:R-:W-:Y:S01]  /*2360*/  ULEA UR4, UR36, UR5, 0x9 ;  /* 0x0000000524047291 */ /* 0x000fe2000f8e483f */
[----:B------:R4:W-:Y:S01]  /*2370*/  STL [R1+0xa4], RZ ;  /* 0x0000a4ff01007387 */ /* 0x0009e20000100800 */
[----:B------:R-:W-:Y:S01]  /*2380*/  ULEA UR6, UR36, UR6, 0xa ;  /* 0x0000000624067291 */ /* 0x000fe2000f8e503f */
[----:B------:R-:W-:Y:S01]  /*2390*/  CS2R R22, SRZ ;  /* 0x0000000000167805 */ /* 0x000fe2000001ff00 */
[----:B------:R-:W-:Y:S01]  /*23a0*/  UMOV UR5, 0x80000020 ;  /* 0x8000002000057882 */ /* 0x000fe20000000000 */
[----:B------:R4:W-:Y:S01]  /*23b0*/  STL [R1+0xa0], RZ ;  /* 0x0000a0ff01007387 */ /* 0x0009e20000100800 */
[----:B------:R-:W-:-:S02]  /*23c0*/  CS2R R152, SRZ ;  /* 0x0000000000987805 */ /* 0x000fc4000001ff00 */
[----:B------:R-:W-:Y:S02]  /*23d0*/  CS2R R154, SRZ ;  /* 0x00000000009a7805 */ /* 0x000fe4000001ff00 */
[----:B------:R-:W-:Y:S01]  /*23e0*/  CS2R R156, SRZ ;  /* 0x00000000009c7805 */ /* 0x000fe2000001ff00 */
[----:B------:R4:W-:Y:S01]  /*23f0*/  STL [R1+0x9c], RZ ;  /* 0x00009cff01007387 */ /* 0x0009e20000100800 */
[----:B------:R-:W-:Y:S01]  /*2400*/  CS2R R158, SRZ ;  /* 0x00000000009e7805 */ /* 0x000fe2000001ff00 */
[----:B------:R-:W-:Y:S01]  /*2410*/  QGMMA.64x256x32.F32.E4M3.E4M3 R24, gdesc[UR4], RZ, !UPT, gsb0 ;  /* 0x03e00000041879f3 */ /* 0x000fe2000c0008ff */
[----:B------:R-:W-:Y:S01]  /*2420*/  UIADD3 UR4, UR4, 0x2, URZ ;  /* 0x0000000204047890 */ /* 0x000fe2000fffe03f */
[----:B------:R4:W-:Y:S01]  /*2430*/  STL [R1+0x98], RZ ;  /* 0x000098ff01007387 */ /* 0x0009e20000100800 */
[----:B------:R-:W-:Y:S01]  /*2440*/  UIADD3 UR6, UR6, 0x2, URZ ;  /* 0x0000000206067890 */ /* 0x000fe2000fffe03f */
[----:B------:R-:W-:Y:S01]  /*2450*/  CS2R R160, SRZ ;  /* 0x0000000000a07805 */ /* 0x000fe2000001ff00 */
[----:B------:R-:W-:Y:S01]  /*2460*/  UMOV UR5, 0x80000020 ;  /* 0x8000002000057882 */ /* 0x000fe20000000000 */
[----:B------:R-:W-:Y:S01]  /*2470*/  UMOV UR7, 0x80000020 ;  /* 0x8000002000077882 */ /* 0x000fe20000000000 */
        /* <DEDUP_REMOVED lines=44> */
[----:B------:R4:W-:Y:S04]  /*2740*/  STL [R1+0x68], RZ ;  /* 0x000068ff01007387 */ /* 0x0009e80000100800 */
        /* <DEDUP_REMOVED lines=25> */
[----:B------:R4:W-:Y:S01]  /*28e0*/  STL [R1], RZ ;  /* 0x000000ff01007387 */ /* 0x0009e20000100800 */
[----:B------:R-:W-:-:S02]  /*28f0*/  WARPGROUP.DEPBAR.LE gsb0, 0x0 ;  /* 0x00008000000079c5 */ /* 0x000fc40000010000 */
[----:B------:R-:W-:-:S06]  /*2900*/  WARPGROUP.ARRIVE ;  /* 0x00000000000079c5 */ /* 0x000fcc0000000000 */
[----:B------:R-:W-:Y:S01]  /*2910*/  QGMMA.64x256x32.F32.E4M3.E4M3 R24, gdesc[UR4], R24, gsb0 ;  /* 0x03e00000041879f3 */ /* 0x000fe20008000818 */
[----:B------:R-:W-:Y:S02]  /*2920*/  ULDC UR4, c[0x0][0x50c] ;  /* 0x0001430000047ab9 */ /* 0x000fe40000000800 */
[----:B------:R-:W-:-:S04]  /*2930*/  UISETP.NE.AND UP0, UPT, UR4, 0x2, UPT ;  /* 0x000000020400788c */ /* 0x000fc8000bf05270 */
[----:B------:R-:W-:-:S06]  /*2940*/  USEL UR4, URZ, 0x1, UP0 ;  /* 0x000000013f047887 */ /* 0x000fcc0008000000 */
[----:B------:R-:W-:Y:S01]  /*2950*/  ISETP.NE.AND P0, PT, RZ, UR4, PT ;  /* 0x00000004ff007c0c */ /* 0x000fe2000bf05270 */
[----:B------:R-:W-:-:S12]  /*2960*/  WARPGROUP.DEPBAR.LE gsb0, 0x0 ;  /* 0x00008000000079c5 */ /* 0x000fd80000010000 */
[----:B----4-:R-:W-:Y:S05]  /*2970*/  @!P0 BRA `(.L_x_22) ;  /* 0x0000000800b88947 */ /* 0x010fea0003800000 */
[----:B------:R-:W-:Y:S01]  /*2980*/  FADD R4, RZ, R107 ;  /* 0x0000006bff047221 */ /* 0x000fe20000000000 */
[----:B---3--:R-:W-:-:S01]  /*2990*/  FADD R3, RZ, R108 ;  /* 0x0000006cff037221 */ /* 0x008fc20000000000 */
[----:B-1----:R-:W-:Y:S01]  /*29a0*/  FADD R0, RZ, R109 ;  /* 0x0000006dff007221 */ /* 0x002fe20000000000 */
[----:B------:R-:W-:-:S01]  /*29b0*/  FADD R227, RZ, R24 ;  /* 0x00000018ffe37221 */ /* 0x000fc20000000000 */
[----:B------:R-:W-:Y:S01]  /*29c0*/  FADD R226, RZ, R25 ;  /* 0x00000019ffe27221 */ /* 0x000fe20000000000 */
[----:B------:R1:W-:Y:S01]  /*29d0*/  STL [R1], R4 ;  /* 0x0000000401007387 */ /* 0x0003e20000100800 */
[----:B------:R-:W-:-:S01]  /*29e0*/  FADD R225, RZ, R26 ;  /* 0x0000001affe17221 */ /* 0x000fc20000000000 */
[----:B------:R-:W-:Y:S01]  /*29f0*/  FADD R224, RZ, R27 ;  /* 0x0000001bffe07221 */ /* 0x000fe20000000000 */
[----:B------:R-:W-:-:S01]  /*2a00*/  FADD R223, RZ, R28 ;  /* 0x0000001cffdf7221 */ /* 0x000fc20000000000 */
[----:B------:R3:W-:Y:S01]  /*2a10*/  STL [R1+0x4], R3 ;  /* 0x0000040301007387 */ /* 0x0007e20000100800 */
[----:B------:R-:W-:-:S01]  /*2a20*/  FADD R222, RZ, R29 ;  /* 0x0000001dffde7221 */ /* 0x000fc20000000000 */
[----:B------:R-:W-:Y:S01]  /*2a30*/  FADD R221, RZ, R30 ;  /* 0x0000001effdd7221 */ /* 0x000fe20000000000 */
[----:B------:R-:W-:-:S01]  /*2a40*/  FADD R220, RZ, R31 ;  /* 0x0000001fffdc7221 */ /* 0x000fc20000000000 */
[----:B------:R4:W-:Y:S01]  /*2a50*/  STL [R1+0x8], R0 ;  /* 0x0000080001007387 */ /* 0x0009e20000100800 */
[----:B------:R-:W-:-:S01]  /*2a60*/  FADD R219, RZ, R32 ;  /* 0x00000020ffdb7221 */ /* 0x000fc20000000000 */
[----:B-1----:R-:W-:Y:S01]  /*2a70*/  FADD R4, RZ, R110 ;  /* 0x0000006eff047221 */ /* 0x002fe20000000000 */
[----:B------:R-:W-:-:S01]  /*2a80*/  FADD R218, RZ, R33 ;  /* 0x00000021ffda7221 */ /* 0x000fc20000000000 */
[----:B------:R-:W-:Y:S01]  /*2a90*/  FADD R217, RZ, R34 ;  /* 0x00000022ffd97221 */ /* 0x000fe20000000000 */
[----:B------:R-:W-:-:S01]  /*2aa0*/  FADD R216, RZ, R35 ;  /* 0x00000023ffd87221 */ /* 0x000fc20000000000 */
[----:B---3--:R-:W-:Y:S01]  /*2ab0*/  FADD R3, RZ, R111 ;  /* 0x0000006fff037221 */ /* 0x008fe20000000000 */
[----:B------:R1:W-:Y:S01]  /*2ac0*/  STL [R1+0xc], R4 ;  /* 0x00000c0401007387 */ /* 0x0003e20000100800 */
[----:B------:R-:W-:-:S01]  /*2ad0*/  FADD R215, RZ, R36 ;  /* 0x00000024ffd77221 */ /* 0x000fc20000000000 */
[----:B------:R-:W-:Y:S01]  /*2ae0*/  FADD R214, RZ, R37 ;  /* 0x00000025ffd67221 */ /* 0x000fe20000000000 */
[----:B----4-:R-:W-:-:S01]  /*2af0*/  FADD R0, RZ, R112 ;  /* 0x00000070ff007221 */ /* 0x010fc20000000000 */
        /* <DEDUP_REMOVED lines=90> */
[----:B------:R-:W-:Y:S01]  /*30a0*/  FADD R159, RZ, R92 ;  /* 0x0000005cff9f7221 */ /* 0x000fe20000000000 */
[----:B------:R-:W-:-:S01]  /*30b0*/  FADD R158, RZ, R93 ;  /* 0x0000005dff9e7221 */ /* 0x000fc20000000000 */
[----:B------:R-:W-:Y:S01]  /*30c0*/  FADD R157, RZ, R94 ;  /* 0x0000005eff9d7221 */ /* 0x000fe20000000000 */
[----:B------:R-:W-:-:S01]  /*30d0*/  FADD R156, RZ, R95 ;  /* 0x0000005fff9c7221 */ /* 0x000fc20000000000 */
[----:B------:R3:W-:Y:S01]  /*30e0*/  STL [R1+0x5c], R0 ;  /* 0x00005c0001007387 */ /* 0x0007e20000100800 */
[----:B------:R-:W-:-:S01]  /*30f0*/  FADD R155, RZ, R96 ;  /* 0x00000060ff9b7221 */ /* 0x000fc20000000000 */
[----:B-1----:R-:W-:Y:S01]  /*3100*/  FADD R4, RZ, R131 ;  /* 0x00000083ff047221 */ /* 0x002fe20000000000 */
[----:B------:R-:W-:-:S01]  /*3110*/  FADD R154, RZ, R97 ;  /* 0x00000061ff9a7221 */ /* 0x000fc20000000000 */
[----:B------:R1:W-:Y:S01]  /*3120*/  STL [R1+0x58], R3 ;  /* 0x0000580301007387 */ /* 0x0003e20000100800 */
[----:B------:R-:W-:-:S01]  /*3130*/  FADD R153, RZ, R98 ;  /* 0x00000062ff997221 */ /* 0x000fc20000000000 */
[----:B------:R-:W-:Y:S01]  /*3140*/  FADD R152, RZ, R99 ;  /* 0x00000063ff987221 */ /* 0x000fe20000000000 */
[----:B------:R-:W-:-:S01]  /*3150*/  FADD R23, RZ, R100 ;  /* 0x00000064ff177221 */ /* 0x000fc20000000000 */
[----:B------:R4:W-:Y:S01]  /*3160*/  STL [R1+0x60], R4 ;  /* 0x0000600401007387 */ /* 0x0009e20000100800 */
[----:B------:R-:W-:-:S01]  /*3170*/  FADD R22, RZ, R101 ;  /* 0x00000065ff167221 */ /* 0x000fc20000000000 */
[----:B---3--:R-:W-:Y:S01]  /*3180*/  FADD R0, RZ, R133 ;  /* 0x00000085ff007221 */ /* 0x008fe20000000000 */
[----:B------:R-:W-:-:S01]  /*3190*/  FADD R19, RZ, R102 ;  /* 0x00000066ff137221 */ /* 0x000fc20000000000 */
[----:B------:R-:W-:Y:S01]  /*31a0*/  FADD R18, RZ, R103 ;  /* 0x00000067ff127221 */ /* 0x000fe20000000000 */
[----:B------:R-:W-:-:S01]  /*31b0*/  FADD R17, RZ, R104 ;  /* 0x00000068ff117221 */ /* 0x000fc20000000000 */
[----:B-1----:R-:W-:Y:S01]  /*31c0*/  FADD R3, RZ, R132 ;  /* 0x00000084ff037221 */ /* 0x002fe20000000000 */
[----:B------:R-:W-:-:S01]  /*31d0*/  FADD R228, RZ, R105 ;  /* 0x00000069ffe47221 */ /* 0x000fc20000000000 */
[----:B------:R-:W-:Y:S01]  /*31e0*/  FADD R229, RZ, R106 ;  /* 0x0000006affe57221 */ /* 0x000fe20000000000 */
[----:B------:R-:W-:Y:S01]  /*31f0*/  UMOV UR8, URZ ;  /* 0x0000003f00087c82 */ /* 0x000fe20008000000 */
[----:B----4-:R-:W-:Y:S01]  /*3200*/  FADD R4, RZ, R134 ;  /* 0x00000086ff047221 */ /* 0x010fe20000000000 */
[----:B------:R1:W-:Y:S04]  /*3210*/  STL [R1+0x64], R3 ;  /* 0x0000640301007387 */ /* 0x0003e80000100800 */
[----:B------:R3:W-:Y:S04]  /*3220*/  STL [R1+0x68], R0 ;  /* 0x0000680001007387 */ /* 0x0007e80000100800 */
[----:B------:R4:W-:Y:S01]  /*3230*/  STL [R1+0x6c], R4 ;  /* 0x00006c0401007387 */ /* 0x0009e20000100800 */
[----:B-1----:R-:W-:-:S01]  /*3240*/  FADD R3, RZ, R135 ;  /* 0x00000087ff037221 */ /* 0x002fc20000000000 */
[----:B---3--:R-:W-:-:S04]  /*3250*/  FADD R0, RZ, R136 ;  /* 0x00000088ff007221 */ /* 0x008fc80000000000 */
[----:B------:R1:W-:Y:S01]  /*3260*/  STL [R1+0x70], R3 ;  /* 0x0000700301007387 */ /* 0x0003e20000100800 */
[----:B----4-:R-:W-:-:S03]  /*3270*/  FADD R4, RZ, R137 ;  /* 0x00000089ff047221 */ /* 0x010fc60000000000 */
        /* <DEDUP_REMOVED lines=28> */
[----:B------:R4:W-:Y:S04]  /*3440*/  STL [R1+0xac], R3 ;  /* 0x0000ac0301007387 */ /* 0x0009e80000100800 */
[----:B------:R4:W-:Y:S02]  /*3450*/  STL [R1+0xb0], R0 ;  /* 0x0000b00001007387 */ /* 0x0009e40000100800 */
.L_x_22:
[----:B------:R-:W-:-:S04]  /*3460*/  UIADD3 UR10, UR36, 0x1, URZ ;  /* 0x00000001240a7890 */ /* 0x000fc8000fffe03f */
[----:B------:R-:W-:-:S04]  /*3470*/  UISETP.NE.AND UP0, UPT, UR10, 0x8, UPT ;  /* 0x000000080a00788c */ /* 0x000fc8000bf05270 */
[----:B------:R-:W-:Y:S02]  /*3480*/  USEL UR5, URZ, 0x1, UP0 ;  /* 0x000000013f057887 */ /* 0x000fe40008000000 */
[----:B------:R-:W-:Y:S02]  /*3490*/  USEL UR10, UR10, URZ, UP0 ;  /* 0x0000003f0a0a7287 */ /* 0x000fe40008000000 */
[----:B------:R-:W-:-:S06]  /*34a0*/  ULOP3.LUT UR5, UR49, UR5, URZ, 0x3c, !UPT ;  /* 0x0000000531057292 */ /* 0x000fcc000f8e3c3f */
[----:B-1-34-:R-:W-:Y:S01]  /*34b0*/  IMAD.U32 R0, RZ, RZ, UR5 ;  /* 0x00000005ff007e24 */ /* 0x01afe2000f8e00ff */
[----:B------:R-:W-:-:S06]  /*34c0*/  UMOV UR5, 0x1 ;  /* 0x0000000100057882 */ /* 0x000fcc0000000000 */
.L_x_17:
[----:B------:R-:W-:-:S04]  /*34d0*/  UISETP.LT.AND UP0, UPT, UR58, 0x1, UPT ;  /* 0x000000013a00788c */ /* 0x000fc8000bf01270 */
[----:B------:R-:W-:-:S04]  /*34e0*/  USEL UR6, UR58, 0x1, UP0 ;  /* 0x000000013a067887 */ /* 0x000fc80008000000 */
[----:B------:R-:W-:-:S04]  /*34f0*/  UIADD3 UR6, UR58, -UR6, URZ ;  /* 0x800000063a067290 */ /* 0x000fc8000fffe03f */
[----:B------:R-:W-:-:S06]  /*3500*/  UISETP.GE.AND UP0, UPT, UR6, 0x1, UPT ;  /* 0x000000010600788c */ /* 0x000fcc000bf06270 */
[----:B------:R-:W-:-:S13]  /*3510*/  PLOP3.LUT P0, PT, PT, PT, UP0, 0x80, 0x0 ;  /* 0x000000000000781c */ /* 0x000fda0003f0f008 */
[----:B------:R-:W-:Y:S05]  /*3520*/  @!P0 BRA `(.L_x_23) ;  /* 0x0000001000848947 */ /* 0x000fea0003800000 */
[----:B------:R-:W-:Y:S01]  /*3530*/  UMOV UR11, UR6 ;  /* 0x00000006000b7c82 */ /* 0x000fe20008000000 */
[----:B------:R-:W-:Y:S01]  /*3540*/  UMOV UR12, UR36 ;  /* 0x00000024000c7c82 */ /* 0x000fe20008000000 */
[----:B------:R-:W-:-:S05]  /*3550*/  ULDC UR13, c[0x0][0x50c] ;  /* 0x00014300000d7ab9 */ /* 0x000fca0000000800 */
.L_x_31:
[----:B------:R-:W-:-:S06]  /*3560*/  UISETP.NE.AND UP0, UPT, UR57, 0x3, UPT ;  /* 0x000000033900788c */ /* 0x000fcc000bf05270 */
[----:B------:R-:W-:-:S13]  /*3570*/  PLOP3.LUT P1, PT, PT, PT, UP0, 0x80, 0x0 ;  /* 0x000000000000781c */ /* 0x000fda0003f2f008 */
[----:B-1-3--:R-:W-:Y:S05]  /*3580*/  @!P1 BRA `(.L_x_24) ;  /* 0x0000000000049947 */ /* 0x00afea0003800000 */
[----:B------:R-:W-:Y:S01]  /*3590*/  BPT.TRAP 0x1 ;  /* 0x000000040000795c */ /* 0x000fe20000300000 */
.L_x_24:
[----:B------:R-:W-:Y:S01]  /*35a0*/  ULEA UR6, UR10, UR44, 0x3 ;  /* 0x0000002c0a067291 */ /* 0x000fe2000f8e183f */
[----:B------:R-:W-:-:S08]  /*35b0*/  SHF.L.U32 R3, R0, 0x1f, RZ ;  /* 0x0000001f00037819 */ /* 0x000fd000000006ff */
[----:B------:R1:W3:Y:S01]  /*35c0*/  SYNCS.PHASECHK.TRANS64.TRYWAIT P0, [UR6], R3 ;  /* 0x00000003ff0075a7 */ /* 0x0002e20008000146 */
[----:B------:R-:W-:Y:S05]  /*35d0*/  @!P1 BRA `(.L_x_25) ;  /* 0x0000000000049947 */ /* 0x000fea0003800000 */
[----:B------:R-:W-:Y:S01]  /*35e0*/  BPT.TRAP 0x1 ;  /* 0x000000040000795c */ /* 0x000fe20000300000 */
.L_x_25:
[----:B---3--:R-:W-:Y:S05]  /*35f0*/  @P0 BRA `(.L_x_26) ;  /* 0x0000000000080947 */ /* 0x008fea0003800000 */
[----:B------:R-:W3:Y:S02]  /*3600*/  SYNCS.PHASECHK.TRANS64.TRYWAIT P0, [UR6], R3 ;  /* 0x00000003ff0075a7 */ /* 0x000ee40008000146 */
[----:B---3--:R-:W-:Y:S05]  /*3610*/  @!P0 BRA `(.L_x_27) ;  /* 0x000000b800248947 */ /* 0x008fea0003800000 */
.L_x_26:
[----:B------:R-:W-:Y:S01]  /*3620*/  UIADD3 UR6, UR44, 0x16200, URZ ;  /* 0x000162002c067890 */ /* 0x000fe2000fffe03f */
[----:B------:R-:W-:Y:S01]  /*3630*/  WARPGROUP.ARRIVE ;  /* 0x00000000000079c5 */ /* 0x000fe20000000000 */
[----:B------:R-:W-:Y:S02]  /*3640*/  UISETP.NE.AND UP0, UPT, UR4, URZ, UPT ;  /* 0x0000003f0400728c */ /* 0x000fe4000bf05270 */
[----:B------:R-:W-:Y:S02]  /*3650*/  USHF.R.U32.HI UR6, URZ, 0x4, UR6 ;  /* 0x000000043f067899 */ /* 0x000fe40008011606 */
[----:B------:R-:W-:Y:S02]  /*3660*/  USEL UR5, UR5, URZ, !UP0 ;  /* 0x0000003f05057287 */ /* 0x000fe4000c000000 */
[----:B------:R-:W-:Y:S02]  /*3670*/  ULOP3.LUT UR6, UR6, 0x3fff, URZ, 0xc0, !UPT ;  /* 0x00003fff06067892 */ /* 0x000fe4000f8ec03f */
[----:B------:R-:W-:-:S02]  /*3680*/  ULOP3.LUT UR4, UR9, 0x10000, URZ, 0xfc, !UPT ;  /* 0x0001000009047892 */ /* 0x000fc4000f8efc3f */
[----:B------:R-:W-:Y:S02]  /*3690*/  ULOP3.LUT UR6, UR6, 0x10000, URZ, 0xfc, !UPT ;  /* 0x0001000006067892 */ /* 0x000fe4000f8efc3f */
[----:B------:R-:W-:Y:S02]  /*36a0*/  UISETP.NE.U32.AND UP0, UPT, UR5, URZ, UPT ;  /* 0x0000003f0500728c */ /* 0x000fe4000bf05070 */
[----:B------:R-:W-:Y:S02]  /*36b0*/  ULEA UR4, UR10, UR4, 0x9 ;  /* 0x000000040a047291 */ /* 0x000fe4000f8e483f */
[----:B------:R-:W-:Y:S01]  /*36c0*/  ULEA UR6, UR10, UR6, 0xa ;  /* 0x000000060a067291 */ /* 0x000fe2000f8e503f */
[----:B------:R-:W-:Y:S01]  /*36d0*/  UMOV UR5, 0x80000020 ;  /* 0x8000002000057882 */ /* 0x000fe20000000000 */
[----:B------:R-:W-:Y:S01]  /*36e0*/  UMOV UR7, 0x80000020 ;  /* 0x8000002000077882 */ /* 0x000fe20000000000 */
[----:B------:R-:W-:-:S06]  /*36f0*/  UIADD3 UR8, UR8, 0x2, URZ ;  /* 0x0000000208087890 */ /* 0x000fcc000fffe03f */
[----:B------:R-:W-:Y:S01]  /*3700*/  QGMMA.64x256x32.F32.E4M3.E4M3 R24, gdesc[UR4], R24, UP0, gsb0 ;  /* 0x03e00000041879f3 */ /* 0x000fe2000b800818 */
[----:B------:R-:W-:Y:S02]  /*3710*/  UIADD3 UR4, UR4, 0x2, URZ ;  /* 0x0000000204047890 */ /* 0x000fe4000fffe03f */
[----:B------:R-:W-:Y:S01]  /*3720*/  UIADD3 UR6, UR6, 0x2, URZ ;  /* 0x0000000206067890 */ /* 0x000fe2000fffe03f */
[----:B------:R-:W-:Y:S01]  /*3730*/  UMOV UR5, 0x80000020 ;  /* 0x8000002000057882 */ /* 0x000fe20000000000 */
[----:B------:R-:W-:Y:S01]  /*3740*/  UMOV UR7, 0x80000020 ;  /* 0x8000002000077882 */ /* 0x000fe20000000000 */
[----:B------:R-:W-:Y:S01]  /*3750*/  UISETP.NE.AND UP0, UPT, UR8, UR13, UPT ;  /* 0x0000000d0800728c */ /* 0x000fe2000bf05270 */
[----:B------:R-:W-:Y:S02]  /*3760*/  WARPGROUP.DEPBAR.LE gsb0, 0x0 ;  /* 0x00008000000079c5 */ /* 0x000fe40000010000 */
[----:B------:R-:W-:-:S15]  /*3770*/  WARPGROUP.ARRIVE ;  /* 0x00000000000079c5 */ /* 0x000fde0000000000 */
[----:B------:R-:W-:-:S04]  /*3780*/  NOP ;  /* 0x0000000000007918 */ /* 0x000fc80000000000 */
[----:B------:R-:W-:Y:S01]  /*3790*/  QGMMA.64x256x32.F32.E4M3.E4M3 R24, gdesc[UR4], R24, gsb0 ;  /* 0x03e00000041879f3 */ /* 0x000fe20008000818 */
[----:B------:R-:W-:-:S06]  /*37a0*/  USEL UR4, URZ, 0x1, UP0 ;  /* 0x000000013f047887 */ /* 0x000fcc0008000000 */
[----:B------:R-:W-:Y:S01]  /*37b0*/  ISETP.NE.AND P0, PT, RZ, UR4, PT ;  /* 0x00000004ff007c0c */ /* 0x000fe2000bf05270 */
[----:B------:R-:W-:-:S12]  /*37c0*/  WARPGROUP.DEPBAR.LE gsb0, 0x0 ;  /* 0x00008000000079c5 */ /* 0x000fd80000010000 */
[----:B------:R-:W-:Y:S05]  /*37d0*/  @!P0 BRA `(.L_x_28) ;  /* 0x0000000c007c8947 */ /* 0x000fea0003800000 */
[----:B------:R-:W4:Y:S04]  /*37e0*/  LDL.LU R14, [R1] ;  /* 0x00000000010e7983 */ /* 0x000f280000300800 */
[----:B------:R-:W2:Y:S04]  /*37f0*/  LDL.LU R13, [R1+0x4] ;  /* 0x00000400010d7983 */ /* 0x000ea80000300800 */
        /* <DEDUP_REMOVED lines=8> */
[----:B---3--:R-:W3:Y:S01]  /*3880*/  LDL.LU R4, [R1+0x28] ;  /* 0x0000280001047983 */ /* 0x008ee20000300800 */
[----:B------:R-:W-:-:S01]  /*3890*/  FADD R227, R24, R227 ;  /* 0x000000e318e37221 */ /* 0x000fc20000000000 */
[----:B------:R-:W-:Y:S01]  /*38a0*/  FADD R226, R25, R226 ;  /* 0x000000e219e27221 */ /* 0x000fe20000000000 */
[----:B------:R-:W-:-:S01]  /*38b0*/  FADD R225, R26, R225 ;  /* 0x000000e11ae17221 */ /* 0x000fc20000000000 */
[----:B------:R-:W-:Y:S01]  /*38c0*/  STL [R1+0xe0], R2 ;  /* 0x0000e00201007387 */ /* 0x000fe20000100800 */
[----:B------:R-:W-:-:S01]  /*38d0*/  FADD R224, R27, R224 ;  /* 0x000000e01be07221 */ /* 0x000fc20000000000 */
[----:B------:R-:W-:Y:S01]  /*38e0*/  FADD R223, R28, R223 ;  /* 0x000000df1cdf7221 */ /* 0x000fe20000000000 */
[----:B------:R-:W-:-:S01]  /*38f0*/  FADD R222, R29, R222 ;  /* 0x000000de1dde7221 */ /* 0x000fc20000000000 */
[----:B------:R-:W-:Y:S01]  /*3900*/  STL [R1+0xdc], R0 ;  /* 0x0000dc0001007387 */ /* 0x000fe20000100800 */
[----:B------:R-:W-:-:S01]  /*3910*/  FADD R221, R30, R221 ;  /* 0x000000dd1edd7221 */ /* 0x000fc20000000000 */
[----:B------:R-:W-:Y:S01]  /*3920*/  FADD R220, R31, R220 ;  /* 0x000000dc1fdc7221 */ /* 0x000fe20000000000 */
        /* <DEDUP_REMOVED lines=75> */
[----:B----4-:R-:W-:Y:S01]  /*3de0*/  FADD R14, R107, R14 ;  /* 0x0000000e6b0e7221 */ /* 0x010fe20000000000 */
[----:B--2---:R-:W-:-:S04]  /*3df0*/  FADD R13, R108, R13 ;  /* 0x0000000d6c0d7221 */ /* 0x004fc80000000000 */
[----:B------:R2:W-:Y:S01]  /*3e00*/  STL [R1], R14 ;  /* 0x0000000e01007387 */ /* 0x0005e20000100800 */
[----:B------:R-:W-:-:S03]  /*3e10*/  FADD R12, R109, R12 ;  /* 0x0000000c6d0c7221 */ /* 0x000fc60000000000 */
[----:B------:R4:W-:Y:S01]  /*3e20*/  STL [R1+0x4], R13 ;  /* 0x0000040d01007387 */ /* 0x0009e20000100800 */
        /* <DEDUP_REMOVED lines=13> */
[----:B------:R-:W4:Y:S01]  /*3f00*/  LDL.LU R21, [R1+0x2c] ;  /* 0x00002c0001157983 */ /* 0x000f220000300800 */
[----:B---3--:R-:W-:-:S03]  /*3f10*/  FADD R4, R117, R4 ;  /* 0x0000000475047221 */ /* 0x008fc60000000000 */
[----:B------:R3:W-:Y:S04]  /*3f20*/  STL [R1+0x20], R6 ;  /* 0x0000200601007387 */ /* 0x0007e80000100800 */
[----:B------:R-:W3:Y:S04]  /*3f30*/  LDL.LU R20, [R1+0x30] ;  /* 0x0000300001147983 */ /* 0x000ee80000300800 */
[----:B------:R3:W-:Y:S04]  /*3f40*/  STL [R1+0x24], R5 ;  /* 0x0000240501007387 */ /* 0x0007e80000100800 */
[----:B------:R-:W3:Y:S04]  /*3f50*/  LDL.LU R15, [R1+0x34] ;  /* 0x00003400010f7983 */ /* 0x000ee80000300800 */
[----:B------:R3:W-:Y:S04]  /*3f60*/  STL [R1+0x28], R4 ;  /* 0x0000280401007387 */ /* 0x0007e80000100800 */
[----:B--2---:R-:W2:Y:S04]  /*3f70*/  LDL.LU R14, [R1+0x38] ;  /* 0x00003800010e7983 */ /* 0x004ea80000300800 */
[----:B----4-:R-:W4:Y:S04]  /*3f80*/  LDL.LU R13, [R1+0x3c] ;  /* 0x00003c00010d7983 */ /* 0x010f280000300800 */
[----:B-1----:R-:W4:Y:S04]  /*3f90*/  LDL.LU R12, [R1+0x40] ;  /* 0x00004000010c7983 */ /* 0x002f280000300800 */
[----:B------:R-:W4:Y:S04]  /*3fa0*/  LDL.LU R11, [R1+0x44] ;  /* 0x00004400010b7983 */ /* 0x000f280000300800 */
[----:B------:R-:W4:Y:S04]  /*3fb0*/  LDL.LU R10, [R1+0x48] ;  /* 0x00004800010a7983 */ /* 0x000f280000300800 */
[----:B------:R-:W4:Y:S04]  /*3fc0*/  LDL.LU R9, [R1+0x4c] ;  /* 0x00004c0001097983 */ /* 0x000f280000300800 */
[----:B------:R-:W4:Y:S04]  /*3fd0*/  LDL.LU R8, [R1+0x50] ;  /* 0x0000500001087983 */ /* 0x000f280000300800 */
[----:B------:R-:W4:Y:S04]  /*3fe0*/  LDL.LU R7, [R1+0x54] ;  /* 0x0000540001077983 */ /* 0x000f280000300800 */
[----:B---3--:R-:W3:Y:S04]  /*3ff0*/  LDL.LU R6, [R1+0x58] ;  /* 0x0000580001067983 */ /* 0x008ee80000300800 */
[----:B------:R-:W3:Y:S04]  /*4000*/  LDL.LU R5, [R1+0x5c] ;  /* 0x00005c0001057983 */ /* 0x000ee80000300800 */
[----:B------:R-:W3:Y:S04]  /*4010*/  LDL.LU R4, [R1+0x60] ;  /* 0x0000600001047983 */ /* 0x000ee80000300800 */
[----:B------:R-:W3:Y:S04]  /*4020*/  LDL.LU R3, [R1+0x64] ;  /* 0x0000640001037983 */ /* 0x000ee80000300800 */
[----:B------:R-:W3:Y:S04]  /*4030*/  LDL.LU R2, [R1+0x68] ;  /* 0x0000680001027983 */ /* 0x000ee80000300800 */
[----:B------:R-:W3:Y:S01]  /*4040*/  LDL.LU R0, [R1+0x6c] ;  /* 0x00006c0001007983 */ /* 0x000ee20000300800 */
[----:B------:R-:W-:-:S01]  /*4050*/  FADD R21, R118, R21 ;  /* 0x0000001576157221 */ /* 0x000fc20000000000 */
[----:B------:R-:W-:-:S04]  /*4060*/  FADD R20, R119, R20 ;  /* 0x0000001477147221 */ /* 0x000fc80000000000 */
[----:B------:R-:W-:Y:S01]  /*4070*/  STL [R1+0x2c], R21 ;  /* 0x00002c1501007387 */ /* 0x000fe20000100800 */
[----:B------:R-:W-:-:S03]  /*4080*/  FADD R15, R120, R15 ;  /* 0x0000000f780f7221 */ /* 0x000fc60000000000 */
[----:B------:R-:W-:Y:S01]  /*4090*/  STL [R1+0x30], R20 ;  /* 0x0000301401007387 */ /* 0x000fe20000100800 */
[----:B--2---:R-:W-:-:S03]  /*40a0*/  FADD R14, R121, R14 ;  /* 0x0000000e790e7221 */ /* 0x004fc60000000000 */
[----:B------:R-:W-:Y:S01]  /*40b0*/  STL [R1+0x34], R15 ;  /* 0x0000340f01007387 */ /* 0x000fe20000100800 */
[----:B----4-:R-:W-:-:S03]  /*40c0*/  FADD R13, R122, R13 ;  /* 0x0000000d7a0d7221 */ /* 0x010fc60000000000 */
[----:B------:R-:W-:Y:S01]  /*40d0*/  STL [R1+0x38], R14 ;  /* 0x0000380e01007387 */ /* 0x000fe20000100800 */
[----:B------:R-:W-:-:S03]  /*40e0*/  FADD R12, R123, R12 ;  /* 0x0000000c7b0c7221 */ /* 0x000fc60000000000 */
        /* <DEDUP_REMOVED lines=11> */
[----:B---3--:R-:W-:-:S03]  /*41a0*/  FADD R6, R129, R6 ;  /* 0x0000000681067221 */ /* 0x008fc60000000000 */
[----:B------:R-:W-:Y:S01]  /*41b0*/  STL [R1+0x54], R7 ;  /* 0x0000540701007387 */ /* 0x000fe20000100800 */
[----:B------:R-:W-:-:S03]  /*41c0*/  FADD R5, R130, R5 ;  /* 0x0000000582057221 */ /* 0x000fc60000000000 */
[----:B------:R-:W-:Y:S01]  /*41d0*/  STL [R1+0x58], R6 ;  /* 0x0000580601007387 */ /* 0x000fe20000100800 */
[----:B------:R-:W-:-:S03]  /*41e0*/  FADD R4, R131, R4 ;  /* 0x0000000483047221 */ /* 0x000fc60000000000 */
[----:B------:R-:W-:Y:S01]  /*41f0*/  STL [R1+0x5c], R5 ;  /* 0x00005c0501007387 */ /* 0x000fe20000100800 */
[----:B------:R-:W-:-:S01]  /*4200*/  FADD R3, R132, R3 ;  /* 0x0000000384037221 */ /* 0x000fc20000000000 */
[----:B------:R-:W-:Y:S02]  /*4210*/  FADD R2, R133, R2 ;  /* 0x0000000285027221 */ /* 0x000fe40000000000 */
[----:B------:R-:W-:Y:S01]  /*4220*/  STL [R1+0x60], R4 ;  /* 0x0000600401007387 */ /* 0x000fe20000100800 */
[----:B------:R-:W-:-:S03]  /*4230*/  FADD R0, R134, R0 ;  /* 0x0000000086007221 */ /* 0x000fc60000000000 */
[----:B------:R1:W-:Y:S04]  /*4240*/  STL [R1+0x68], R2 ;  /* 0x0000680201007387 */ /* 0x0003e80000100800 */
[----:B------:R-:W-:Y:S04]  /*4250*/  STL [R1+0x64], R3 ;  /* 0x0000640301007387 */ /* 0x000fe80000100800 */
[----:B-1----:R-:W2:Y:S04]  /*4260*/  LDL.LU R2, [R1+0x70] ;  /* 0x0000700001027983 */ /* 0x002ea80000300800 */
[----:B------:R1:W-:Y:S04]  /*4270*/  STL [R1+0x6c], R0 ;  /* 0x00006c0001007387 */ /* 0x0003e80000100800 */
[----:B-1----:R-:W3:Y:S04]  /*4280*/  LDL.LU R0, [R1+0x74] ;  /* 0x0000740001007983 */ /* 0x002ee80000300800 */
[----:B------:R-:W4:Y:S04]  /*4290*/  LDL.LU R21, [R1+0x78] ;  /* 0x0000780001157983 */ /* 0x000f280000300800 */
        /* <DEDUP_REMOVED lines=13> */
[----:B------:R-:W4:Y:S01]  /*4370*/  LDL.LU R3, [R1+0xb0] ;  /* 0x0000b00001037983 */ /* 0x000f220000300800 */
[----:B------:R-:W-:Y:S01]  /*4380*/  UMOV UR8, URZ ;  /* 0x0000003f00087c82 */ /* 0x000fe20008000000 */
[----:B--2---:R-:W-:-:S05]  /*4390*/  FADD R2, R135, R2 ;  /* 0x0000000287027221 */ /* 0x004fca0000000000 */
[----:B------:R1:W-:Y:S01]  /*43a0*/  STL [R1+0x70], R2 ;  /* 0x0000700201007387 */ /* 0x0003e20000100800 */
[----:B---3--:R-:W-:-:S03]  /*43b0*/  FADD R0, R136, R0 ;  /* 0x0000000088007221 */ /* 0x008fc60000000000 */
[----:B-1----:R1:W5:Y:S01]  /*43c0*/  LDL.LU R2, [R1+0xe0] ;  /* 0x0000e00001027983 */ /* 0x0023620000300800 */
[----:B----4-:R-:W-:-:S03]  /*43d0*/  FADD R21, R137, R21 ;  /* 0x0000001589157221 */ /* 0x010fc60000000000 */
[----:B------:R2:W-:Y:S01]  /*43e0*/  STL [R1+0x74], R0 ;  /* 0x0000740001007387 */ /* 0x0005e20000100800 */
[----:B------:R-:W-:-:S01]  /*43f0*/  FADD R20, R138, R20 ;  /* 0x000000148a147221 */ /* 0x000fc20000000000 */
[----:B------:R-:W-:Y:S02]  /*4400*/  FADD R15, R139, R15 ;  /* 0x0000000f8b0f7221 */ /* 0x000fe40000000000 */
[----:B--2---:R1:W5:Y:S01]  /*4410*/  LDL.LU R0, [R1+0xdc] ;  /* 0x0000dc0001007983 */ /* 0x0043620000300800 */
        /* <DEDUP_REMOVED lines=20> */
[----:B------:R-:W-:-:S01]  /*4560*/  FADD R4, R150, R4 ;  /* 0x0000000496047221 */ /* 0x000fc20000000000 */
[----:B------:R-:W-:Y:S02]  /*4570*/  FADD R3, R3, R151 ;  /* 0x0000009703037221 */ /* 0x000fe40000000000 */
[----:B------:R1:W-:Y:S04]  /*4580*/  STL [R1+0xa0], R7 ;  /* 0x0000a00701007387 */ /* 0x0003e80000100800 */
[----:B------:R1:W-:Y:S04]  /*4590*/  STL [R1+0xa4], R6 ;  /* 0x0000a40601007387 */ /* 0x0003e80000100800 */
[----:B------:R1:W-:Y:S04]  /*45a0*/  STL [R1+0xa8], R5 ;  /* 0x0000a80501007387 */ /* 0x0003e80000100800 */
[----:B------:R1:W-:Y:S04]  /*45b0*/  STL [R1+0xb0], R3 ;  /* 0x0000b00301007387 */ /* 0x0003e80000100800 */
[----:B------:R1:W-:Y:S02]  /*45c0*/  STL [R1+0xac], R4 ;  /* 0x0000ac0401007387 */ /* 0x0003e40000100800 */
.L_x_28:
[----:B------:R-:W-:Y:S05]  /*45d0*/  @!P1 BRA `(.L_x_29) ;  /* 0x0000000000049947 */ /* 0x000fea0003800000 */
[----:B------:R-:W-:Y:S01]  /*45e0*/  BPT.TRAP 0x1 ;  /* 0x000000040000795c */ /* 0x000fe20000300000 */
.L_x_29:
[----:B------:R-:W-:Y:S02]  /*45f0*/  UISETP.GT.U32.AND UP0, UPT, UR45, 0x1, UPT ;  /* 0x000000012d00788c */ /* 0x000fe4000bf04070 */
[----:B------:R-:W-:-:S04]  /*4600*/  ULEA UR5, UR12, UR44, 0x3 ;  /* 0x0000002c0c057291 */ /* 0x000fc8000f8e183f */
[----:B------:R-:W-:Y:S01]  /*4610*/  UIADD3 UR5, UR5, 0x40, URZ ;  /* 0x0000004005057890 */ /* 0x000fe2000fffe03f */
[----:B------:R-:W-:-:S03]  /*4620*/  PLOP3.LUT P0, PT, PT, PT, UP0, 0x80, 0x0 ;  /* 0x000000000000781c */ /* 0x000fc60003f0f008 */
[----:B------:R-:W-:-:S09]  /*4630*/  UPRMT UR5, URZ, 0x654, UR5 ;  /* 0x000006543f057896 */ /* 0x000fd20008000005 */
[----:B------:R-:W-:Y:S01]  /*4640*/  SYNCS.ARRIVE.TRANS64.RED.A1T0 RZ, [UR5], RZ ;  /* 0x000000ffffff79a7 */ /* 0x000fe20008100405 */
[----:B------:R-:W-:Y:S05]  /*4650*/  @P0 BRA `(.L_x_30) ;  /* 0x0000000000040947 */ /* 0x000fea0003800000 */
[----:B------:R-:W-:Y:S01]  /*4660*/  BPT.TRAP 0x1 ;  /* 0x000000040000795c */ /* 0x000fe20000300000 */
.L_x_30:
[----:B------:R-:W-:Y:S02]  /*4670*/  UISETP.GT.AND UP2, UPT, UR11, 0x1, UPT ;  /* 0x000000010b00788c */ /* 0x000fe4000bf44270 */
[----:B------:R-:W-:Y:S02]  /*4680*/  UIADD3 UR10, UR10, 0x1, URZ ;  /* 0x000000010a0a7890 */ /* 0x000fe4000fffe03f */
[----:B------:R-:W-:Y:S02]  /*4690*/  UIADD3 UR12, UR12, 0x1, URZ ;  /* 0x000000010c0c7890 */ /* 0x000fe4000fffe03f */
[----:B------:R-:W-:Y:S01]  /*46a0*/  PLOP3.LUT P0, PT, PT, PT, UP2, 0x80, 0x0 ;  /* 0x000000000000781c */ /* 0x000fe20003f0f028 */
[----:B------:R-:W-:Y:S02]  /*46b0*/  UISETP.NE.AND UP0, UPT, UR10, 0x8, UPT ;  /* 0x000000080a00788c */ /* 0x000fe4000bf05270 */
[----:B------:R-:W-:Y:S02]  /*46c0*/  UISETP.NE.AND UP1, UPT, UR12, 0x8, UPT ;  /* 0x000000080c00788c */ /* 0x000fe4000bf25270 */
[----:B------:R-:W-:-:S02]  /*46d0*/  USEL UR5, URZ, 0x1, UP0 ;  /* 0x000000013f057887 */ /* 0x000fc40008000000 */
[----:B------:R-:W-:Y:S02]  /*46e0*/  UIADD3 UR11, UR11, -0x1, URZ ;  /* 0xffffffff0b0b7890 */ /* 0x000fe4000fffe03f */
[----:B------:R-:W-:Y:S02]  /*46f0*/  USEL UR10, UR10, URZ, UP0 ;  /* 0x0000003f0a0a7287 */ /* 0x000fe40008000000 */
[----:B-----5:R-:W-:Y:S01]  /*4700*/  LOP3.LUT R0, R0, UR5, RZ, 0x3c, !PT ;  /* 0x0000000500007c12 */ /* 0x020fe2000f8e3cff */
[----:B------:R-:W-:Y:S01]  /*4710*/  USEL UR12, UR12, URZ, UP1 ;  /* 0x0000003f0c0c7287 */ /* 0x000fe20008800000 */
[----:B------:R-:W-:Y:S01]  /*4720*/  UMOV UR5, 0x1 ;  /* 0x0000000100057882 */ /* 0x000fe20000000000 */
[----:B------:R-:W-:Y:S10]  /*4730*/  @P0 BRA `(.L_x_31) ;  /* 0xffffffec00880947 */ /* 0x000ff4000383ffff */
.L_x_23:
[----:B------:R-:W-:-:S04]  /*4740*/  UISETP.NE.AND UP0, UPT, UR8, URZ, UPT ;  /* 0x0000003f0800728c */ /* 0x000fc8000bf05270 */
[----:B------:R-:W-:-:S06]  /*4750*/  USEL UR4, URZ, 0x1, !UP0 ;  /* 0x000000013f047887 */ /* 0x000fcc000c000000 */
[----:B------:R-:W-:-:S13]  /*4760*/  ISETP.NE.AND P0, PT, RZ, UR4, PT ;  /* 0x00000004ff007c0c */ /* 0x000fda000bf05270 */
[----:B------:R-:W-:Y:S05]  /*4770*/  @!P0 BRA `(.L_x_32) ;  /* 0x0000000c00688947 */ /* 0x000fea0003800000 */
[----:B-1-3--:R-:W3:Y:S04]  /*4780*/  LDL.LU R3, [R1+0xb0] ;  /* 0x0000b00001037983 */ /* 0x00aee80000300800 */
[----:B------:R-:W4:Y:S04]  /*4790*/  LDL.LU R4, [R1+0xac] ;  /* 0x0000ac0001047983 */ /* 0x000f280000300800 */
[----:B------:R-:W2:Y:S04]  /*47a0*/  LDL.LU R5, [R1+0xa8] ;  /* 0x0000a80001057983 */ /* 0x000ea80000300800 */
[----:B------:R-:W3:Y:S04]  /*47b0*/  LDL.LU R6, [R1+0xa4] ;  /* 0x0000a40001067983 */ /* 0x000ee80000300800 */
[----:B------:R-:W4:Y:S04]  /*47c0*/  LDL.LU R7, [R1+0xa0] ;  /* 0x0000a00001077983 */ /* 0x000f280000300800 */
[----:B------:R-:W2:Y:S04]  /*47d0*/  LDL.LU R8, [R1+0x9c] ;  /* 0x00009c0001087983 */ /* 0x000ea80000300800 */
[----:B------:R-:W3:Y:S04]  /*47e0*/  LDL.LU R9, [R1+0x98] ;  /* 0x0000980001097983 */ /* 0x000ee80000300800 */
[----:B------:R-:W4:Y:S04]  /*47f0*/  LDL.LU R10, [R1+0x94] ;  /* 0x00009400010a7983 */ /* 0x000f280000300800 */
[----:B------:R-:W2:Y:S04]  /*4800*/  LDL.LU R11, [R1+0x90] ;  /* 0x00009000010b7983 */ /* 0x000ea80000300800 */
[----:B------:R-:W3:Y:S04]  /*4810*/  LDL.LU R12, [R1+0x8c] ;  /* 0x00008c00010c7983 */ /* 0x000ee80000300800 */
[----:B------:R-:W4:Y:S04]  /*4820*/  LDL.LU R13, [R1+0x88] ;  /* 0x00008800010d7983 */ /* 0x000f280000300800 */
[----:B------:R-:W2:Y:S01]  /*4830*/  LDL.LU R14, [R1+0x84] ;  /* 0x00008400010e7983 */ /* 0x000ea20000300800 */
[----:B------:R-:W-:-:S03]  /*4840*/  FADD R227, R24, R227 ;  /* 0x000000e318e37221 */ /* 0x000fc60000000000 */
[----:B------:R-:W3:Y:S01]  /*4850*/  LDL.LU R15, [R1+0x80] ;  /* 0x00008000010f7983 */ /* 0x000ee20000300800 */
[----:B------:R-:W-:-:S03]  /*4860*/  FADD R226, R25, R226 ;  /* 0x000000e219e27221 */ /* 0x000fc60000000000 */
[----:B------:R-:W4:Y:S01]  /*4870*/  LDL.LU R20, [R1+0x7c] ;  /* 0x00007c0001147983 */ /* 0x000f220000300800 */
[----:B------:R-:W-:-:S03]  /*4880*/  FADD R225, R26, R225 ;  /* 0x000000e11ae17221 */ /* 0x000fc60000000000 */
[----:B------:R-:W2:Y:S01]  /*4890*/  LDL.LU R0, [R1+0x30] ;  /* 0x0000300001007983 */ /* 0x000ea20000300800 */
[----:B------:R-:W-:-:S03]  /*48a0*/  FADD R224, R27, R224 ;  /* 0x000000e01be07221 */ /* 0x000fc60000000000 */
[----:B------:R-:W3:Y:S01]  /*48b0*/  LDL.LU R21, [R1+0x34] ;  /* 0x0000340001157983 */ /* 0x000ee20000300800 */
[----:B------:R-:W-:-:S03]  /*48c0*/  FADD R223, R28, R223 ;  /* 0x000000df1cdf7221 */ /* 0x000fc60000000000 */
[----:B------:R-:W4:Y:S01]  /*48d0*/  LDL.LU R24, [R1+0x2c] ;  /* 0x00002c0001187983 */ /* 0x000f220000300800 */
        /* <DEDUP_REMOVED lines=13> */
[----:B------:R-:W4:Y:S04]  /*49b0*/  LDL.LU R31, [R1+0x10] ;  /* 0x00001000011f7983 */ /* 0x000f280000300800 */
[----:B------:R-:W4:Y:S04]  /*49c0*/  LDL.LU R32, [R1+0xc] ;  /* 0x00000c0001207983 */ /* 0x000f280000300800 */
[----:B------:R-:W4:Y:S04]  /*49d0*/  LDL.LU R33, [R1+0x8] ;  /* 0x0000080001217983 */ /* 0x000f280000300800 */
[----:B------:R-:W4:Y:S04]  /*49e0*/  LDL.LU R34, [R1+0x4] ;  /* 0x0000040001227983 */ /* 0x000f280000300800 */
[----:B------:R-:W4:Y:S01]  /*49f0*/  LDL.LU R35, [R1] ;  /* 0x0000000001237983 */ /* 0x000f220000300800 */
[----:B------:R-:W-:Y:S01]  /*4a00*/  FADD R213, R38, R213 ;  /* 0x000000d526d57221 */ /* 0x000fe20000000000 */
        /* <DEDUP_REMOVED lines=70> */
[----:B--2---:R-:W-:Y:S01]  /*4e70*/  FADD R0, R119, R0 ;  /* 0x0000000077007221 */ /* 0x004fe20000000000 */
[----:B---3--:R-:W-:Y:S01]  /*4e80*/  FADD R21, R120, R21 ;  /* 0x0000001578157221 */ /* 0x008fe20000000000 */
[----:B----4-:R-:W-:Y:S01]  /*4e90*/  FADD R24, R118, R24 ;  /* 0x0000001876187221 */ /* 0x010fe20000000000 */
        /* <DEDUP_REMOVED lines=10> */
[----:B------:R-:W-:-:S05]  /*4f40*/  FADD R35, R107, R35 ;  /* 0x000000236b237221 */ /* 0x000fca0000000000 */
[----:B------:R1:W-:Y:S04]  /*4f50*/  STL [R1], R35 ;  /* 0x0000002301007387 */ /* 0x0003e80000100800 */
[----:B------:R2:W-:Y:S04]  /*4f60*/  STL [R1+0x4], R34 ;  /* 0x0000042201007387 */ /* 0x0005e80000100800 */
        /* <DEDUP_REMOVED lines=12> */
[----:B------:R-:W4:Y:S04]  /*5030*/  LDL.LU R38, [R1+0x38] ;  /* 0x0000380001267983 */ /* 0x000f280000300800 */
[----:B------:R-:W4:Y:S04]  /*5040*/  LDL.LU R37, [R1+0x3c] ;  /* 0x00003c0001257983 */ /* 0x000f280000300800 */
[----:B------:R-:W4:Y:S04]  /*5050*/  LDL.LU R36, [R1+0x40] ;  /* 0x0000400001247983 */ /* 0x000f280000300800 */
[----:B-1----:R-:W4:Y:S04]  /*5060*/  LDL.LU R35, [R1+0x44] ;  /* 0x0000440001237983 */ /* 0x002f280000300800 */
[----:B--2---:R-:W2:Y:S04]  /*5070*/  LDL.LU R34, [R1+0x48] ;  /* 0x0000480001227983 */ /* 0x004ea80000300800 */
[----:B---3--:R-:W3:Y:S04]  /*5080*/  LDL.LU R33, [R1+0x4c] ;  /* 0x00004c0001217983 */ /* 0x008ee80000300800 */
[----:B----4-:R-:W4:Y:S04]  /*5090*/  LDL.LU R32, [R1+0x50] ;  /* 0x0000500001207983 */ /* 0x010f280000300800 */
        /* <DEDUP_REMOVED lines=25> */
[----:B------:R-:W-:-:S04]  /*5230*/  FADD R37, R122, R37 ;  /* 0x000000257a257221 */ /* 0x000fc80000000000 */
[----:B------:R1:W-:Y:S01]  /*5240*/  STL [R1+0x38], R38 ;  /* 0x0000382601007387 */ /* 0x0003e20000100800 */
[----:B------:R-:W-:-:S03]  /*5250*/  FADD R36, R123, R36 ;  /* 0x000000247b247221 */ /* 0x000fc60000000000 */
[----:B------:R1:W-:Y:S01]  /*5260*/  STL [R1+0x3c], R37 ;  /* 0x00003c2501007387 */ /* 0x0003e20000100800 */
[----:B------:R-:W-:-:S03]  /*5270*/  FADD R35, R124, R35 ;  /* 0x000000237c237221 */ /* 0x000fc60000000000 */
[----:B------:R1:W-:Y:S01]  /*5280*/  STL [R1+0x40], R36 ;  /* 0x0000402401007387 */ /* 0x0003e20000100800 */
[----:B--2---:R-:W-:-:S03]  /*5290*/  FADD R34, R125, R34 ;  /* 0x000000227d227221 */ /* 0x004fc60000000000 */
[----:B------:R1:W-:Y:S01]  /*52a0*/  STL [R1+0x44], R35 ;  /* 0x0000442301007387 */ /* 0x0003e20000100800 */
[----:B---3--:R-:W-:-:S03]  /*52b0*/  FADD R33, R126, R33 ;  /* 0x000000217e217221 */ /* 0x008fc60000000000 */
[----:B------:R1:W-:Y:S01]  /*52c0*/  STL [R1+0x48], R34 ;  /* 0x0000482201007387 */ /* 0x0003e20000100800 */
[----:B----4-:R-:W-:-:S03]  /*52d0*/  FADD R32, R127, R32 ;  /* 0x000000207f207221 */ /* 0x010fc60000000000 */
        /* <DEDUP_REMOVED lines=35> */
[----:B------:R1:W-:Y:S02]  /*5510*/  STL [R1+0xac], R4 ;  /* 0x0000ac0401007387 */ /* 0x0003e40000100800 */
.L_x_32:
[----:B-1----:R-:W1:Y:S02]  /*5520*/  LDC R0, c[0x0][0x28c] ;  /* 0x0000a300ff007b82 */ /* 0x002e640000000800 */
[----:B-1----:R-:W-:-:S13]  /*5530*/  ISETP.GE.AND P0, PT, R0, 0x1, PT ;  /* 0x000000010000780c */ /* 0x002fda0003f06270 */
[----:B------:R-:W-:Y:S05]  /*5540*/  @!P0 BRA `(.L_x_33) ;  /* 0x0000000000408947 */ /* 0x000fea0003800000 */
[----:B------:R-:W-:-:S06]  /*5550*/  UISETP.NE.AND UP0, UPT, UR57, 0x3, UPT ;  /* 0x000000033900788c */ /* 0x000fcc000bf05270 */
[----:B------:R-:W-:-:S13]  /*5560*/  PLOP3.LUT P0, PT, PT, PT, UP0, 0x80, 0x0 ;  /* 0x000000000000781c */ /* 0x000fda0003f0f008 */
[----:B------:R-:W-:Y:S05]  /*5570*/  @!P0 BRA `(.L_x_34) ;  /* 0x0000000000048947 */ /* 0x000fea0003800000 */
[----:B------:R-:W-:Y:S01]  /*5580*/  BPT.TRAP 0x1 ;  /* 0x000000040000795c */ /* 0x000fe20000300000 */
.L_x_34:
[----:B------:R-:W-:-:S04]  /*5590*/  UISETP.LT.AND UP0, UPT, UR58, 0x1, UPT ;  /* 0x000000013a00788c */ /* 0x000fc8000bf01270 */
[----:B------:R-:W-:Y:S02]  /*55a0*/  USEL UR4, UR58, 0x1, UP0 ;  /* 0x000000013a047887 */ /* 0x000fe40008000000 */
[----:B------:R-:W-:Y:S02]  /*55b0*/  UISETP.GT.U32.AND UP0, UPT, UR45, 0x1, UPT ;  /* 0x000000012d00788c */ /* 0x000fe4000bf04070 */
[----:B------:R-:W-:-:S04]  /*55c0*/  UIADD3 UR4, UR36, UR58, -UR4 ;  /* 0x0000003a24047290 */ /* 0x000fc8000fffe804 */
[----:B------:R-:W-:Y:S01]  /*55d0*/  USHF.L.U32 UR4, UR4, 0x3, URZ ;  /* 0x0000000304047899 */ /* 0x000fe2000800063f */
[----:B------:R-:W-:-:S03]  /*55e0*/  PLOP3.LUT P0, PT, PT, PT, UP0, 0x80, 0x0 ;  /* 0x000000000000781c */ /* 0x000fc60003f0f008 */
[----:B------:R-:W-:-:S04]  /*55f0*/  ULOP3.LUT UR4, UR4, 0x38, URZ, 0xc0, !UPT ;  /* 0x0000003804047892 */ /* 0x000fc8000f8ec03f */
[----:B------:R-:W-:-:S04]  /*5600*/  UIADD3 UR4, UR44, 0x40, UR4 ;  /* 0x000000402c047890 */ /* 0x000fc8000fffe004 */
[----:B------:R-:W-:-:S09]  /*5610*/  UPRMT UR4, URZ, 0x654, UR4 ;  /* 0x000006543f047896 */ /* 0x000fd20008000004 */
[----:B------:R-:W-:Y:S01]  /*5620*/  SYNCS.ARRIVE.TRANS64.RED.A1T0 RZ, [UR4], RZ ;  /* 0x000000ffffff79a7 */ /* 0x000fe20008100404 */
[----:B------:R-:W-:Y:S05]  /*5630*/  @P0 BRA `(.L_x_33) ;  /* 0x0000000000040947 */ /* 0x000fea0003800000 */
[----:B------:R-:W-:Y:S01]  /*5640*/  BPT.TRAP 0x1 ;  /* 0x000000040000795c */ /* 0x000fe20000300000 */
.L_x_33:
[----:B------:R-:W4:Y:S01]  /*5650*/  LDL R24, [R1+0xd8] ;  /* 0x0000d80001187983 */ /* 0x000f220000100800 */
[----:B------:R-:W-:Y:S02]  /*5660*/  UIADD3 UR4, UR44, 0x100, URZ ;  /* 0x000001002c047890 */ /* 0x000fe4000fffe03f */
[----:B------:R-:W-:Y:S02]  /*5670*/  USHF.L.U32 UR41, UR59, 0x8, URZ ;  /* 0x000000083b297899 */ /* 0x000fe4000800063f */
[----:B------:R-:W-:-:S06]  /*5680*/  ULOP3.LUT UP0, URZ, UR4, 0x9f, URZ, 0xc0, !UPT ;  /* 0x0000009f043f7892 */ /* 0x000fcc000f80c03f */
[----:B------:R-:W-:Y:S02]  /*5690*/  PLOP3.LUT P0, PT, PT, PT, UP0, 0x80, 0x0 ;  /* 0x000000000000781c */ /* 0x000fe40003f0f008 */
[----:B----4-:R-:W-:-:S13]  /*56a0*/  R2UR UR42, R24 ;  /* 0x00000000182a72ca */ /* 0x010fda00000e0000 */
[----:B------:R-:W-:Y:S01]  /*56b0*/  USHF.L.U32 UR42, UR42, 0x7, URZ ;  /* 0x000000072a2a7899 */ /* 0x000fe2000800063f */
[----:B------:R-:W-:Y:S11]  /*56c0*/  @!P0 BRA `(.L_x_35) ;  /* 0x0000000000408947 */ /* 0x000ff60003800000 */
[----:B------:R-:W-:Y:S01]  /*56d0*/  MOV R14, 0x0 ;  /* 0x00000000000e7802 */ /* 0x000fe20000000f00 */
[----:B------:R-:W-:Y:S01]  /*56e0*/  ULDC.64 UR4, c[0x4][0x70] ;  /* 0x01001c0000047ab9 */ /* 0x000fe20000000a00 */
[----:B------:R-:W-:Y:S01]  /*56f0*/  ULDC.64 UR6, c[0x4][0x8] ;  /* 0x0100020000067ab9 */ /* 0x000fe20000000a00 */
[----:B---3--:R-:W-:Y:S01]  /*5700*/  MOV R4, UR4 ;  /* 0x0000000400047c02 */ /* 0x008fe20008000f00 */
[----:B------:R-:W-:Y:S01]  /*5710*/  IMAD.U32 R5, RZ, RZ, UR5 ;  /* 0x00000005ff057e24 */ /* 0x000fe2000f8e00ff */
[----:B------:R-:W-:Y:S01]  /*5720*/  ULDC.64 UR4, c[0x4][0x78] ;  /* 0x01001e0000047ab9 */ /* 0x000fe20000000a00 */
[----:B------:R-:W1:Y:S01]  /*5730*/  LDC.64 R14, c[0x4][R14] ;  /* 0x010000000e0e7b82 */ /* 0x000e620000000a00 */
[----:B------:R-:W-:Y:S01]  /*5740*/  MOV R6, UR4 ;  /* 0x0000000400067c02 */ /* 0x000fe20008000f00 */
[----:B------:R-:W-:Y:S01]  /*5750*/  IMAD.U32 R7, RZ, RZ, UR5 ;  /* 0x00000005ff077e24 */ /* 0x000fe2000f8e00ff */
[----:B------:R-:W-:Y:S01]  /*5760*/  MOV R10, UR6 ;  /* 0x00000006000a7c02 */ /* 0x000fe20008000f00 */
[----:B------:R-:W-:Y:S01]  /*5770*/  IMAD.U32 R11, RZ, RZ, UR7 ;  /* 0x00000007ff0b7e24 */ /* 0x000fe2000f8e00ff */
[----:B------:R-:W-:Y:S01]  /*5780*/  MOV R8, 0x70 ;  /* 0x0000007000087802 */ /* 0x000fe20000000f00 */
[----:B------:R-:W-:Y:S01]  /*5790*/  IMAD.MOV.U32 R12, RZ, RZ, 0x1 ;  /* 0x00000001ff0c7424 */ /* 0x000fe200078e00ff */
[----:B------:R-:W-:-:S07]  /*57a0*/  MOV R13, RZ ;  /* 0x000000ff000d7202 */ /* 0x000fce0000000f00 */
[----:B------:R-:W-:-:S07]  /*57b0*/  LEPC R20, `(.L_x_35) ;  /* 0x000000001014794e */ /* 0x000fce0000000000 */
[----:B-12--5:R-:W-:Y:S05]  /*57c0*/  CALL.ABS.NOINC R14 ;  /* 0x000000000e007343 */ /* 0x026fea0003c00000 */
.L_x_35:
[----:B------:R-:W-:-:S04]  /*57d0*/  UIADD3 UR4, UR44, 0x4100, URZ ;  /* 0x000041002c047890 */ /* 0x000fc8000fffe03f */
[----:B------:R-:W-:-:S06]  /*57e0*/  ULOP3.LUT UP0, URZ, UR4, 0x9f, URZ, 0xc0, !UPT ;  /* 0x0000009f043f7892 */ /* 0x000fcc000f80c03f */
[----:B------:R-:W-:-:S13]  /*57f0*/  PLOP3.LUT P0, PT, PT, PT, UP0, 0x80, 0x0 ;  /* 0x000000000000781c */ /* 0x000fda0003f0f008 */
[----:B------:R-:W-:Y:S05]  /*5800*/  @!P0 BRA `(.L_x_36) ;  /* 0x0000000000408947 */ /* 0x000fea0003800000 */
[----:B------:R-:W-:Y:S01]  /*5810*/  MOV R14, 0x0 ;  /* 0x00000000000e7802 */ /* 0x000fe20000000f00 */
[----:B------:R-:W-:Y:S01]  /*5820*/  ULDC.64 UR4, c[0x4][0x70] ;  /* 0x01001c0000047ab9 */ /* 0x000fe20000000a00 */
[----:B------:R-:W-:Y:S01]  /*5830*/  ULDC.64 UR6, c[0x4][0x78] ;  /* 0x01001e0000067ab9 */ /* 0x000fe20000000a00 */
[----:B---3--:R-:W-:Y:S01]  /*5840*/  IMAD.U32 R4, RZ, RZ, UR4 ;  /* 0x00000004ff047e24 */ /* 0x008fe2000f8e00ff */
[----:B------:R-:W-:Y:S01]  /*5850*/  MOV R5, UR5 ;  /* 0x0000000500057c02 */ /* 0x000fe20008000f00 */
[----:B------:R-:W-:Y:S01]  /*5860*/  ULDC.64 UR4, c[0x4][0x10] ;  /* 0x0100040000047ab9 */ /* 0x000fe20000000a00 */
[----:B------:R-:W1:Y:S01]  /*5870*/  LDC.64 R14, c[0x4][R14] ;  /* 0x010000000e0e7b82 */ /* 0x000e620000000a00 */
[----:B------:R-:W-:Y:S01]  /*5880*/  IMAD.U32 R6, RZ, RZ, UR6 ;  /* 0x00000006ff067e24 */ /* 0x000fe2000f8e00ff */
[----:B------:R-:W-:Y:S01]  /*5890*/  MOV R7, UR7 ;  /* 0x0000000700077c02 */ /* 0x000fe20008000f00 */
[----:B------:R-:W-:Y:S01]  /*58a0*/  IMAD.U32 R10, RZ, RZ, UR4 ;  /* 0x00000004ff0a7e24 */ /* 0x000fe2000f8e00ff */
[----:B------:R-:W-:Y:S01]  /*58b0*/  MOV R11, UR5 ;  /* 0x00000005000b7c02 */ /* 0x000fe20008000f00 */
[----:B------:R-:W-:Y:S01]  /*58c0*/  IMAD.MOV.U32 R8, RZ, RZ, 0x70 ;  /* 0x00000070ff087424 */ /* 0x000fe200078e00ff */
[----:B------:R-:W-:Y:S01]  /*58d0*/  MOV R12, 0x1 ;  /* 0x00000001000c7802 */ /* 0x000fe20000000f00 */
[----:B------:R-:W-:-:S07]  /*58e0*/  IMAD.MOV.U32 R13, RZ, RZ, RZ ;  /* 0x000000ffff0d7224 */ /* 0x000fce00078e00ff */
[----:B------:R-:W-:-:S07]  /*58f0*/  LEPC R20, `(.L_x_36) ;  /* 0x000000001014794e */ /* 0x000fce0000000000 */
[----:B-12--5:R-:W-:Y:S05]  /*5900*/  CALL.ABS.NOINC R14 ;  /* 0x000000000e007343 */ /* 0x026fea0003c00000 */
.L_x_36:
[----:B------:R-:W1:Y:S01]  /*5910*/  S2R R20, SR_TID.X ;  /* 0x0000000000147919 */ /* 0x000e620000002100 */
[----:B---3--:R-:W3:Y:S01]  /*5920*/  LDC.64 R4, c[0x0][0x590] ;  /* 0x00016400ff047b82 */ /* 0x008ee20000000a00 */
[----:B------:R-:W-:-:S07]  /*5930*/  ULDC UR4, c[0x0][0x284] ;  /* 0x0000a10000047ab9 */ /* 0x000fce0000000800 */
[----:B------:R-:W4:Y:S01]  /*5940*/  LDC R6, c[0x0][0x288] ;  /* 0x0000a200ff067b82 */ /* 0x000f220000000800 */
[----:B---3--:R-:W-:-:S04]  /*5950*/  ISETP.NE.U32.AND P2, PT, R4, RZ, PT ;  /* 0x000000ff0400720c */ /* 0x008fc80003f45070 */
[----:B------:R-:W-:Y:S02]  /*5960*/  ISETP.NE.AND.EX P2, PT, R5, RZ, PT, P2 ;  /* 0x000000ff0500720c */ /* 0x000fe40003f45320 */
[----:B-1----:R-:W-:Y:S02]  /*5970*/  SHF.R.U32.HI R0, RZ, 0x2, R20 ;  /* 0x00000002ff007819 */ /* 0x002fe40000011614 */
[C---:B------:R-:W-:Y:S02]  /*5980*/  LOP3.LUT R12, R20.reuse, 0xe0, RZ, 0xc0, !PT ;  /* 0x000000e0140c7812 */ /* 0x040fe400078ec0ff */
[----:B------:R-:W-:Y:S02]  /*5990*/  LOP3.LUT R3, R20, 0x3, RZ, 0xc0, !PT ;  /* 0x0000000314037812 */ /* 0x000fe400078ec0ff */
[----:B------:R-:W-:Y:S02]  /*59a0*/  LOP3.LUT R13, R0, 0x7, RZ, 0xc0, !PT ;  /* 0x00000007000d7812 */ /* 0x000fe400078ec0ff */
[----:B------:R-:W-:Y:S01]  /*59b0*/  SHF.R.U32.HI R0, RZ, 0x1, R12 ;  /* 0x00000001ff007819 */ /* 0x000fe2000001160c */
[----:B----4-:R-:W-:Y:S01]  /*59c0*/  IMAD R3, R3, -0x2, R6 ;  /* 0xfffffffe03037824 */ /* 0x010fe200078e0206 */
[----:B------:R-:W-:-:S02]  /*59d0*/  MOV R6, UR59 ;  /* 0x0000003b00067c02 */ /* 0x000fc40008000f00 */
[----:B------:R-:W-:-:S03]  /*59e0*/  IADD3 R0, -R0, UR4, -R13 ;  /* 0x0000000400007c10 */ /* 0x000fc6000fffe90d */
[----:B------:R-:W-:Y:S02]  /*59f0*/  IMAD R15, R6, -0x100, R3 ;  /* 0xffffff00060f7824 */ /* 0x000fe400078e0203 */
[----:B------:R-:W-:Y:S01]  /*5a00*/  IMAD R14, R24, -0x80, R0 ;  /* 0xffffff80180e7824 */ /* 0x000fe200078e0200 */
[----:B------:R-:W-:Y:S06]  /*5a10*/  @!P2 BRA `(.L_x_37) ;  /* 0x000000000090a947 */ /* 0x000fec0003800000 */
[----:B------:R-:W-:Y:S02]  /*5a20*/  ULDC.64 UR4, c[0x0][0x588] ;  /* 0x0001620000047ab9 */ /* 0x000fe40000000a00 */
[----:B------:R-:W-:-:S04]  /*5a30*/  ISETP.NE.U32.AND P0, PT, RZ, UR4, PT ;  /* 0x00000004ff007c0c */ /* 0x000fc8000bf05070 */
[----:B------:R-:W-:-:S13]  /*5a40*/  ISETP.NE.AND.EX P0, PT, RZ, UR5, PT, P0 ;  /* 0x00000005ff007c0c */ /* 0x000fda000bf05300 */
[----:B------:R-:W-:Y:S05]  /*5a50*/  @!P0 BRA `(.L_x_38) ;  /* 0x0000000000448947 */ /* 0x000fea0003800000 */
[----:B------:R-:W1:Y:S01]  /*5a60*/  LDC.64 R2, c[0x0][0x588] ;  /* 0x00016200ff027b82 */ /* 0x000e620000000a00 */
[----:B------:R-:W-:-:S04]  /*5a70*/  IMAD R7, R4, UR43, RZ ;  /* 0x0000002b04077c24 */ /* 0x000fc8000f8e02ff */
[----:B-1----:R-:W-:-:S05]  /*5a80*/  IMAD.WIDE R2, R7, 0x4, R2 ;  /* 0x0000000407027825 */ /* 0x002fca00078e0202 */
[----:B------:R1:W3:Y:S01]  /*5a90*/  LDG.E R8, desc[UR54][R2.64] ;  /* 0x0000003602087981 */ /* 0x0002e2000c1e1900 */
[----:B------:R-:W-:Y:S01]  /*5aa0*/  IMAD.MOV.U32 R0, RZ, RZ, 0x1 ;  /* 0x00000001ff007424 */ /* 0x000fe200078e00ff */
[----:B------:R-:W-:Y:S01]  /*5ab0*/  MOV R6, 0x1 ;  /* 0x0000000100067802 */ /* 0x000fe20000000f00 */
[----:B------:R-:W-:-:S03]  /*5ac0*/  IMAD.MOV.U32 R7, RZ, RZ, 0x1 ;  /* 0x00000001ff077424 */ /* 0x000fc600078e00ff */
[----:B-1----:R-:W-:Y:S02]  /*5ad0*/  PRMT R3, R0, 0x7610, R3 ;  /* 0x0000761000037816 */ /* 0x002fe40000000003 */
[----:B------:R-:W-:Y:S02]  /*5ae0*/  PRMT R2, R6, 0x7610, R2 ;  /* 0x0000761006027816 */ /* 0x000fe40000000002 */
[----:B------:R-:W-:Y:S01]  /*5af0*/  PRMT R0, R7, 0x7610, R0 ;  /* 0x0000761007007816 */ /* 0x000fe20000000000 */
[----:B------:R-:W-:Y:S04]  /*5b00*/  STL.S16 [R1+0xd4], R3 ;  /* 0x0000d40301007387 */ /* 0x000fe80000100600 */
[----:B---3--:R-:W-:Y:S04]  /*5b10*/  STL [R1+0xbc], R8 ;  /* 0x0000bc0801007387 */ /* 0x008fe80000100800 */
[----:B------:R1:W-:Y:S04]  /*5b20*/  STL.S16 [R1+0xd0], R2 ;  /* 0x0000d00201007387 */ /* 0x0003e80000100600 */
[----:B------:R3:W-:Y:S04]  /*5b30*/  STL.S16 [R1+0xcc], R0 ;  /* 0x0000cc0001007387 */ /* 0x0007e80000100600 */
[----:B------:R3:W-:Y:S01]  /*5b40*/  STL [R1+0xc8], R8 ;  /* 0x0000c80801007387 */ /* 0x0007e20000100800 */
[----:B-1----:R-:W-:Y:S01]  /*5b50*/  MOV R2, R8 ;  /* 0x0000000800027202 */ /* 0x002fe20000000f00 */
[----:B------:R-:W-:Y:S06]  /*5b60*/  BRA `(.L_x_37) ;  /* 0x00000000003c7947 */ /* 0x000fec0003800000 */
.L_x_38:
[----:B------:R-:W-:Y:S01]  /*5b70*/  IMAD.MOV.U32 R0, RZ, RZ, 0x1 ;  /* 0x00000001ff007424 */ /* 0x000fe200078e00ff */
[----:B------:R-:W-:Y:S01]  /*5b80*/  MOV R2, 0x1 ;  /* 0x0000000100027802 */ /* 0x000fe20000000f00 */
[----:B------:R-:W-:Y:S01]  /*5b90*/  IMAD.MOV.U32 R3, RZ, RZ, 0x1 ;  /* 0x00000001ff037424 */ /* 0x000fe200078e00ff */
[----:B------:R-:W-:Y:S02]  /*5ba0*/  ULDC UR4, c[0x0][0x580] ;  /* 0x0001600000047ab9 */ /* 0x000fe40000000800 */
[----:B------:R-:W-:Y:S02]  /*5bb0*/  PRMT R6, R0, 0x7610, R6 ;  /* 0x0000761000067816 */ /* 0x000fe40000000006 */
[----:B------:R-:W-:Y:S02]  /*5bc0*/  PRMT R0, R2, 0x7610, R0 ;  /* 0x0000761002007816 */ /* 0x000fe40000000000 */
[----:B------:R-:W-:Y:S01]  /*5bd0*/  PRMT R2, R3, 0x7610, R2 ;  /* 0x0000761003027816 */ /* 0x000fe20000000002 */
[----:B------:R-:W-:Y:S01]  /*5be0*/  STL.S16 [R1+0xd4], R6 ;  /* 0x0000d40601007387 */ /* 0x000fe20000100600 */
[----:B------:R-:W-:-:S03]  /*5bf0*/  MOV R3, UR4 ;  /* 0x0000000400037c02 */ /* 0x000fc60008000f00 */
[----:B------:R1:W-:Y:S04]  /*5c00*/  STL.S16 [R1+0xd0], R0 ;  /* 0x0000d00001007387 */ /* 0x0003e80000100600 */
[----:B------:R3:W-:Y:S04]  /*5c10*/  STL.S16 [R1+0xcc], R2 ;  /* 0x0000cc0201007387 */ /* 0x0007e80000100600 */
[----:B------:R4:W-:Y:S01]  /*5c20*/  STL [R1+0xbc], R3 ;  /* 0x0000bc0301007387 */ /* 0x0009e20000100800 */
[----:B-1----:R-:W-:Y:S01]  /*5c30*/  IMAD.U32 R0, RZ, RZ, UR4 ;  /* 0x00000004ff007e24 */ /* 0x002fe2000f8e00ff */
[----:B---3--:R-:W-:-:S04]  /*5c40*/  MOV R2, UR4 ;  /* 0x0000000400027c02 */ /* 0x008fc80008000f00 */
[----:B------:R4:W-:Y:S03]  /*5c50*/  STL [R1+0xc8], R0 ;  /* 0x0000c80001007387 */ /* 0x0009e60000100800 */
.L_x_37:
[----:B------:R-:W1:Y:S02]  /*5c60*/  LDC.64 R6, c[0x0][0x5b0] ;  /* 0x00016c00ff067b82 */ /* 0x000e640000000a00 */
[----:B-1----:R-:W-:-:S04]  /*5c70*/  ISETP.NE.U32.AND P0, PT, R6, RZ, PT ;  /* 0x000000ff0600720c */ /* 0x002fc80003f05070 */
[----:B------:R-:W-:-:S13]  /*5c80*/  ISETP.NE.AND.EX P0, PT, R7, RZ, PT, P0 ;  /* 0x000000ff0700720c */ /* 0x000fda0003f05300 */
[----:B------:R-:W-:Y:S05]  /*5c90*/  @!P0 BRA `(.L_x_39) ;  /* 0x00000000002c8947 */ /* 0x000fea0003800000 */
[----:B------:R-:W-:Y:S02]  /*5ca0*/  ULDC.64 UR4, c[0x0][0x5a8] ;  /* 0x00016a0000047ab9 */ /* 0x000fe40000000a00 */
[----:B------:R-:W-:-:S04]  /*5cb0*/  ISETP.NE.U32.AND P0, PT, RZ, UR4, PT ;  /* 0x00000004ff007c0c */ /* 0x000fc8000bf05070 */
[----:B------:R-:W-:-:S13]  /*5cc0*/  ISETP.NE.AND.EX P0, PT, RZ, UR5, PT, P0 ;  /* 0x00000005ff007c0c */ /* 0x000fda000bf05300 */
[----:B------:R-:W-:Y:S05]  /*5cd0*/  @!P0 BRA `(.L_x_40) ;  /* 0x0000000000148947 */ /* 0x000fea0003800000 */
[----:B---3--:R-:W1:Y:S01]  /*5ce0*/  LDC.64 R8, c[0x0][0x5a8] ;  /* 0x00016a00ff087b82 */ /* 0x008e620000000a00 */
[----:B------:R-:W-:-:S04]  /*5cf0*/  IMAD R7, R6, UR43, RZ ;  /* 0x0000002b06077c24 */ /* 0x000fc8000f8e02ff */
[----:B-1----:R-:W-:-:S05]  /*5d00*/  IMAD.WIDE R6, R7, 0x4, R8 ;  /* 0x0000000407067825 */ /* 0x002fca00078e0208 */
[----:B-----5:R1:W5:Y:S01]  /*5d10*/  LDG.E R16, desc[UR54][R6.64] ;  /* 0x0000003606107981 */ /* 0x020362000c1e1900 */
[----:B------:R-:W-:Y:S05]  /*5d20*/  BRA `(.L_x_39) ;  /* 0x0000000000087947 */ /* 0x000fea0003800000 */
.L_x_40:
[----:B------:R-:W-:Y:S02]  /*5d30*/  ULDC UR4, c[0x0][0x5a0] ;  /* 0x0001680000047ab9 */ /* 0x000fe40000000800 */
[----:B-----5:R-:W-:-:S07]  /*5d40*/  IMAD.U32 R16, RZ, RZ, UR4 ;  /* 0x00000004ff107e24 */ /* 0x020fce000f8e00ff */
.L_x_39:
[----:B---34-:R-:W3:Y:S01]  /*5d50*/  LDL R0, [R1+0xcc] ;  /* 0x0000cc0001007983 */ /* 0x018ee20000100800 */
[----:B-1----:R-:W1:Y:S01]  /*5d60*/  LDC.64 R6, c[0x0][0x5c0] ;  /* 0x00017000ff067b82 */ /* 0x002e620000000a00 */
[----:B------:R-:W-:Y:S02]  /*5d70*/  ULDC.64 UR4, c[0x0][0x588] ;  /* 0x0001620000047ab9 */ /* 0x000fe40000000a00 */
[----:B------:R-:W4:Y:S04]  /*5d80*/  LDL.LU R9, [R1+0xc8] ;  /* 0x0000c80001097983 */ /* 0x000f280000300800 */
[----:B------:R-:W2:Y:S01]  /*5d90*/  LDL R8, [R1+0xbc] ;  /* 0x0000bc0001087983 */ /* 0x000ea20000100800 */
[----:B------:R-:W1:Y:S01]  /*5da0*/  LDC R3, c[0x0][0x5c8] ;  /* 0x00017200ff037b82 */ /* 0x000e620000000800 */
[----:B------:R-:W-:-:S02]  /*5db0*/  ISETP.NE.U32.AND P4, PT, RZ, UR4, PT ;  /* 0x00000004ff007c0c */ /* 0x000fc4000bf85070 */
[----:B------:R-:W-:Y:S02]  /*5dc0*/  ISETP.EQ.U32.AND P3, PT, R4, RZ, PT ;  /* 0x000000ff0400720c */ /* 0x000fe40003f62070 */
[----:B------:R-:W-:Y:S02]  /*5dd0*/  ISETP.NE.AND.EX P4, PT, RZ, UR5, PT, P4 ;  /* 0x00000005ff007c0c */ /* 0x000fe4000bf85340 */
[----:B------:R-:W-:Y:S02]  /*5de0*/  PLOP3.LUT P1, PT, PT, PT, PT, 0x8, 0x0 ;  /* 0x000000000000781c */ /* 0x000fe40003f2e170 */
[----:B------:R-:W-:Y:S02]  /*5df0*/  ISETP.EQ.OR.EX P3, PT, R5, RZ, !P4, P3 ;  /* 0x000000ff0500720c */ /* 0x000fe40006762730 */
[----:B------:R-:W-:Y:S02]  /*5e00*/  PLOP3.LUT P4, PT, P4, PT, PT, 0x8, 0x0 ;  /* 0x000000000000781c */ /* 0x000fe4000278e170 */
[----:B-1----:R-:W-:-:S04]  /*5e10*/  ISETP.NE.U32.AND P0, PT, R6, RZ, PT ;  /* 0x000000ff0600720c */ /* 0x002fc80003f05070 */
[----:B------:R-:W-:-:S04]  /*5e20*/  ISETP.NE.AND.EX P0, PT, R7, RZ, PT, P0 ;  /* 0x000000ff0700720c */ /* 0x000fc80003f05300 */
[----:B------:R-:W-:Y:S02]  /*5e30*/  FSEL R5, R3, RZ, !P0 ;  /* 0x000000ff03057208 */ /* 0x000fe40004000000 */
[----:B---3--:R-:W-:-:S04]  /*5e40*/  LOP3.LUT P5, RZ, R0, 0xff, RZ, 0xc0, !PT ;  /* 0x000000ff00ff7812 */ /* 0x008fc800078ac0ff */
[-C--:B----4-:R-:W-:Y:S02]  /*5e50*/  FSEL R0, R2, R9.reuse, !P5 ;  /* 0x0000000902007208 */ /* 0x090fe40006800000 */
[C---:B--2---:R-:W-:Y:S02]  /*5e60*/  FSEL R9, R8.reuse, R9, !P2 ;  /* 0x0000000908097208 */ /* 0x044fe40005000000 */
[----:B------:R-:W-:-:S03]  /*5e70*/  FSEL R0, R8, R0, !P2 ;  /* 0x0000000008007208 */ /* 0x000fc60005000000 */
[----:B------:R1:W-:Y:S01]  /*5e80*/  STL [R1+0xc8], R9 ;  /* 0x0000c80901007387 */ /* 0x0003e20000100800 */
[----:B------:R-:W-:Y:S05]  /*5e90*/  @!P3 BRA `(.L_x_41) ;  /* 0x000000000048b947 */ /* 0x000fea0003800000 */
[----:B------:R-:W-:Y:S04]  /*5ea0*/  BSSY B0, `(.L_x_41) ;  /* 0x0000011000007945 */ /* 0x000fe80003800000 */
[----:B------:R-:W-:Y:S05]  /*5eb0*/  @!P2 BRA `(.L_x_42) ;  /* 0x000000000030a947 */ /* 0x000fea0003800000 */
[----:B-1----:R-:W2:Y:S01]  /*5ec0*/  LDL R9, [R1+0xd0] ;  /* 0x0000d00001097983 */ /* 0x002ea20000100800 */
[----:B------:R-:W-:Y:S02]  /*5ed0*/  PRMT R4, RZ, 0x7610, R4 ;  /* 0x00007610ff047816 */ /* 0x000fe40000000004 */
[----:B------:R-:W-:-:S03]  /*5ee0*/  PLOP3.LUT P1, PT, P4, PT, PT, 0x80, 0x0 ;  /* 0x000000000000781c */ /* 0x000fc6000272f070 */
[----:B------:R3:W-:Y:S01]  /*5ef0*/  STL.S16 [R1+0xcc], R4 ;  /* 0x0000cc0401007387 */ /* 0x0007e20000100600 */
[----:B--2---:R-:W-:-:S13]  /*5f00*/  LOP3.LUT P3, RZ, R9, 0xff, RZ, 0xc0, !PT ;  /* 0x000000ff09ff7812 */ /* 0x004fda000786c0ff */
[----:B---3--:R-:W-:Y:S05]  /*5f10*/  @!P3 BRA `(.L_x_43) ;  /* 0x000000000024b947 */ /* 0x008fea0003800000 */
[----:B------:R-:W-:Y:S01]  /*5f20*/  PRMT R3, R9, 0x7610, R3 ;  /* 0x0000761009037816 */ /* 0x000fe20000000003 */
[----:B------:R3:W-:Y:S01]  /*5f30*/  STL [R1+0xc8], R8 ;  /* 0x0000c80801007387 */ /* 0x0007e20000100800 */
[----:B------:R-:W-:Y:S02]  /*5f40*/  FSETP.EQ.AND P1, PT, R8, RZ, PT ;  /* 0x000000ff0800720b */ /* 0x000fe40003f22000 */
[----:B------:R-:W-:Y:S01]  /*5f50*/  MOV R0, R8 ;  /* 0x0000000800007202 */ /* 0x000fe20000000f00 */
[----:B------:R3:W-:Y:S01]  /*5f60*/  STL.S16 [R1+0xcc], R3 ;  /* 0x0000cc0301007387 */ /* 0x0007e20000100600 */
[----:B------:R-:W-:Y:S09]  /*5f70*/  BRA `(.L_x_43) ;  /* 0x00000000000c7947 */ /* 0x000ff20003800000 */
.L_x_42:
[----:B------:R2:W-:Y:S01]  /*5f80*/  STL [R1+0xc8], R8 ;  /* 0x0000c80801007387 */ /* 0x0005e20000100800 */
[----:B------:R-:W-:Y:S01]  /*5f90*/  FSETP.EQ.AND P1, PT, R8, RZ, PT ;  /* 0x000000ff0800720b */ /* 0x000fe20003f22000 */
[----:B------:R-:W-:-:S12]  /*5fa0*/  IMAD.MOV.U32 R0, RZ, RZ, R8 ;  /* 0x000000ffff007224 */ /* 0x000fd800078e0008 */
.L_x_43:
[----:B------:R-:W-:Y:S05]  /*5fb0*/  BSYNC B0 ;  /* 0x0000000000007941 */ /* 0x000fea0003800000 */
.L_x_41:
[----:B------:R-:W-:Y:S04]  /*5fc0*/  BSSY B0, `(.L_x_44) ;  /* 0x0000014000007945 */ /* 0x000fe80003800000 */
[----:B------:R-:W-:Y:S05]  /*5fd0*/  @!P2 BRA `(.L_x_45) ;  /* 0x00000000003ca947 */ /* 0x000fea0003800000 */
[----:B------:R-:W4:Y:S01]  /*5fe0*/  LDL R4, [R1+0xd4] ;  /* 0x0000d40001047983 */ /* 0x000f220000100800 */
[----:B-1----:R-:W-:Y:S02]  /*5ff0*/  PRMT R9, RZ, 0x7610, R9 ;  /* 0x00007610ff097816 */ /* 0x002fe40000000009 */
[----:B------:R-:W-:-:S03]  /*6000*/  PRMT R10, RZ, 0x7610, R10 ;  /* 0x00007610ff0a7816 */ /* 0x000fc6000000000a */
[----:B------:R1:W-:Y:S04]  /*6010*/  STL.S16 [R1+0xcc], R9 ;  /* 0x0000cc0901007387 */ /* 0x0003e80000100600 */
[----:B------:R1:W-:Y:S01]  /*6020*/  STL.S16 [R1+0xd0], R10 ;  /* 0x0000d00a01007387 */ /* 0x0003e20000100600 */
[----:B----4-:R-:W-:-:S13]  /*6030*/  LOP3.LUT P2, RZ, R4, 0xff, RZ, 0xc0, !PT ;  /* 0x000000ff04ff7812 */ /* 0x010fda000784c0ff */
[----:B-1----:R-:W-:Y:S05]  /*6040*/  @!P2 BRA `(.L_x_46) ;  /* 0x00000000002ca947 */ /* 0x002fea0003800000 */
[C---:B------:R-:W-:Y:S01]  /*6050*/  PRMT R0, R4.reuse, 0x7610, R0 ;  /* 0x0000761004007816 */ /* 0x040fe20000000000 */
[----:B------:R-:W-:Y:S01]  /*6060*/  STL [R1+0xc8], R8 ;  /* 0x0000c80801007387 */ /* 0x000fe20000100800 */
[----:B---3--:R-:W-:Y:S02]  /*6070*/  PRMT R3, R4, 0x7610, R3 ;  /* 0x0000761004037816 */ /* 0x008fe40000000003 */
[----:B------:R-:W-:Y:S01]  /*6080*/  FSETP.EQ.AND P4, PT, R8, RZ, PT ;  /* 0x000000ff0800720b */ /* 0x000fe20003f82000 */
[----:B------:R1:W-:Y:S04]  /*6090*/  STL.S16 [R1+0xd0], R0 ;  /* 0x0000d00001007387 */ /* 0x0003e80000100600 */
[----:B------:R4:W-:Y:S01]  /*60a0*/  STL.S16 [R1+0xcc], R3 ;  /* 0x0000cc0301007387 */ /* 0x0009e20000100600 */
[----:B-1----:R-:W-:Y:S01]  /*60b0*/  MOV R0, R8 ;  /* 0x0000000800007202 */ /* 0x002fe20000000f00 */
[----:B------:R-:W-:Y:S06]  /*60c0*/  BRA `(.L_x_46) ;  /* 0x00000000000c7947 */ /* 0x000fec0003800000 */
.L_x_45:
[----:B------:R4:W-:Y:S01]  /*60d0*/  STL [R1+0xc8], R8 ;  /* 0x0000c80801007387 */ /* 0x0009e20000100800 */
[----:B------:R-:W-:Y:S01]  /*60e0*/  FSETP.EQ.AND P4, PT, R8, RZ, PT ;  /* 0x000000ff0800720b */ /* 0x000fe20003f82000 */
[----:B------:R-:W-:-:S12]  /*60f0*/  IMAD.MOV.U32 R0, RZ, RZ, R8 ;  /* 0x000000ffff007224 */ /* 0x000fd800078e0008 */
.L_x_46:
[----:B------:R-:W-:Y:S05]  /*6100*/  BSYNC B0 ;  /* 0x0000000000007941 */ /* 0x000fea0003800000 */
.L_x_44:
[----:B------:R-:W-:Y:S02]  /*6110*/  CS2R R10, SRZ ;  /* 0x00000000000a7805 */ /* 0x000fe4000001ff00 */
[----:B---34-:R-:W-:Y:S01]  /*6120*/  MOV R3, R5 ;  /* 0x0000000500037202 */ /* 0x018fe20000000f00 */
[----:B------:R-:W-:Y:S06]  /*6130*/  @!P0 BRA `(.L_x_47) ;  /* 0x0000000000608947 */ /* 0x000fec0003800000 */
[----:B-12---:R-:W1:Y:S01]  /*6140*/  LDC.64 R8, c[0x0][0x5d0] ;  /* 0x00017400ff087b82 */ /* 0x006e620000000a00 */
[----:B------:R-:W-:Y:S01]  /*6150*/  SHF.R.U32.HI R12, RZ, 0x5, R12 ;  /* 0x00000005ff0c7819 */ /* 0x000fe2000001160c */
[----:B------:R-:W-:Y:S01]  /*6160*/  USHF.R.S32.HI UR4, URZ, 0x1f, UR43 ;  /* 0x0000001f3f047899 */ /* 0x000fe2000801142b */
[----:B------:R-:W-:Y:S02]  /*6170*/  ISETP.GE.AND P0, PT, R15, 0x1, PT ;  /* 0x000000010f00780c */ /* 0x000fe40003f06270 */
[----:B------:R-:W-:Y:S01]  /*6180*/  PRMT R3, RZ, 0x7610, R3 ;  /* 0x00007610ff037816 */ /* 0x000fe20000000003 */
[----:B------:R-:W-:Y:S01]  /*6190*/  IMAD.SHL.U32 R4, R12, 0x10, RZ ;  /* 0x000000100c047824 */ /* 0x000fe200078e00ff */
[C---:B------:R-:W-:Y:S02]  /*61a0*/  ISETP.LT.OR P2, PT, R14.reuse, 0x9, !P0 ;  /* 0x000000090e00780c */ /* 0x040fe40004741670 */
[----:B------:R-:W-:Y:S02]  /*61b0*/  ISETP.LT.OR P0, PT, R14, 0x1, !P0 ;  /* 0x000000010e00780c */ /* 0x000fe40004701670 */
[----:B------:R-:W-:-:S04]  /*61c0*/  LOP3.LUT R4, R4, 0xfffffff0, R13, 0xe2, !PT ;  /* 0xfffffff004047812 */ /* 0x000fc800078ee20d */
[----:B------:R-:W-:-:S04]  /*61d0*/  IADD3 R4, R4, UR42, RZ ;  /* 0x0000002a04047c10 */ /* 0x000fc8000fffe0ff */
[--C-:B------:R-:W-:Y:S01]  /*61e0*/  SHF.R.S32.HI R5, RZ, 0x1f, R4.reuse ;  /* 0x0000001fff057819 */ /* 0x100fe20000011404 */
[C---:B-1----:R-:W-:Y:S02]  /*61f0*/  IMAD R12, R8.reuse, UR4, RZ ;  /* 0x00000004080c7c24 */ /* 0x042fe4000f8e02ff */
[----:B------:R-:W-:-:S04]  /*6200*/  IMAD.WIDE.U32 R4, R8, UR43, R4 ;  /* 0x0000002b08047c25 */ /* 0x000fc8000f8e0004 */
[----:B------:R-:W-:Y:S01]  /*6210*/  IMAD R9, R9, UR43, R12 ;  /* 0x0000002b09097c24 */ /* 0x000fe2000f8e020c */
[----:B------:R-:W-:-:S04]  /*6220*/  IADD3 R6, P3, R4, R6, RZ ;  /* 0x0000000604067210 */ /* 0x000fc80007f7e0ff */
[----:B------:R-:W-:-:S05]  /*6230*/  IADD3.X R7, R7, R5, R9, P3, !PT ;  /* 0x0000000507077210 */ /* 0x000fca0001ffe409 */
[----:B------:R-:W2:Y:S04]  /*6240*/  @!P2 LDG.E.U8 R4, desc[UR54][R6.64+0x8] ;  /* 0x000008360604a981 */ /* 0x000ea8000c1e1100 */
[----:B------:R-:W3:Y:S01]  /*6250*/  @!P0 LDG.E.U8 R3, desc[UR54][R6.64] ;  /* 0x0000003606038981 */ /* 0x000ee2000c1e1100 */
[----:B--2---:R-:W-:-:S05]  /*6260*/  @!P2 IMAD.SHL.U32 R4, R4, 0x100, RZ ;  /* 0x000001000404a824 */ /* 0x004fca00078e00ff */
[----:B---3--:R-:W-:-:S04]  /*6270*/  @!P2 LOP3.LUT R4, R3, R4, RZ, 0xfc, !PT ;  /* 0x000000040304a212 */ /* 0x008fc800078efcff */
[----:B------:R-:W-:-:S04]  /*6280*/  @!P2 PRMT R3, R4, 0x7610, R3 ;  /* 0x000076100403a816 */ /* 0x000fc80000000003 */
[----:B------:R-:W-:-:S05]  /*6290*/  F2FP.F16.E4M3.UNPACK_B R4, R3 ;  /* 0x00000003ff04723e */ /* 0x000fca00020006ff */
[--C-:B------:R-:W-:Y:S02]  /*62a0*/  HADD2.F32 R3, -RZ, R4.reuse.H0_H0 ;  /* 0x20000004ff037230 */ /* 0x100fe40000004100 */
[----:B------:R-:W-:-:S07]  /*62b0*/  HADD2.F32 R5, -RZ, R4.H1_H1 ;  /* 0x30000004ff057230 */ /* 0x000fce0000004100 */
.L_x_47:
[----:B------:R-:W-:Y:S01]  /*62c0*/  BSSY B0, `(.L_x_48) ;  /* 0x0000048000007945 */ /* 0x000fe20003800000 */
[----:B------:R-:W-:Y:S01]  /*62d0*/  MOV R6, RZ ;  /* 0x000000ff00067202 */ /* 0x000fe20000000f00 */
[----:B------:R-:W-:Y:S02]  /*62e0*/  IMAD.MOV.U32 R4, RZ, RZ, RZ ;  /* 0x000000ffff047224 */ /* 0x000fe400078e00ff */
[----:B------:R-:W-:Y:S05]  /*62f0*/  @P1 BRA `(.L_x_49) ;  /* 0x0000000400101947 */ /* 0x000fea0003800000 */
[----:B------:R-:W-:-:S04]  /*6300*/  MOV R4, UR56 ;  /* 0x0000003800047c02 */ /* 0x000fc80008000f00 */
[----:B------:R-:W-:-:S13]  /*6310*/  ISETP.NE.AND P2, PT, R4, 0x3, PT ;  /* 0x000000030400780c */ /* 0x000fda0003f45270 */
[----:B------:R-:W-:Y:S05]  /*6320*/  @!P2 BRA `(.L_x_50) ;  /* 0x000000000004a947 */ /* 0x000fea0003800000 */
[----:B------:R-:W-:Y:S01]  /*6330*/  BPT.TRAP 0x1 ;  /* 0x000000040000795c */ /* 0x000fe20000300000 */
.L_x_50:
[----:B------:R-:W3:Y:S04]  /*6340*/  LDL R6, [R1+0xb4] ;  /* 0x0000b40001067983 */ /* 0x000ee80000100800 */
[----:B------:R-:W4:Y:S01]  /*6350*/  LDL R4, [R1+0xb8] ;  /* 0x0000b80001047983 */ /* 0x000f220000100800 */
[----:B------:R-:W-:Y:S01]  /*6360*/  BSSY B1, `(.L_x_51) ;  /* 0x0000006000017945 */ /* 0x000fe20003800000 */
[----:B------:R-:W-:Y:S02]  /*6370*/  CS2R R10, SRZ ;  /* 0x00000000000a7805 */ /* 0x000fe4000001ff00 */
[----:B---3--:R-:W-:Y:S02]  /*6380*/  LEA R15, R6, UR44, 0x3 ;  /* 0x0000002c060f7c11 */ /* 0x008fe4000f8e18ff */
[----:B----4-:R-:W-:-:S04]  /*6390*/  SHF.L.U32 R4, R4, 0x1f, RZ ;  /* 0x0000001f04047819 */ /* 0x010fc800000006ff */
[----:B------:R-:W3:Y:S02]  /*63a0*/  SYNCS.PHASECHK.TRANS64.TRYWAIT P0, [R15+URZ+0x80], R4 ;  /* 0x000080040f0075a7 */ /* 0x000ee4000800017f */
[----:B---3--:R-:W-:Y:S05]  /*63b0*/  @!P0 BRA `(.L_x_52) ;  /* 0x0000008800d48947 */ /* 0x008fea0003800000 */
.L_x_240:
[----:B------:R-:W-:Y:S05]  /*63c0*/  BSYNC B1 ;  /* 0x0000000000017941 */ /* 0x000fea0003800000 */
.L_x_51:
[----:B------:R4:W5:Y:S01]  /*63d0*/  LDL R20, [R1+0xb4] ;  /* 0x0000b40001147983 */ /* 0x0009620000100800 */
[----:B------:R-:W-:Y:S01]  /*63e0*/  BSSY B1, `(.L_x_53) ;  /* 0x0000021000017945 */ /* 0x000fe20003800000 */
[----:B------:R-:W-:Y:S01]  /*63f0*/  IMAD.MOV.U32 R6, RZ, RZ, RZ ;  /* 0x000000ffff067224 */ /* 0x000fe200078e00ff */
[----:B---3--:R-:W-:Y:S02]  /*6400*/  MOV R4, RZ ;  /* 0x000000ff00047202 */ /* 0x008fe40000000f00 */
[----:B------:R-:W-:Y:S05]  /*6410*/  @P4 BRA `(.L_x_54) ;  /* 0x0000000000744947 */ /* 0x000fea0003800000 */
[----:B--2---:R-:W2:Y:S02]  /*6420*/  S2R R8, SR_TID.X ;  /* 0x0000000000087919 */ /* 0x004ea40000002100 */
[C---:B--2---:R-:W-:Y:S01]  /*6430*/  IMAD.SHL.U32 R4, R8.reuse, 0x10, RZ ;  /* 0x0000001008047824 */ /* 0x044fe200078e00ff */
[C---:B------:R-:W-:Y:S01]  /*6440*/  SHF.L.U32 R7, R8.reuse, 0x1, RZ ;  /* 0x0000000108077819 */ /* 0x040fe200000006ff */
[----:B-1----:R-:W-:-:S03]  /*6450*/  IMAD.SHL.U32 R9, R8, 0x8, RZ ;  /* 0x0000000808097824 */ /* 0x002fc600078e00ff */
[----:B------:R-:W-:Y:S02]  /*6460*/  LOP3.LUT R4, R4, 0xe00, RZ, 0xc0, !PT ;  /* 0x00000e0004047812 */ /* 0x000fe400078ec0ff */
[----:B------:R-:W-:Y:S02]  /*6470*/  LOP3.LUT R6, R9, 0x80, RZ, 0xc0, !PT ;  /* 0x0000008009067812 */ /* 0x000fe400078ec0ff */
[----:B------:R-:W-:Y:S02]  /*6480*/  LOP3.LUT R4, R4, 0x6, R7, 0xf8, !PT ;  /* 0x0000000604047812 */ /* 0x000fe400078ef807 */
[--C-:B------:R-:W-:Y:S02]  /*6490*/  LOP3.LUT R7, R6, 0x10, R8.reuse, 0xf8, !PT ;  /* 0x0000001006077812 */ /* 0x100fe400078ef808 */
[----:B------:R-:W-:Y:S02]  /*64a0*/  LOP3.LUT R4, R4, 0x60, R9, 0xf8, !PT ;  /* 0x0000006004047812 */ /* 0x000fe400078ef809 */
[----:B------:R-:W-:-:S02]  /*64b0*/  SHF.R.U32.HI R6, RZ, 0x4, R8 ;  /* 0x00000004ff067819 */ /* 0x000fc40000011608 */
[----:B------:R-:W-:Y:S02]  /*64c0*/  LOP3.LUT R4, R4, R7, RZ, 0xfc, !PT ;  /* 0x0000000704047212 */ /* 0x000fe400078efcff */
[----:B------:R-:W-:Y:S02]  /*64d0*/  LOP3.LUT P0, RZ, R6, 0x1, RZ, 0xc0, !PT ;  /* 0x0000000106ff7812 */ /* 0x000fe4000780c0ff */
[----:B-----5:R-:W-:-:S05]  /*64e0*/  LEA R4, R20, R4, 0xc ;  /* 0x0000000414047211 */ /* 0x020fca00078e60ff */
[----:B------:R-:W-:Y:S01]  /*64f0*/  VIADD R6, R4, UR44 ;  /* 0x0000002c04067c36 */ /* 0x000fe20008000000 */
[----:B------:R-:W-:Y:S03]  /*6500*/  LDS.U16 R8, [R4+UR44+0x208] ;  /* 0x0002082c04087984 */ /* 0x000fe60008000400 */
[C---:B------:R-:W-:Y:S01]  /*6510*/  VIADD R10, R6.reuse, 0x110 ;  /* 0x00000110060a7836 */ /* 0x040fe20000000000 */
[----:B------:R-:W-:Y:S01]  /*6520*/  IADD3 R7, R6, 0x100, RZ ;  /* 0x0000010006077810 */ /* 0x000fe20007ffe0ff */
[----:B------:R-:W-:Y:S03]  /*6530*/  LDS.U16 R9, [R4+UR44+0x108] ;  /* 0x0001082c04097984 */ /* 0x000fe60008000400 */
[----:B------:R-:W-:Y:S01]  /*6540*/  @P0 IADD3 R10, R7, -0x10, RZ ;  /* 0xfffffff0070a0810 */ /* 0x000fe20007ffe0ff */
[----:B------:R-:W-:Y:S04]  /*6550*/  LDS.U16 R6, [R4+UR44+0x200] ;  /* 0x0002002c04067984 */ /* 0x000fe80008000400 */
[----:B------:R-:W1:Y:S04]  /*6560*/  LDS.U16 R7, [R4+UR44+0x100] ;  /* 0x0001002c04077984 */ /* 0x000e680008000400 */
[----:B------:R-:W-:Y:S04]  /*6570*/  LDS.U16 R11, [R10+0x100] ;  /* 0x000100000a0b7984 */ /* 0x000fe80000000400 */
[----:B------:R-:W2:Y:S04]  /*6580*/  LDS.U16 R12, [R10] ;  /* 0x000000000a0c7984 */ /* 0x000ea80000000400 */
[----:B------:R-:W-:Y:S04]  /*6590*/  LDS.U16 R13, [R10+0x108] ;  /* 0x000108000a0d7984 */ /* 0x000fe80000000400 */
[----:B------:R2:W3:Y:S01]  /*65a0*/  LDS.U16 R14, [R10+0x8] ;  /* 0x000008000a0e7984 */ /* 0x0004e20000000400 */
[----:B-1----:R-:W-:-:S02]  /*65b0*/  PRMT R4, R7, 0x5410, R6 ;  /* 0x0000541007047816 */ /* 0x002fc40000000006 */
[----:B------:R-:W-:Y:S02]  /*65c0*/  PRMT R6, R9, 0x5410, R8 ;  /* 0x0000541009067816 */ /* 0x000fe40000000008 */
[----:B--2---:R-:W-:Y:S02]  /*65d0*/  PRMT R10, R12, 0x5410, R11 ;  /* 0x000054100c0a7816 */ /* 0x004fe4000000000b */
[----:B---3--:R-:W-:-:S07]  /*65e0*/  PRMT R11, R14, 0x5410, R13 ;  /* 0x000054100e0b7816 */ /* 0x008fce000000000d */
.L_x_54:
[----:B------:R-:W-:Y:S05]  /*65f0*/  BSYNC B1 ;  /* 0x0000000000017941 */ /* 0x000fea0003800000 */
.L_x_53:
[----:B------:R-:W-:Y:S01]  /*6600*/  @!PT LDS RZ, [RZ] ;  /* 0x00000000fffff984 */ /* 0x000fe20000000800 */
[----:B------:R-:W-:Y:S01]  /*6610*/  @!PT LDS RZ, [RZ] ;  /* 0x00000000fffff984 */ /* 0x000fe20000000800 */
[----:B------:R-:W-:Y:S01]  /*6620*/  @!PT LDS RZ, [RZ] ;  /* 0x00000000fffff984 */ /* 0x000fe20000000800 */
[----:B------:R-:W-:Y:S01]  /*6630*/  @!PT LDS RZ, [RZ] ;  /* 0x00000000fffff984 */ /* 0x000fe20000000800 */
[----:B------:R3:W-:Y:S06]  /*6640*/  MEMBAR.ALL.CTA ;  /* 0x0000000000007992 */ /* 0x0007ec0000008000 */
[----:B---3--:R-:W3:Y:S01]  /*6650*/  FENCE.VIEW.ASYNC.S ;  /* 0x00000000000073c6 */ /* 0x008ee20000000000 */
[----:B------:R-:W-:Y:S05]  /*6660*/  @!P2 BRA `(.L_x_55) ;  /* 0x000000000004a947 */ /* 0x000fea0003800000 */
[----:B------:R-:W-:Y:S01]  /*6670*/  BPT.TRAP 0x1 ;  /* 0x000000040000795c */ /* 0x000fe20000300000 */
.L_x_55:
[----:B-1----:R-:W4:Y:S01]  /*6680*/  LDL.LU R9, [R1+0xb8] ;  /* 0x0000b80001097983 */ /* 0x002f220000300800 */
[----:B------:R-:W-:Y:S01]  /*6690*/  VIADD R7, R15, 0xa0 ;  /* 0x000000a00f077836 */ /* 0x000fe20000000000 */
[----:B--2---:R-:W1:Y:S04]  /*66a0*/  S2R R8, SR_CgaCtaId ;  /* 0x0000000000087919 */ /* 0x004e680000008800 */
[----:B-1----:R-:W-:-:S04]  /*66b0*/  PRMT R7, R8, 0x654, R7 ;  /* 0x0000065408077816 */ /* 0x002fc80000000007 */
[----:B---3--:R1:W-:Y:S02]  /*66c0*/  SYNCS.ARRIVE.TRANS64.RED.A1T0 RZ, [R7+URZ], RZ ;  /* 0x000000ff07ff79a7 */ /* 0x0083e4000810043f */
[----:B-1---5:R-:W-:-:S04]  /*66d0*/  IADD3 R7, R20, 0x1, RZ ;  /* 0x0000000114077810 */ /* 0x022fc80007ffe0ff */
[----:B------:R-:W-:-:S04]  /*66e0*/  ISETP.NE.AND P0, PT, R7, 0x4, PT ;  /* 0x000000040700780c */ /* 0x000fc80003f05270 */
[----:B------:R-:W-:Y:S02]  /*66f0*/  SEL R8, RZ, 0x1, P0 ;  /* 0x00000001ff087807 */ /* 0x000fe40000000000 */
[----:B------:R-:W-:Y:S02]  /*6700*/  SEL R7, R7, RZ, P0 ;  /* 0x000000ff07077207 */ /* 0x000fe40000000000 */
[----:B----4-:R-:W-:-:S05]  /*6710*/  LOP3.LUT R9, R9, R8, RZ, 0x3c, !PT ;  /* 0x0000000809097212 */ /* 0x010fca00078e3cff */
[----:B------:R3:W-:Y:S04]  /*6720*/  STL [R1+0xb8], R9 ;  /* 0x0000b80901007387 */ /* 0x0007e80000100800 */
[----:B------:R3:W-:Y:S02]  /*6730*/  STL [R1+0xb4], R7 ;  /* 0x0000b40701007387 */ /* 0x0007e40000100800 */
.L_x_49:
[----:B------:R-:W-:Y:S05]  /*6740*/  BSYNC B0 ;  /* 0x0000000000007941 */ /* 0x000fea0003800000 */
.L_x_48:
[----:B------:R-:W1:Y:S01]  /*6750*/  S2R R21, SR_TID.X ;  /* 0x0000000000157919 */ /* 0x000e620000002100 */
[-C--:B---3--:R-:W-:Y:S01]  /*6760*/  F2FP.F16.E4M3.UNPACK_B R7, R4.reuse ;  /* 0x00000004ff07723e */ /* 0x088fe200020006ff */
[C---:B-----5:R-:W-:Y:S01]  /*6770*/  FFMA R227, R16.reuse, R227, R3 ;  /* 0x000000e310e37223 */ /* 0x060fe20000000003 */
[----:B--2---:R-:W-:Y:S01]  /*6780*/  F2FP.F16.E4M3.UNPACK_B R8, R4.H1 ;  /* 0x00000004ff08723e */ /* 0x004fe200030006ff */
[C---:B------:R-:W-:Y:S01]  /*6790*/  FFMA R225, R16.reuse, R225, R5 ;  /* 0x000000e110e17223 */ /* 0x040fe20000000005 */
[----:B------:R-:W-:Y:S01]  /*67a0*/  F2FP.F16.E4M3.UNPACK_B R13, R6 ;  /* 0x00000006ff0d723e */ /* 0x000fe200020006ff */
[----:B------:R-:W-:Y:S02]  /*67b0*/  HADD2.F32 R12, -RZ, R7.H0_H0 ;  /* 0x20000007ff0c7230 */ /* 0x000fe40000004100 */
[C---:B------:R-:W-:Y:S01]  /*67c0*/  FFMA R223, R16.reuse, R223, R3 ;  /* 0x000000df10df7223 */ /* 0x040fe20000000003 */
[--C-:B------:R-:W-:Y:S02]  /*67d0*/  HADD2.F32 R14, -RZ, R8.reuse.H0_H0 ;  /* 0x20000008ff0e7230 */ /* 0x100fe40000004100 */
[----:B------:R-:W-:Y:S01]  /*67e0*/  FFMA R221, R16, R221, R5 ;  /* 0x000000dd10dd7223 */ /* 0x000fe20000000005 */
[----:B------:R-:W-:-:S02]  /*67f0*/  HADD2.F32 R8, -RZ, R8.H1_H1 ;  /* 0x30000008ff087230 */ /* 0x000fc40000004100 */
[----:B------:R-:W-:Y:S01]  /*6800*/  FFMA R227, R12, R2, R227 ;  /* 0x000000020ce37223 */ /* 0x000fe200000000e3 */
[----:B------:R-:W-:Y:S02]  /*6810*/  HADD2.F32 R12, -RZ, R7.H1_H1 ;  /* 0x30000007ff0c7230 */ /* 0x000fe40000004100 */
[----:B------:R-:W-:Y:S01]  /*6820*/  FFMA R7, R16, R226, R3 ;  /* 0x000000e210077223 */ /* 0x000fe20000000003 */
[-C--:B------:R-:W-:Y:S01]  /*6830*/  FFMA R225, R14, R2.reuse, R225 ;  /* 0x000000020ee17223 */ /* 0x080fe200000000e1 */
[--C-:B------:R-:W-:Y:S02]  /*6840*/  HADD2.F32 R14, -RZ, R13.reuse.H1_H1 ;  /* 0x3000000dff0e7230 */ /* 0x100fe40000004100 */
[----:B------:R-:W-:Y:S01]  /*6850*/  FFMA R219, R16, R219, R3 ;  /* 0x000000db10db7223 */ /* 0x000fe20000000003 */
[----:B------:R-:W-:Y:S01]  /*6860*/  FFMA R24, R12, R2, R7 ;  /* 0x000000020c187223 */ /* 0x000fe20000000007 */
[----:B------:R-:W-:Y:S01]  /*6870*/  FFMA R7, R16, R222, R3 ;  /* 0x000000de10077223 */ /* 0x000fe20000000003 */
[----:B------:R-:W-:-:S02]  /*6880*/  HADD2.F32 R12, -RZ, R13.H0_H0 ;  /* 0x2000000dff0c7230 */ /* 0x000fc40000004100 */
[----:B------:R-:W-:Y:S01]  /*6890*/  FFMA R217, R16, R217, R5 ;  /* 0x000000d910d97223 */ /* 0x000fe20000000005 */
[----:B------:R-:W-:Y:S01]  /*68a0*/  F2FP.F16.E4M3.UNPACK_B R13, R11.H1 ;  /* 0x0000000bff0d723e */ /* 0x000fe200030006ff */
[----:B------:R-:W-:Y:S01]  /*68b0*/  FFMA R28, R14, R2, R7 ;  /* 0x000000020e1c7223 */ /* 0x000fe20000000007 */
[----:B------:R-:W-:Y:S01]  /*68c0*/  FFMA R7, R16, R220, R5 ;  /* 0x000000dc10077223 */ /* 0x000fe20000000005 */
[----:B------:R-:W-:Y:S01]  /*68d0*/  FFMA R223, R12, R2, R223 ;  /* 0x000000020cdf7223 */ /* 0x000fe200000000df */
[----:B------:R-:W-:Y:S01]  /*68e0*/  F2FP.F16.E4M3.UNPACK_B R12, R10.H1 ;  /* 0x0000000aff0c723e */ /* 0x000fe200030006ff */
[C---:B------:R-:W-:Y:S01]  /*68f0*/  FFMA R213, R16.reuse, R213, R5 ;  /* 0x000000d510d57223 */ /* 0x040fe20000000005 */
[----:B------:R-:W-:Y:S01]  /*6900*/  FFMA R215, R16, R215, R3 ;  /* 0x000000d710d77223 */ /* 0x000fe20000000003 */
[----:B------:R-:W-:Y:S02]  /*6910*/  F2FP.SATFINITE.RELU.E4M3.F32.PACK_AB_MERGE_C R24, R24, R227, RZ ;  /* 0x000000e31818723e */ /* 0x000fe400048078ff */
[----:B------:R-:W-:-:S02]  /*6920*/  F2FP.SATFINITE.RELU.E4M3.F32.PACK_AB_MERGE_C R28, R28, R223, RZ ;  /* 0x000000df1c1c723e */ /* 0x000fc400048078ff */
[----:B-1----:R-:W-:Y:S02]  /*6930*/  SHF.R.U32.HI R9, RZ, 0x4, R21 ;  /* 0x00000004ff097819 */ /* 0x002fe40000011615 */
[----:B------:R-:W-:Y:S02]  /*6940*/  LOP3.LUT R15, R21, 0xff, RZ, 0xc0, !PT ;  /* 0x000000ff150f7812 */ /* 0x000fe400078ec0ff */
[----:B------:R-:W-:Y:S01]  /*6950*/  LOP3.LUT P2, RZ, R9, 0x1, RZ, 0xc0, !PT ;  /* 0x0000000109ff7812 */ /* 0x000fe2000784c0ff */
[----:B------:R-:W-:Y:S02]  /*6960*/  FFMA R9, R16, R224, R5 ;  /* 0x000000e010097223 */ /* 0x000fe40000000005 */
[----:B------:R-:W-:Y:S02]  /*6970*/  VIADD R15, R15, 0x1f ;  /* 0x0000001f0f0f7836 */ /* 0x000fe40000000000 */
[----:B------:R-:W-:Y:S01]  /*6980*/  FFMA R26, R8, R2, R9 ;  /* 0x00000002081a7223 */ /* 0x000fe20000000009 */
[----:B------:R-:W-:-:S02]  /*6990*/  F2FP.F16.E4M3.UNPACK_B R8, R6.H1 ;  /* 0x00000006ff08723e */ /* 0x000fc400030006ff */
[----:B------:R-:W-:Y:S02]  /*69a0*/  F2FP.F16.E4M3.UNPACK_B R9, R10 ;  /* 0x0000000aff09723e */ /* 0x000fe400020006ff */
[----:B------:R-:W-:Y:S01]  /*69b0*/  ISETP.GT.U32.AND P0, PT, R15, 0x3e, PT ;  /* 0x0000003e0f00780c */ /* 0x000fe20003f04070 */
[--C-:B------:R-:W-:Y:S01]  /*69c0*/  HADD2.F32 R20, -RZ, R8.reuse.H0_H0 ;  /* 0x20000008ff147230 */ /* 0x100fe20000004100 */
[----:B------:R-:W-:Y:S01]  /*69d0*/  F2FP.SATFINITE.RELU.E4M3.F32.PACK_AB_MERGE_C R26, R26, R225, RZ ;  /* 0x000000e11a1a723e */ /* 0x000fe200048078ff */
[----:B------:R-:W-:Y:S02]  /*69e0*/  HADD2.F32 R8, -RZ, R8.H1_H1 ;  /* 0x30000008ff087230 */ /* 0x000fe40000004100 */
[--C-:B------:R-:W-:Y:S02]  /*69f0*/  HADD2.F32 R14, -RZ, R9.reuse.H0_H0 ;  /* 0x20000009ff0e7230 */ /* 0x100fe40000004100 */
[----:B------:R-:W-:Y:S01]  /*6a00*/  FFMA R221, R20, R2, R221 ;  /* 0x0000000214dd7223 */ /* 0x000fe200000000dd */
[----:B------:R-:W-:-:S02]  /*6a10*/  HADD2.F32 R20, -RZ, R9.H1_H1 ;  /* 0x30000009ff147230 */ /* 0x000fc40000004100 */
[----:B------:R-:W-:Y:S01]  /*6a20*/  FFMA R30, R8, R2, R7 ;  /* 0x00000002081e7223 */ /* 0x000fe20000000007 */
[----:B------:R-:W-:Y:S01]  /*6a30*/  FFMA R9, R16, R218, R3 ;  /* 0x000000da10097223 */ /* 0x000fe20000000003 */
[----:B------:R-:W-:Y:S01]  /*6a40*/  F2FP.F16.E4M3.UNPACK_B R7, R11 ;  /* 0x0000000bff07723e */ /* 0x000fe200020006ff */
[-C--:B------:R-:W-:Y:S01]  /*6a50*/  FFMA R219, R14, R2.reuse, R219 ;  /* 0x000000020edb7223 */ /* 0x080fe200000000db */
[--C-:B------:R-:W-:Y:S02]  /*6a60*/  HADD2.F32 R8, -RZ, R12.reuse.H0_H0 ;  /* 0x2000000cff087230 */ /* 0x100fe40000004100 */
[----:B------:R-:W-:Y:S01]  /*6a70*/  FFMA R32, R20, R2, R9 ;  /* 0x0000000214207223 */ /* 0x000fe20000000009 */
[----:B------:R-:W-:Y:S02]  /*6a80*/  HADD2.F32 R12, -RZ, R12.H1_H1 ;  /* 0x3000000cff0c7230 */ /* 0x000fe40000004100 */
[----:B------:R-:W-:Y:S01]  /*6a90*/  FFMA R9, R16, R214, R3 ;  /* 0x000000d610097223 */ /* 0x000fe20000000003 */
[----:B------:R-:W-:-:S02]  /*6aa0*/  HADD2.F32 R14, -RZ, R7.H0_H0 ;  /* 0x20000007ff0e7230 */ /* 0x000fc40000004100 */
[----:B------:R-:W-:Y:S01]  /*6ab0*/  FFMA R217, R8, R2, R217 ;  /* 0x0000000208d97223 */ /* 0x000fe200000000d9 */
[----:B------:R-:W-:Y:S02]  /*6ac0*/  HADD2.F32 R20, -RZ, R7.H1_H1 ;  /* 0x30000007ff147230 */ /* 0x000fe40000004100 */
[----:B------:R-:W-:Y:S01]  /*6ad0*/  FFMA R7, R16, R216, R5 ;  /* 0x000000d810077223 */ /* 0x000fe20000000005 */
[--C-:B------:R-:W-:Y:S02]  /*6ae0*/  HADD2.F32 R8, -RZ, R13.reuse.H0_H0 ;  /* 0x2000000dff087230 */ /* 0x100fe40000004100 */
[-C--:B------:R-:W-:Y:S01]  /*6af0*/  FFMA R14, R14, R2.reuse, R215 ;  /* 0x000000020e0e7223 */ /* 0x080fe200000000d7 */
[----:B------:R-:W-:Y:S01]  /*6b00*/  F2FP.SATFINITE.RELU.E4M3.F32.PACK_AB_MERGE_C R30, R30, R221, RZ ;  /* 0x000000dd1e1e723e */ /* 0x000fe200048078ff */
[----:B------:R-:W-:Y:S01]  /*6b10*/  FFMA R34, R12, R2, R7 ;  /* 0x000000020c227223 */ /* 0x000fe20000000007 */
[----:B------:R-:W-:Y:S02]  /*6b20*/  HADD2.F32 R12, -RZ, R13.H1_H1 ;  /* 0x3000000dff0c7230 */ /* 0x000fe40000004100 */
[----:B------:R-:W-:Y:S01]  /*6b30*/  FFMA R7, R16, R212, R5 ;  /* 0x000000d410077223 */ /* 0x000fe20000000005 */
[----:B------:R-:W-:-:S02]  /*6b40*/  IMAD.SHL.U32 R13, R21, 0x10, RZ ;  /* 0x00000010150d7824 */ /* 0x000fc400078e00ff */
[-C--:B------:R-:W-:Y:S01]  /*6b50*/  FFMA R9, R20, R2.reuse, R9 ;  /* 0x0000000214097223 */ /* 0x080fe20000000009 */
[C---:B------:R-:W-:Y:S01]  /*6b60*/  SHF.L.U32 R20, R21.reuse, 0x1, RZ ;  /* 0x0000000115147819 */ /* 0x040fe200000006ff */
[-C--:B------:R-:W-:Y:S01]  /*6b70*/  FFMA R7, R12, R2.reuse, R7 ;  /* 0x000000020c077223 */ /* 0x080fe20000000007 */
[----:B------:R-:W-:Y:S01]  /*6b80*/  SHF.L.U32 R12, R21, 0x3, RZ ;  /* 0x00000003150c7819 */ /* 0x000fe200000006ff */
[----:B------:R-:W-:Y:S01]  /*6b90*/  FFMA R8, R8, R2, R213 ;  /* 0x0000000208087223 */ /* 0x000fe200000000d5 */
[----:B------:R-:W-:Y:S02]  /*6ba0*/  LOP3.LUT R13, R13, 0xe00, RZ, 0xc0, !PT ;  /* 0x00000e000d0d7812 */ /* 0x000fe400078ec0ff */
[----:B------:R-:W-:Y:S02]  /*6bb0*/  LOP3.LUT R15, R12, 0x80, RZ, 0xc0, !PT ;  /* 0x000000800c0f7812 */ /* 0x000fe400078ec0ff */
[----:B------:R-:W-:Y:S02]  /*6bc0*/  LOP3.LUT R13, R13, 0x6, R20, 0xf8, !PT ;  /* 0x000000060d0d7812 */ /* 0x000fe400078ef814 */
[----:B------:R-:W-:-:S02]  /*6bd0*/  LOP3.LUT R36, R15, 0x10, R21, 0xf8, !PT ;  /* 0x000000100f247812 */ /* 0x000fc400078ef815 */
[----:B------:R-:W-:Y:S01]  /*6be0*/  LOP3.LUT R13, R13, 0x60, R12, 0xf8, !PT ;  /* 0x000000600d0d7812 */ /* 0x000fe200078ef80c */
[----:B------:R-:W-:Y:S01]  /*6bf0*/  IMAD.MOV.U32 R12, RZ, RZ, 0x10 ;  /* 0x00000010ff0c7424 */ /* 0x000fe200078e00ff */
[----:B------:R-:W-:Y:S02]  /*6c00*/  F2FP.SATFINITE.RELU.E4M3.F32.PACK_AB_MERGE_C R20, R7, R8, RZ ;  /* 0x000000080714723e */ /* 0x000fe400048078ff */
[----:B------:R-:W-:Y:S02]  /*6c10*/  F2FP.SATFINITE.RELU.E4M3.F32.PACK_AB_MERGE_C R32, R32, R219, RZ ;  /* 0x000000db2020723e */ /* 0x000fe400048078ff */
[----:B------:R-:W-:Y:S02]  /*6c20*/  F2FP.SATFINITE.RELU.E4M3.F32.PACK_AB_MERGE_C R34, R34, R217, RZ ;  /* 0x000000d92222723e */ /* 0x000fe400048078ff */
[----:B------:R-:W-:Y:S02]  /*6c30*/  F2FP.SATFINITE.RELU.E4M3.F32.PACK_AB_MERGE_C R14, R9, R14, RZ ;  /* 0x0000000e090e723e */ /* 0x000fe400048078ff */
[----:B------:R-:W-:-:S02]  /*6c40*/  LOP3.LUT R7, R13, R36, RZ, 0xfc, !PT ;  /* 0x000000240d077212 */ /* 0x000fc400078efcff */
[----:B------:R-:W-:Y:S01]  /*6c50*/  SEL R8, R12, 0xfffffff0, !P2 ;  /* 0xfffffff00c087807 */ /* 0x000fe20005000000 */
[----:B------:R-:W-:Y:S06]  /*6c60*/  @P0 BRA `(.L_x_56) ;  /* 0x0000000000040947 */ /* 0x000fec0003800000 */
[----:B------:R-:W-:-:S04]  /*6c70*/  DEPBAR.LE SB0, 0x1 ;  /* 0x000080400000791a */ /* 0x000fc80000000000 */
.L_x_56:
[----:B------:R-:W-:Y:S05]  /*6c80*/  WARPSYNC.ALL ;  /* 0x0000000000007948 */ /* 0x000fea0003800000 */
[----:B------:R-:W-:Y:S01]  /*6c90*/  BAR.SYNC.DEFER_BLOCKING 0x1, 0x100 ;  /* 0x0044000000007b1d */ /* 0x000fe20000010000 */
[----:B------:R-:W-:-:S05]  /*6ca0*/  IADD3 R9, R7, UR44, RZ ;  /* 0x0000002c07097c10 */ /* 0x000fca000fffe0ff */
[----:B------:R-:W-:Y:S01]  /*6cb0*/  IMAD.IADD R9, R9, 0x1, R8 ;  /* 0x0000000109097824 */ /* 0x000fe200078e0208 */
[----:B------:R-:W-:Y:S01]  /*6cc0*/  BSSY B0, `(.L_x_57) ;  /* 0x0000016000007945 */ /* 0x000fe20003800000 */
[----:B------:R1:W-:Y:S04]  /*6cd0*/  STS.U16 [R7+UR44+0x4100], R24 ;  /* 0x0041001807007988 */ /* 0x0003e8000800042c */
[----:B------:R1:W-:Y:S04]  /*6ce0*/  STS.U16 [R7+UR44+0x4200], R26 ;  /* 0x0042001a07007988 */ /* 0x0003e8000800042c */
[----:B------:R1:W-:Y:S04]  /*6cf0*/  STS.U16 [R7+UR44+0x4108], R28 ;  /* 0x0041081c07007988 */ /* 0x0003e8000800042c */
[----:B------:R1:W-:Y:S04]  /*6d00*/  STS.U16 [R7+UR44+0x4208], R30 ;  /* 0x0042081e07007988 */ /* 0x0003e8000800042c */
[----:B------:R1:W-:Y:S04]  /*6d10*/  STS.U16 [R9+0x4100], R32 ;  /* 0x0041002009007388 */ /* 0x0003e80000000400 */
[----:B------:R1:W-:Y:S04]  /*6d20*/  STS.U16 [R9+0x4200], R34 ;  /* 0x0042002209007388 */ /* 0x0003e80000000400 */
[----:B------:R1:W-:Y:S04]  /*6d30*/  STS.U16 [R9+0x4108], R14 ;  /* 0x0041080e09007388 */ /* 0x0003e80000000400 */
[----:B------:R1:W-:Y:S01]  /*6d40*/  STS.U16 [R9+0x4208], R20 ;  /* 0x0042081409007388 */ /* 0x0003e20000000400 */
[----:B------:R-:W-:Y:S01]  /*6d50*/  @!PT LDS RZ, [RZ] ;  /* 0x00000000fffff984 */ /* 0x000fe20000000800 */
[----:B------:R-:W-:Y:S01]  /*6d60*/  @!PT LDS RZ, [RZ] ;  /* 0x00000000fffff984 */ /* 0x000fe20000000800 */
[----:B------:R-:W-:Y:S01]  /*6d70*/  @!PT LDS RZ, [RZ] ;  /* 0x00000000fffff984 */ /* 0x000fe20000000800 */
[----:B------:R-:W-:Y:S01]  /*6d80*/  @!PT LDS RZ, [RZ] ;  /* 0x00000000fffff984 */ /* 0x000fe20000000800 */
[----:B------:R2:W-:Y:S06]  /*6d90*/  MEMBAR.ALL.CTA ;  /* 0x0000000000007992 */ /* 0x0005ec0000008000 */
[----:B--2---:R-:W2:Y:S02]  /*6da0*/  FENCE.VIEW.ASYNC.S ;  /* 0x00000000000073c6 */ /* 0x004ea40000000000 */
[----:B--2---:R-:W-:Y:S06]  /*6db0*/  BAR.SYNC.DEFER_BLOCKING 0x1, 0x100 ;  /* 0x0044000000007b1d */ /* 0x004fec0000010000 */
[----:B-1----:R-:W-:Y:S05]  /*6dc0*/  @P0 BRA `(.L_x_58) ;  /* 0x0000000000140947 */ /* 0x002fea0003800000 */
[----:B------:R-:W-:Y:S02]  /*6dd0*/  UIADD3 UR4, UP0, UR60, 0x4f0, URZ ;  /* 0x000004f03c047890 */ /* 0x000fe4000ff1e03f */
[----:B------:R-:W-:Y:S02]  /*6de0*/  UIADD3 UR40, UR44, 0x4100, URZ ;  /* 0x000041002c287890 */ /* 0x000fe4000fffe03f */
[----:B------:R-:W-:-:S09]  /*6df0*/  UIADD3.X UR5, URZ, UR61, URZ, UP0, !UPT ;  /* 0x0000003d3f057290 */ /* 0x000fd200087fe43f */
[----:B------:R1:W-:Y:S02]  /*6e00*/  UTMASTG.3D [UR40], [UR4] ;  /* 0x00000028040073b5 */ /* 0x0003e40008010000 */
[----:B-1----:R0:W-:Y:S02]  /*6e10*/  UTMACMDFLUSH ;  /* 0x00000000000079b7 */ /* 0x0021e40000000000 */
.L_x_58:
[----:B------:R-:W-:Y:S05]  /*6e20*/  BSYNC B0 ;  /* 0x0000000000007941 */ /* 0x000fea0003800000 */
.L_x_57:
[----:B------:R-:W-:Y:S04]  /*6e30*/  BSSY B0, `(.L_x_59) ;  /* 0x0000036000007945 */ /* 0x000fe80003800000 */
[----:B------:R-:W-:Y:S05]  /*6e40*/  @P1 BRA `(.L_x_60) ;  /* 0x0000000000d01947 */ /* 0x000fea0003800000 */
[----:B------:R-:W-:-:S04]  /*6e50*/  MOV R12, UR56 ;  /* 0x00000038000c7c02 */ /* 0x000fc80008000f00 */
[----:B------:R-:W-:-:S13]  /*6e60*/  ISETP.NE.AND P3, PT, R12, 0x3, PT ;  /* 0x000000030c00780c */ /* 0x000fda0003f65270 */
[----:B------:R-:W-:Y:S05]  /*6e70*/  @!P3 BRA `(.L_x_61) ;  /* 0x000000000004b947 */ /* 0x000fea0003800000 */
[----:B------:R-:W-:Y:S01]  /*6e80*/  BPT.TRAP 0x1 ;  /* 0x000000040000795c */ /* 0x000fe20000300000 */
.L_x_61:
[----:B------:R-:W2:Y:S04]  /*6e90*/  LDL R13, [R1+0xb4] ;  /* 0x0000b400010d7983 */ /* 0x000ea80000100800 */
[----:B------:R-:W3:Y:S01]  /*6ea0*/  LDL R12, [R1+0xb8] ;  /* 0x0000b800010c7983 */ /* 0x000ee20000100800 */
[----:B------:R-:W-:Y:S01]  /*6eb0*/  BSSY B1, `(.L_x_62) ;  /* 0x0000005000017945 */ /* 0x000fe20003800000 */
[----:B--2---:R-:W-:Y:S02]  /*6ec0*/  LEA R20, R13, UR44, 0x3 ;  /* 0x0000002c0d147c11 */ /* 0x004fe4000f8e18ff */
[----:B---3--:R-:W-:-:S04]  /*6ed0*/  SHF.L.U32 R13, R12, 0x1f, RZ ;  /* 0x0000001f0c0d7819 */ /* 0x008fc800000006ff */
[----:B------:R-:W1:Y:S02]  /*6ee0*/  SYNCS.PHASECHK.TRANS64.TRYWAIT P2, [R20+URZ+0x80], R13 ;  /* 0x0000800d140075a7 */ /* 0x000e64000804017f */
[----:B-1----:R-:W-:Y:S05]  /*6ef0*/  @!P2 BRA `(.L_x_63) ;  /* 0x000000800018a947 */ /* 0x002fea0003800000 */
.L_x_241:
[----:B------:R-:W-:Y:S05]  /*6f00*/  BSYNC B1 ;  /* 0x0000000000017941 */ /* 0x000fea0003800000 */
.L_x_62:
[----:B------:R-:W-:Y:S04]  /*6f10*/  BSSY B1, `(.L_x_64) ;  /* 0x0000012000017945 */ /* 0x000fe80003800000 */
[----:B------:R-:W-:Y:S05]  /*6f20*/  @P4 BRA `(.L_x_65) ;  /* 0x0000000000404947 */ /* 0x000fea0003800000 */
[----:B------:R-:W2:Y:S02]  /*6f30*/  LDL R12, [R1+0xb4] ;  /* 0x0000b400010c7983 */ /* 0x000ea40000100800 */
[----:B--2---:R-:W-:-:S05]  /*6f40*/  IMAD R24, R12, 0x1000, R7 ;  /* 0x000010000c187824 */ /* 0x004fca00078e0207 */
[----:B------:R-:W-:Y:S01]  /*6f50*/  IADD3 R11, R24, UR44, RZ ;  /* 0x0000002c180b7c10 */ /* 0x000fe2000fffe0ff */
[----:B------:R-:W-:Y:S04]  /*6f60*/  LDS.U16 R4, [R24+UR44+0x200] ;  /* 0x0002002c18047984 */ /* 0x000fe80008000400 */
[----:B------:R-:W-:Y:S01]  /*6f70*/  IMAD.IADD R14, R11, 0x1, R8 ;  /* 0x000000010b0e7824 */ /* 0x000fe200078e0208 */
[----:B------:R-:W-:Y:S04]  /*6f80*/  LDS.U16 R6, [R24+UR44+0x208] ;  /* 0x0002082c18067984 */ /* 0x000fe80008000400 */
[----:B------:R-:W2:Y:S04]  /*6f90*/  LDS.U16 R11, [R24+UR44+0x100] ;  /* 0x0001002c180b7984 */ /* 0x000ea80008000400 */
[----:B-1----:R-:W1:Y:S04]  /*6fa0*/  LDS.U16 R13, [R24+UR44+0x108] ;  /* 0x0001082c180d7984 */ /* 0x002e680008000400 */
[----:B------:R-:W-:Y:S04]  /*6fb0*/  LDS.U16 R10, [R14+0x200] ;  /* 0x000200000e0a7984 */ /* 0x000fe80000000400 */
[----:B------:R-:W3:Y:S04]  /*6fc0*/  LDS.U16 R15, [R14+0x100] ;  /* 0x000100000e0f7984 */ /* 0x000ee80000000400 */
[----:B------:R-:W-:Y:S04]  /*6fd0*/  LDS.U16 R12, [R14+0x208] ;  /* 0x000208000e0c7984 */ /* 0x000fe80000000400 */
[----:B------:R-:W4:Y:S01]  /*6fe0*/  LDS.U16 R21, [R14+0x108] ;  /* 0x000108000e157984 */ /* 0x000f220000000400 */
[----:B--2---:R-:W-:-:S02]  /*6ff0*/  PRMT R4, R11, 0x5410, R4 ;  /* 0x000054100b047816 */ /* 0x004fc40000000004 */
[----:B-1----:R-:W-:Y:S02]  /*7000*/  PRMT R6, R13, 0x5410, R6 ;  /* 0x000054100d067816 */ /* 0x002fe40000000006 */
[----:B---3--:R-:W-:Y:S02]  /*7010*/  PRMT R10, R15, 0x5410, R10 ;  /* 0x000054100f0a7816 */ /* 0x008fe4000000000a */
[----:B----4-:R-:W-:-:S07]  /*7020*/  PRMT R11, R21, 0x5410, R12 ;  /* 0x00005410150b7816 */ /* 0x010fce000000000c */
.L_x_65:
[----:B------:R-:W-:Y:S05]  /*7030*/  BSYNC B1 ;  /* 0x0000000000017941 */ /* 0x000fea0003800000 */
.L_x_64:
[----:B------:R-:W-:Y:S01]  /*7040*/  @!PT LDS RZ, [RZ] ;  /* 0x00000000fffff984 */ /* 0x000fe20000000800 */
[----:B------:R-:W-:Y:S01]  /*7050*/  @!PT LDS RZ, [RZ] ;  /* 0x00000000fffff984 */ /* 0x000fe20000000800 */
[----:B------:R-:W-:Y:S01]  /*7060*/  @!PT LDS RZ, [RZ] ;  /* 0x00000000fffff984 */ /* 0x000fe20000000800 */
[----:B------:R-:W-:Y:S01]  /*7070*/  @!PT LDS RZ, [RZ] ;  /* 0x00000000fffff984 */ /* 0x000fe20000000800 */
[----:B------:R2:W-:Y:S06]  /*7080*/  MEMBAR.ALL.CTA ;  /* 0x0000000000007992 */ /* 0x0005ec0000008000 */
[----:B--2---:R-:W2:Y:S01]  /*7090*/  FENCE.VIEW.ASYNC.S ;  /* 0x00000000000073c6 */ /* 0x004ea20000000000 */
[----:B------:R-:W-:Y:S05]  /*70a0*/  @!P3 BRA `(.L_x_66) ;  /* 0x000000000004b947 */ /* 0x000fea0003800000 */
[----:B------:R-:W-:Y:S01]  /*70b0*/  BPT.TRAP 0x1 ;  /* 0x000000040000795c */ /* 0x000fe20000300000 */
.L_x_66:
[----:B------:R-:W3:Y:S04]  /*70c0*/  LDL.LU R15, [R1+0xb4] ;  /* 0x0000b400010f7983 */ /* 0x000ee80000300800 */
[----:B------:R-:W4:Y:S01]  /*70d0*/  LDL.LU R14, [R1+0xb8] ;  /* 0x0000b800010e7983 */ /* 0x000f220000300800 */
[----:B------:R-:W-:Y:S01]  /*70e0*/  IADD3 R12, R20, 0xa0, RZ ;  /* 0x000000a0140c7810 */ /* 0x000fe20007ffe0ff */
[----:B-1----:R-:W1:Y:S03]  /*70f0*/  S2R R13, SR_CgaCtaId ;  /* 0x00000000000d7919 */ /* 0x002e660000008800 */
[----:B-1----:R-:W-:-:S04]  /*7100*/  PRMT R12, R13, 0x654, R12 ;  /* 0x000006540d0c7816 */ /* 0x002fc8000000000c */
[----:B--2---:R3:W-:Y:S02]  /*7110*/  SYNCS.ARRIVE.TRANS64.RED.A1T0 RZ, [R12+URZ], RZ ;  /* 0x000000ff0cff79a7 */ /* 0x0047e4000810043f */
[----:B---3--:R-:W-:-:S05]  /*7120*/  VIADD R12, R15, 0x1 ;  /* 0x000000010f0c7836 */ /* 0x008fca0000000000 */
[----:B------:R-:W-:-:S04]  /*7130*/  ISETP.NE.AND P2, PT, R12, 0x4, PT ;  /* 0x000000040c00780c */ /* 0x000fc80003f45270 */
[----:B------:R-:W-:Y:S02]  /*7140*/  SEL R13, RZ, 0x1, P2 ;  /* 0x00000001ff0d7807 */ /* 0x000fe40001000000 */
[----:B------:R-:W-:Y:S02]  /*7150*/  SEL R12, R12, RZ, P2 ;  /* 0x000000ff0c0c7207 */ /* 0x000fe40001000000 */
[----:B----4-:R-:W-:-:S05]  /*7160*/  LOP3.LUT R14, R14, R13, RZ, 0x3c, !PT ;  /* 0x0000000d0e0e7212 */ /* 0x010fca00078e3cff */
[----:B------:R1:W-:Y:S04]  /*7170*/  STL [R1+0xb8], R14 ;  /* 0x0000b80e01007387 */ /* 0x0003e80000100800 */
[----:B------:R1:W-:Y:S02]  /*7180*/  STL [R1+0xb4], R12 ;  /* 0x0000b40c01007387 */ /* 0x0003e40000100800 */
.L_x_60:
[----:B------:R-:W-:Y:S05]  /*7190*/  BSYNC B0 ;  /* 0x0000000000007941 */ /* 0x000fea0003800000 */
.L_x_59:
[-C--:B-1----:R-:W-:Y:S01]  /*71a0*/  F2FP.F16.E4M3.UNPACK_B R12, R4.reuse ;  /* 0x00000004ff0c723e */ /* 0x082fe200020006ff */
[C---:B------:R-:W-:Y:S01]  /*71b0*/  FFMA R211, R16.reuse, R211, R3 ;  /* 0x000000d310d37223 */ /* 0x040fe20000000003 */
[----:B------:R-:W-:Y:S01]  /*71c0*/  F2FP.F16.E4M3.UNPACK_B R14, R4.H1 ;  /* 0x00000004ff0e723e */ /* 0x000fe200030006ff */
[C---:B------:R-:W-:Y:S01]  /*71d0*/  FFMA R209, R16.reuse, R209, R5 ;  /* 0x000000d110d17223 */ /* 0x040fe20000000005 */
[----:B------:R-:W-:Y:S01]  /*71e0*/  F2FP.F16.E4M3.UNPACK_B R15, R6 ;  /* 0x00000006ff0f723e */ /* 0x000fe200020006ff */
[----:B------:R-:W-:Y:S02]  /*71f0*/  HADD2.F32 R20, -RZ, R12.H0_H0 ;  /* 0x2000000cff147230 */ /* 0x000fe40000004100 */
[C-C-:B------:R-:W-:Y:S01]  /*7200*/  FFMA R13, R16.reuse, R210, R3.reuse ;  /* 0x000000d2100d7223 */ /* 0x140fe20000000003 */
[----:B------:R-:W-:Y:S02]  /*7210*/  HADD2.F32 R24, -RZ, R14.H0_H0 ;  /* 0x2000000eff187230 */ /* 0x000fe40000004100 */
[----:B------:R-:W-:Y:S01]  /*7220*/  FFMA R207, R16, R207, R3 ;  /* 0x000000cf10cf7223 */ /* 0x000fe20000000003 */
[----:B------:R-:W-:-:S02]  /*7230*/  HADD2.F32 R12, -RZ, R12.H1_H1 ;  /* 0x3000000cff0c7230 */ /* 0x000fc40000004100 */
[-C--:B------:R-:W-:Y:S01]  /*7240*/  FFMA R211, R20, R2.reuse, R211 ;  /* 0x0000000214d37223 */ /* 0x080fe200000000d3 */
[--C-:B------:R-:W-:Y:S02]  /*7250*/  HADD2.F32 R20, -RZ, R15.reuse.H0_H0 ;  /* 0x2000000fff147230 */ /* 0x100fe40000004100 */
[----:B------:R-:W-:Y:S01]  /*7260*/  FFMA R209, R24, R2, R209 ;  /* 0x0000000218d17223 */ /* 0x000fe200000000d1 */
[----:B------:R-:W-:Y:S02]  /*7270*/  HADD2.F32 R24, -RZ, R15.H1_H1 ;  /* 0x3000000fff187230 */ /* 0x000fe40000004100 */
[----:B------:R-:W-:Y:S01]  /*7280*/  FFMA R15, R16, R206, R3 ;  /* 0x000000ce100f7223 */ /* 0x000fe20000000003 */
[----:B------:R-:W-:Y:S01]  /*7290*/  F2FP.F16.E4M3.UNPACK_B R21, R6.H1 ;  /* 0x00000006ff15723e */ /* 0x000fe200030006ff */
[----:B------:R-:W-:Y:S01]  /*72a0*/  FFMA R12, R12, R2, R13 ;  /* 0x000000020c0c7223 */ /* 0x000fe2000000000d */
[----:B------:R-:W-:Y:S02]  /*72b0*/  HADD2.F32 R14, -RZ, R14.H1_H1 ;  /* 0x3000000eff0e7230 */ /* 0x000fe40000004100 */
[----:B------:R-:W-:Y:S01]  /*72c0*/  FFMA R13, R16, R208, R5 ;  /* 0x000000d0100d7223 */ /* 0x000fe20000000005 */
[-C--:B------:R-:W-:Y:S01]  /*72d0*/  FFMA R207, R20, R2.reuse, R207 ;  /* 0x0000000214cf7223 */ /* 0x080fe200000000cf */
[----:B------:R-:W-:Y:S01]  /*72e0*/  FFMA R20, R24, R2, R15 ;  /* 0x0000000218147223 */ /* 0x000fe2000000000f */
[----:B------:R-:W-:Y:S01]  /*72f0*/  F2FP.F16.E4M3.UNPACK_B R15, R10 ;  /* 0x0000000aff0f723e */ /* 0x000fe200020006ff */
[----:B------:R-:W-:-:S02]  /*7300*/  HADD2.F32 R24, -RZ, R21.H0_H0 ;  /* 0x20000015ff187230 */ /* 0x000fc40000004100 */
[----:B------:R-:W-:Y:S01]  /*7310*/  FFMA R14, R14, R2, R13 ;  /* 0x000000020e0e7223 */ /* 0x000fe2000000000d */
[----:B------:R-:W-:Y:S02]  /*7320*/  HADD2.F32 R26, -RZ, R21.H1_H1 ;  /* 0x30000015ff1a7230 */ /* 0x000fe40000004100 */
[C-C-:B------:R-:W-:Y:S01]  /*7330*/  FFMA R205, R16.reuse, R205, R5.reuse ;  /* 0x000000cd10cd7223 */ /* 0x140fe20000000005 */
[C---:B------:R-:W-:Y:S01]  /*7340*/  FFMA R13, R16.reuse, R204, R5 ;  /* 0x000000cc100d7223 */ /* 0x040fe20000000005 */
[--C-:B------:R-:W-:Y:S02]  /*7350*/  HADD2.F32 R28, -RZ, R15.reuse.H0_H0 ;  /* 0x2000000fff1c7230 */ /* 0x100fe40000004100 */
[----:B------:R-:W-:Y:S01]  /*7360*/  FFMA R203, R16, R203, R3 ;  /* 0x000000cb10cb7223 */ /* 0x000fe20000000003 */
[----:B------:R-:W-:Y:S01]  /*7370*/  F2FP.F16.E4M3.UNPACK_B R21, R10.H1 ;  /* 0x0000000aff15723e */ /* 0x000fe200030006ff */
[-C--:B------:R-:W-:Y:S01]  /*7380*/  FFMA R205, R24, R2.reuse, R205 ;  /* 0x0000000218cd7223 */ /* 0x080fe200000000cd */
[----:B------:R-:W-:Y:S01]  /*7390*/  FFMA R24, R26, R2, R13 ;  /* 0x000000021a187223 */ /* 0x000fe2000000000d */
[----:B------:R-:W-:-:S02]  /*73a0*/  HADD2.F32 R26, -RZ, R15.H1_H1 ;  /* 0x3000000fff1a7230 */ /* 0x000fc40000004100 */
[----:B------:R-:W-:Y:S01]  /*73b0*/  FFMA R13, R16, R202, R3 ;  /* 0x000000ca100d7223 */ /* 0x000fe20000000003 */
[----:B------:R-:W-:Y:S01]  /*73c0*/  FFMA R203, R28, R2, R203 ;  /* 0x000000021ccb7223 */ /* 0x000fe200000000cb */
[--C-:B------:R-:W-:Y:S02]  /*73d0*/  HADD2.F32 R28, -RZ, R21.reuse.H0_H0 ;  /* 0x20000015ff1c7230 */ /* 0x100fe40000004100 */
[C-C-:B------:R-:W-:Y:S01]  /*73e0*/  FFMA R201, R16.reuse, R201, R5.reuse ;  /* 0x000000c910c97223 */ /* 0x140fe20000000005 */
[----:B------:R-:W-:Y:S02]  /*73f0*/  HADD2.F32 R30, -RZ, R21.H1_H1 ;  /* 0x30000015ff1e7230 */ /* 0x000fe40000004100 */
[----:B------:R-:W-:Y:S01]  /*7400*/  FFMA R15, R16, R200, R5 ;  /* 0x000000c8100f7223 */ /* 0x000fe20000000005 */
[-C--:B------:R-:W-:Y:S01]  /*7410*/  F2FP.F16.E4M3.UNPACK_B R21, R11.reuse ;  /* 0x0000000bff15723e */ /* 0x080fe200020006ff */
[-C--:B------:R-:W-:Y:S01]  /*7420*/  FFMA R26, R26, R2.reuse, R13 ;  /* 0x000000021a1a7223 */ /* 0x080fe2000000000d */
[----:B------:R-:W-:Y:S01]  /*7430*/  F2FP.F16.E4M3.UNPACK_B R13, R11.H1 ;  /* 0x0000000bff0d723e */ /* 0x000fe200030006ff */
[-C--:B------:R-:W-:Y:S01]  /*7440*/  FFMA R201, R28, R2.reuse, R201 ;  /* 0x000000021cc97223 */ /* 0x080fe200000000c9 */
[----:B------:R-:W-:Y:S01]  /*7450*/  FFMA R28, R30, R2, R15 ;  /* 0x000000021e1c7223 */ /* 0x000fe2000000000f */
[----:B------:R-:W-:-:S02]  /*7460*/  HADD2.F32 R30, -RZ, R21.H0_H0 ;  /* 0x20000015ff1e7230 */ /* 0x000fc40000004100 */
[C---:B------:R-:W-:Y:S01]  /*7470*/  FFMA R199, R16.reuse, R199, R3 ;  /* 0x000000c710c77223 */ /* 0x040fe20000000003 */
[----:B------:R-:W-:Y:S02]  /*7480*/  HADD2.F32 R32, -RZ, R21.H1_H1 ;  /* 0x30000015ff207230 */ /* 0x000fe40000004100 */
[C-C-:B------:R-:W-:Y:S01]  /*7490*/  FFMA R197, R16.reuse, R197, R5.reuse ;  /* 0x000000c510c57223 */ /* 0x140fe20000000005 */
[--C-:B------:R-:W-:Y:S02]  /*74a0*/  HADD2.F32 R34, -RZ, R13.reuse.H0_H0 ;  /* 0x2000000dff227230 */ /* 0x100fe40000004100 */
[C---:B------:R-:W-:Y:S01]  /*74b0*/  FFMA R15, R16.reuse, R196, R5 ;  /* 0x000000c4100f7223 */ /* 0x040fe20000000005 */
[----:B------:R-:W-:Y:S02]  /*74c0*/  HADD2.F32 R36, -RZ, R13.H1_H1 ;  /* 0x3000000dff247230 */ /* 0x000fe40000004100 */
[----:B------:R-:W-:Y:S01]  /*74d0*/  FFMA R13, R16, R198, R3 ;  /* 0x000000c6100d7223 */ /* 0x000fe20000000003 */
[-C--:B------:R-:W-:Y:S01]  /*74e0*/  FFMA R199, R30, R2.reuse, R199 ;  /* 0x000000021ec77223 */ /* 0x080fe200000000c7 */
[-C--:B------:R-:W-:Y:S01]  /*74f0*/  FFMA R197, R34, R2.reuse, R197 ;  /* 0x0000000222c57223 */ /* 0x080fe200000000c5 */
[----:B------:R-:W-:Y:S01]  /*7500*/  F2FP.SATFINITE.RELU.E4M3.F32.PACK_AB_MERGE_C R12, R12, R211, RZ ;  /* 0x000000d30c0c723e */ /* 0x000fe200048078ff */
[-C--:B------:R-:W-:Y:S01]  /*7510*/  FFMA R30, R32, R2.reuse, R13 ;  /* 0x00000002201e7223 */ /* 0x080fe2000000000d */
[----:B------:R-:W-:Y:S01]  /*7520*/  FFMA R32, R36, R2, R15 ;  /* 0x0000000224207223 */ /* 0x000fe2000000000f */
[----:B------:R-:W-:-:S02]  /*7530*/  F2FP.SATFINITE.RELU.E4M3.F32.PACK_AB_MERGE_C R14, R14, R209, RZ ;  /* 0x000000d10e0e723e */ /* 0x000fc400048078ff */
[----:B------:R-:W-:Y:S02]  /*7540*/  F2FP.SATFINITE.RELU.E4M3.F32.PACK_AB_MERGE_C R20, R20, R207, RZ ;  /* 0x000000cf1414723e */ /* 0x000fe400048078ff */
[----:B------:R-:W-:Y:S02]  /*7550*/  F2FP.SATFINITE.RELU.E4M3.F32.PACK_AB_MERGE_C R24, R24, R205, RZ ;  /* 0x000000cd1818723e */ /* 0x000fe400048078ff */
[----:B------:R-:W-:Y:S02]  /*7560*/  F2FP.SATFINITE.RELU.E4M3.F32.PACK_AB_MERGE_C R26, R26, R203, RZ ;  /* 0x000000cb1a1a723e */ /* 0x000fe400048078ff */
[----:B------:R-:W-:Y:S02]  /*7570*/  F2FP.SATFINITE.RELU.E4M3.F32.PACK_AB_MERGE_C R28, R28, R201, RZ ;  /* 0x000000c91c1c723e */ /* 0x000fe400048078ff */
[----:B------:R-:W-:Y:S02]  /*7580*/  F2FP.SATFINITE.RELU.E4M3.F32.PACK_AB_MERGE_C R30, R30, R199, RZ ;  /* 0x000000c71e1e723e */ /* 0x000fe400048078ff */
[----:B------:R-:W-:Y:S01]  /*7590*/  F2FP.SATFINITE.RELU.E4M3.F32.PACK_AB_MERGE_C R32, R32, R197, RZ ;  /* 0x000000c52020723e */ /* 0x000fe200048078ff */
[----:B------:R-:W-:Y:S06]  /*75a0*/  @P0 BRA `(.L_x_67) ;  /* 0x0000000000040947 */ /* 0x000fec0003800000 */
[----:B------:R-:W-:-:S04]  /*75b0*/  DEPBAR.LE SB0, 0x1 ;  /* 0x000080400000791a */ /* 0x000fc80000000000 */
.L_x_67:
[----:B------:R-:W-:Y:S05]  /*75c0*/  WARPSYNC.ALL ;  /* 0x0000000000007948 */ /* 0x000fea0003800000 */
[----:B------:R-:W-:Y:S06]  /*75d0*/  BAR.SYNC.DEFER_BLOCKING 0x1, 0x100 ;  /* 0x0044000000007b1d */ /* 0x000fec0000010000 */
        /* <DEDUP_REMOVED lines=19> */
[----:B------:R-:W-:Y:S02]  /*7710*/  UIADD3 UR4, UR44, 0x5100, URZ ;  /* 0x000051002c047890 */ /* 0x000fe4000fffe03f */
[----:B------:R-:W-:Y:S01]  /*7720*/  UIADD3.X UR9, URZ, UR61, URZ, UP0, !UPT ;  /* 0x0000003d3f097290 */ /* 0x000fe200087fe43f */
[----:B------:R-:W-:Y:S01]  /*7730*/  UMOV UR6, UR42 ;  /* 0x0000002a00067c82 */ /* 0x000fe20008000000 */
[----:B------:R-:W-:-:S07]  /*7740*/  UMOV UR7, UR43 ;  /* 0x0000002b00077c82 */ /* 0x000fce0008000000 */
[----:B------:R1:W-:Y:S02]  /*7750*/  UTMASTG.3D [UR4], [UR8] ;  /* 0x00000004080073b5 */ /* 0x0003e40008010000 */
[----:B-1----:R0:W-:Y:S02]  /*7760*/  UTMACMDFLUSH ;  /* 0x00000000000079b7 */ /* 0x0021e40000000000 */
.L_x_69:
[----:B------:R-:W-:Y:S05]  /*7770*/  BSYNC B0 ;  /* 0x0000000000007941 */ /* 0x000fea0003800000 */
.L_x_68:
[----:B------:R-:W2:Y:S04]  /*7780*/  LDL R14, [R1+0xb4] ;  /* 0x0000b400010e7983 */ /* 0x000ea80000100800 */
[----:B------:R-:W3:Y:S01]  /*7790*/  LDL R15, [R1+0xb8] ;  /* 0x0000b800010f7983 */ /* 0x000ee20000100800 */
[----:B------:R-:W-:Y:S01]  /*77a0*/  BSSY B0, `(.L_x_70) ;  /* 0x0000036000007945 */ /* 0x000fe20003800000 */
[----:B--2---:R-:W-:Y:S01]  /*77b0*/  MOV R13, R14 ;  /* 0x0000000e000d7202 */ /* 0x004fe20000000f00 */
[----:B---3--:R-:W-:Y:S02]  /*77c0*/  IMAD.MOV.U32 R12, RZ, RZ, R15 ;  /* 0x000000ffff0c7224 */ /* 0x008fe400078e000f */
[----:B------:R-:W-:Y:S05]  /*77d0*/  @P1 BRA `(.L_x_71) ;  /* 0x0000000000c81947 */ /* 0x000fea0003800000 */
[----:B------:R-:W-:-:S04]  /*77e0*/  MOV R12, UR56 ;  /* 0x00000038000c7c02 */ /* 0x000fc80008000f00 */
[----:B------:R-:W-:-:S13]  /*77f0*/  ISETP.NE.AND P3, PT, R12, 0x3, PT ;  /* 0x000000030c00780c */ /* 0x000fda0003f65270 */
[----:B------:R-:W-:Y:S05]  /*7800*/  @!P3 BRA `(.L_x_72) ;  /* 0x000000000004b947 */ /* 0x000fea0003800000 */
[----:B------:R-:W-:Y:S01]  /*7810*/  BPT.TRAP 0x1 ;  /* 0x000000040000795c */ /* 0x000fe20000300000 */
.L_x_72:
[----:B------:R-:W-:Y:S01]  /*7820*/  LEA R14, R14, UR44, 0x3 ;  /* 0x0000002c0e0e7c11 */ /* 0x000fe2000f8e18ff */
[----:B------:R-:W-:Y:S01]  /*7830*/  BSSY B1, `(.L_x_73) ;  /* 0x0000004000017945 */ /* 0x000fe20003800000 */
[----:B------:R-:W-:-:S04]  /*7840*/  SHF.L.U32 R13, R15, 0x1f, RZ ;  /* 0x0000001f0f0d7819 */ /* 0x000fc800000006ff */
[----:B------:R-:W1:Y:S02]  /*7850*/  SYNCS.PHASECHK.TRANS64.TRYWAIT P2, [R14+URZ+0x80], R13 ;  /* 0x0000800d0e0075a7 */ /* 0x000e64000804017f */
[----:B-1----:R-:W-:Y:S05]  /*7860*/  @!P2 BRA `(.L_x_74) ;  /* 0x0000007400d0a947 */ /* 0x002fea0003800000 */
.L_x_242:
[----:B------:R-:W-:Y:S05]  /*7870*/  BSYNC B1 ;  /* 0x0000000000017941 */ /* 0x000fea0003800000 */
.L_x_73:
        /* <DEDUP_REMOVED lines=18> */
.L_x_76:
[----:B------:R-:W-:Y:S05]  /*79a0*/  BSYNC B1 ;  /* 0x0000000000017941 */ /* 0x000fea0003800000 */
.L_x_75:
        /* <DEDUP_REMOVED lines=8> */
.L_x_77:
[----:B------:R-:W3:Y:S04]  /*7a30*/  LDL.LU R20, [R1+0xb4] ;  /* 0x0000b40001147983 */ /* 0x000ee80000300800 */
[----:B------:R-:W4:Y:S01]  /*7a40*/  LDL.LU R15, [R1+0xb8] ;  /* 0x0000b800010f7983 */ /* 0x000f220000300800 */
[----:B------:R-:W-:Y:S01]  /*7a50*/  IADD3 R12, R14, 0xa0, RZ ;  /* 0x000000a00e0c7810 */ /* 0x000fe20007ffe0ff */
[----:B-1----:R-:W1:Y:S03]  /*7a60*/  S2R R13, SR_CgaCtaId ;  /* 0x00000000000d7919 */ /* 0x002e660000008800 */
[----:B-1----:R-:W-:-:S04]  /*7a70*/  PRMT R12, R13, 0x654, R12 ;  /* 0x000006540d0c7816 */ /* 0x002fc8000000000c */
[----:B--2---:R1:W-:Y:S01]  /*7a80*/  SYNCS.ARRIVE.TRANS64.RED.A1T0 RZ, [R12+URZ], RZ ;  /* 0x000000ff0cff79a7 */ /* 0x0043e2000810043f */
[----:B---3--:R-:W-:-:S05]  /*7a90*/  VIADD R13, R20, 0x1 ;  /* 0x00000001140d7836 */ /* 0x008fca0000000000 */
[----:B------:R-:W-:-:S04]  /*7aa0*/  ISETP.NE.AND P2, PT, R13, 0x4, PT ;  /* 0x000000040d00780c */ /* 0x000fc80003f45270 */
[----:B-1----:R-:W-:Y:S02]  /*7ab0*/  SEL R12, RZ, 0x1, P2 ;  /* 0x00000001ff0c7807 */ /* 0x002fe40001000000 */
[----:B------:R-:W-:Y:S02]  /*7ac0*/  SEL R13, R13, RZ, P2 ;  /* 0x000000ff0d0d7207 */ /* 0x000fe40001000000 */
[----:B----4-:R-:W-:-:S03]  /*7ad0*/  LOP3.LUT R12, R15, R12, RZ, 0x3c, !PT ;  /* 0x0000000c0f0c7212 */ /* 0x010fc600078e3cff */
[----:B------:R1:W-:Y:S04]  /*7ae0*/  STL [R1+0xb4], R13 ;  /* 0x0000b40d01007387 */ /* 0x0003e80000100800 */
[----:B------:R1:W-:Y:S02]  /*7af0*/  STL [R1+0xb8], R12 ;  /* 0x0000b80c01007387 */ /* 0x0003e40000100800 */
.L_x_71:
[----:B------:R-:W-:Y:S05]  /*7b00*/  BSYNC B0 ;  /* 0x0000000000007941 */ /* 0x000fea0003800000 */
.L_x_70:
[-C--:B------:R-:W-:Y:S01]  /*7b10*/  F2FP.F16.E4M3.UNPACK_B R14, R4.reuse ;  /* 0x00000004ff0e723e */ /* 0x080fe200020006ff */
        /* <DEDUP_REMOVED lines=65> */
.L_x_78:
        /* <DEDUP_REMOVED lines=16> */
[----:B---3--:R-:W3:Y:S02]  /*8030*/  FENCE.VIEW.ASYNC.S ;  /* 0x00000000000073c6 */ /* 0x008ee40000000000 */
[----:B---3--:R-:W-:Y:S06]  /*8040*/  BAR.SYNC.DEFER_BLOCKING 0x1, 0x100 ;  /* 0x0044000000007b1d */ /* 0x008fec0000010000 */
[----:B--2---:R-:W-:Y:S05]  /*8050*/  @P0 BRA `(.L_x_80) ;  /* 0x0000000000200947 */ /* 0x004fea0003800000 */
[----:B------:R-:W-:Y:S02]  /*8060*/  UIADD3 UR8, UP0, UR60, 0x4f0, URZ ;  /* 0x000004f03c087890 */ /* 0x000fe4000ff1e03f */
[----:B------:R-:W-:Y:S02]  /*8070*/  UIADD3 UR5, UR41, 0x40, URZ ;  /* 0x0000004029057890 */ /* 0x000fe4000fffe03f */
[----:B------:R-:W-:Y:S02]  /*8080*/  UIADD3 UR4, UR44, 0x4100, URZ ;  /* 0x000041002c047890 */ /* 0x000fe4000fffe03f */
[----:B------:R-:W-:Y:S01]  /*8090*/  UIADD3.X UR9, URZ, UR61, URZ, UP0, !UPT ;  /* 0x0000003d3f097290 */ /* 0x000fe200087fe43f */
[----:B------:R-:W-:Y:S01]  /*80a0*/  UMOV UR6, UR42 ;  /* 0x0000002a00067c82 */ /* 0x000fe20008000000 */
[----:B------:R-:W-:-:S07]  /*80b0*/  UMOV UR7, UR43 ;  /* 0x0000002b00077c82 */ /* 0x000fce0008000000 */
[----:B------:R2:W-:Y:S02]  /*80c0*/  UTMASTG.3D [UR4], [UR8] ;  /* 0x00000004080073b5 */ /* 0x0005e40008010000 */
[----:B--2---:R0:W-:Y:S02]  /*80d0*/  UTMACMDFLUSH ;  /* 0x00000000000079b7 */ /* 0x0041e40000000000 */
.L_x_80:
[----:B------:R-:W-:Y:S05]  /*80e0*/  BSYNC B0 ;  /* 0x0000000000007941 */ /* 0x000fea0003800000 */
.L_x_79:
[----:B------:R-:W-:Y:S04]  /*80f0*/  BSSY B0, `(.L_x_81) ;  /* 0x000003c000007945 */ /* 0x000fe80003800000 */
[----:B------:R-:W-:Y:S05]  /*8100*/  @P1 BRA `(.L_x_82) ;  /* 0x0000000000e81947 */ /* 0x000fea0003800000 */
[----:B------:R-:W-:-:S04]  /*8110*/  MOV R14, UR56 ;  /* 0x00000038000e7c02 */ /* 0x000fc80008000f00 */
[----:B------:R-:W-:-:S13]  /*8120*/  ISETP.NE.AND P3, PT, R14, 0x3, PT ;  /* 0x000000030e00780c */ /* 0x000fda0003f65270 */
[----:B------:R-:W-:Y:S05]  /*8130*/  @!P3 BRA `(.L_x_83) ;  /* 0x000000000004b947 */ /* 0x000fea0003800000 */
[----:B------:R-:W-:Y:S01]  /*8140*/  BPT.TRAP 0x1 ;  /* 0x000000040000795c */ /* 0x000fe20000300000 */
.L_x_83:
[----:B------:R-:W2:Y:S04]  /*8150*/  LDL R15, [R1+0xb8] ;  /* 0x0000b800010f7983 */ /* 0x000ea80000100800 */
[----:B------:R-:W3:Y:S01]  /*8160*/  LDL R14, [R1+0xb4] ;  /* 0x0000b400010e7983 */ /* 0x000ee20000100800 */
[----:B------:R-:W-:Y:S01]  /*8170*/  BSSY B1, `(.L_x_84) ;  /* 0x0000005000017945 */ /* 0x000fe20003800000 */
[----:B--2---:R-:W-:Y:S02]  /*8180*/  SHF.L.U32 R15, R15, 0x1f, RZ ;  /* 0x0000001f0f0f7819 */ /* 0x004fe400000006ff */
[----:B---3--:R-:W-:-:S04]  /*8190*/  LEA R14, R14, UR44, 0x3 ;  /* 0x0000002c0e0e7c11 */ /* 0x008fc8000f8e18ff */
[----:B------:R-:W2:Y:S02]  /*81a0*/  SYNCS.PHASECHK.TRANS64.TRYWAIT P2, [R14+URZ+0x80], R15 ;  /* 0x0000800f0e0075a7 */ /* 0x000ea4000804017f */
[----:B--2---:R-:W-:Y:S05]  /*81b0*/  @!P2 BRA `(.L_x_85) ;  /* 0x0000006c0090a947 */ /* 0x004fea0003800000 */
.L_x_243:
[----:B------:R-:W-:Y:S05]  /*81c0*/  BSYNC B1 ;  /* 0x0000000000017941 */ /* 0x000fea0003800000 */
.L_x_84:
[----:B------:R-:W-:Y:S04]  /*81d0*/  BSSY B1, `(.L_x_86) ;  /* 0x0000012000017945 */ /* 0x000fe80003800000 */
[----:B------:R-:W-:Y:S05]  /*81e0*/  @P4 BRA `(.L_x_87) ;  /* 0x0000000000404947 */ /* 0x000fea0003800000 */
[----:B------:R-:W3:Y:S02]  /*81f0*/  LDL R20, [R1+0xb4] ;  /* 0x0000b40001147983 */ /* 0x000ee40000100800 */
[----:B---3--:R-:W-:-:S05]  /*8200*/  IMAD R20, R20, 0x1000, R7 ;  /* 0x0000100014147824 */ /* 0x008fca00078e0207 */
[----:B------:R-:W-:Y:S01]  /*8210*/  IADD3 R11, R20, UR44, RZ ;  /* 0x0000002c140b7c10 */ /* 0x000fe2000fffe0ff */
[----:B------:R-:W-:Y:S04]  /*8220*/  LDS.U16 R4, [R20+UR44+0x200] ;  /* 0x0002002c14047984 */ /* 0x000fe80008000400 */
[----:B------:R-:W-:Y:S01]  /*8230*/  IMAD.IADD R24, R11, 0x1, R8 ;  /* 0x000000010b187824 */ /* 0x000fe200078e0208 */
[----:B------:R-:W-:Y:S04]  /*8240*/  LDS.U16 R6, [R20+UR44+0x208] ;  /* 0x0002082c14067984 */ /* 0x000fe80008000400 */
[----:B------:R-:W3:Y:S04]  /*8250*/  LDS.U16 R11, [R20+UR44+0x100] ;  /* 0x0001002c140b7984 */ /* 0x000ee80008000400 */
[----:B--2---:R-:W2:Y:S04]  /*8260*/  LDS.U16 R15, [R20+UR44+0x108] ;  /* 0x0001082c140f7984 */ /* 0x004ea80008000400 */
[----:B------:R-:W-:Y:S04]  /*8270*/  LDS.U16 R10, [R24+0x200] ;  /* 0x00020000180a7984 */ /* 0x000fe80000000400 */
[----:B------:R-:W4:Y:S04]  /*8280*/  LDS.U16 R21, [R24+0x100] ;  /* 0x0001000018157984 */ /* 0x000f280000000400 */
[----:B------:R-:W-:Y:S04]  /*8290*/  LDS.U16 R14, [R24+0x208] ;  /* 0x00020800180e7984 */ /* 0x000fe80000000400 */
[----:B------:R-:W5:Y:S01]  /*82a0*/  LDS.U16 R25, [R24+0x108] ;  /* 0x0001080018197984 */ /* 0x000f620000000400 */
[----:B---3--:R-:W-:-:S02]  /*82b0*/  PRMT R4, R11, 0x5410, R4 ;  /* 0x000054100b047816 */ /* 0x008fc40000000004 */
[----:B--2---:R-:W-:Y:S02]  /*82c0*/  PRMT R6, R15, 0x5410, R6 ;  /* 0x000054100f067816 */ /* 0x004fe40000000006 */
[----:B----4-:R-:W-:Y:S02]  /*82d0*/  PRMT R10, R21, 0x5410, R10 ;  /* 0x00005410150a7816 */ /* 0x010fe4000000000a */
[----:B-----5:R-:W-:-:S07]  /*82e0*/  PRMT R11, R25, 0x5410, R14 ;  /* 0x00005410190b7816 */ /* 0x020fce000000000e */
.L_x_87:
[----:B------:R-:W-:Y:S05]  /*82f0*/  BSYNC B1 ;  /* 0x0000000000017941 */ /* 0x000fea0003800000 */
.L_x_86:
        /* <DEDUP_REMOVED lines=8> */
.L_x_88:
[----:B------:R-:W4:Y:S04]  /*8380*/  LDL.LU R20, [R1+0xb4] ;  /* 0x0000b40001147983 */ /* 0x000f280000300800 */
[----:B------:R-:W5:Y:S01]  /*8390*/  LDL.LU R21, [R1+0xb8] ;  /* 0x0000b80001157983 */ /* 0x000f620000300800 */
[C---:B--2---:R-:W-:Y:S01]  /*83a0*/  LEA R14, R13.reuse, UR44, 0x3 ;  /* 0x0000002c0d0e7c11 */ /* 0x044fe2000f8e18ff */
[----:B-1----:R-:W-:Y:S01]  /*83b0*/  VIADD R13, R13, 0x1 ;  /* 0x000000010d0d7836 */ /* 0x002fe20000000000 */
[----:B------:R-:W1:Y:S02]  /*83c0*/  S2R R15, SR_CgaCtaId ;  /* 0x00000000000f7919 */ /* 0x000e640000008800 */
[----:B------:R-:W-:Y:S02]  /*83d0*/  IADD3 R14, R14, 0xa0, RZ ;  /* 0x000000a00e0e7810 */ /* 0x000fe40007ffe0ff */
[----:B------:R-:W-:-:S04]  /*83e0*/  ISETP.NE.AND P2, PT, R13, 0x4, PT ;  /* 0x000000040d00780c */ /* 0x000fc80003f45270 */
[----:B------:R-:W-:Y:S02]  /*83f0*/  SEL R13, R13, RZ, P2 ;  /* 0x000000ff0d0d7207 */ /* 0x000fe40001000000 */
[----:B-1----:R-:W-:Y:S02]  /*8400*/  PRMT R14, R15, 0x654, R14 ;  /* 0x000006540f0e7816 */ /* 0x002fe4000000000e */
[----:B------:R-:W-:Y:S02]  /*8410*/  SEL R15, RZ, 0x1, P2 ;  /* 0x00000001ff0f7807 */ /* 0x000fe40001000000 */
[----:B---3--:R4:W-:Y:S02]  /*8420*/  SYNCS.ARRIVE.TRANS64.RED.A1T0 RZ, [R14+URZ], RZ ;  /* 0x000000ff0eff79a7 */ /* 0x0089e4000810043f */
[----:B------:R-:W-:Y:S02]  /*8430*/  LOP3.LUT R12, R12, R15, RZ, 0x3c, !PT ;  /* 0x0000000f0c0c7212 */ /* 0x000fe400078e3cff */
[----:B----4-:R-:W-:-:S04]  /*8440*/  IADD3 R14, R20, 0x1, RZ ;  /* 0x00000001140e7810 */ /* 0x010fc80007ffe0ff */
[----:B------:R-:W-:-:S04]  /*8450*/  ISETP.NE.AND P3, PT, R14, 0x4, PT ;  /* 0x000000040e00780c */ /* 0x000fc80003f65270 */
[----:B------:R-:W-:Y:S02]  /*8460*/  SEL R20, RZ, 0x1, P3 ;  /* 0x00000001ff147807 */ /* 0x000fe40001800000 */
[----:B------:R-:W-:Y:S02]  /*8470*/  SEL R14, R14, RZ, P3 ;  /* 0x000000ff0e0e7207 */ /* 0x000fe40001800000 */
[----:B-----5:R-:W-:-:S03]  /*8480*/  LOP3.LUT R21, R21, R20, RZ, 0x3c, !PT ;  /* 0x0000001415157212 */ /* 0x020fc600078e3cff */
[----:B------:R2:W-:Y:S04]  /*8490*/  STL [R1+0xb4], R14 ;  /* 0x0000b40e01007387 */ /* 0x0005e80000100800 */
[----:B------:R2:W-:Y:S02]  /*84a0*/  STL [R1+0xb8], R21 ;  /* 0x0000b81501007387 */ /* 0x0005e40000100800 */
.L_x_82:
[----:B------:R-:W-:Y:S05]  /*84b0*/  BSYNC B0 ;  /* 0x0000000000007941 */ /* 0x000fea0003800000 */
.L_x_81:
[-C--:B--2---:R-:W-:Y:S01]  /*84c0*/  F2FP.F16.E4M3.UNPACK_B R14, R4.reuse ;  /* 0x00000004ff0e723e */ /* 0x084fe200020006ff */
        /* <DEDUP_REMOVED lines=65> */
.L_x_89:
        /* <DEDUP_REMOVED lines=27> */
.L_x_91:
[----:B------:R-:W-:Y:S05]  /*8a90*/  BSYNC B0 ;  /* 0x0000000000007941 */ /* 0x000fea0003800000 */
.L_x_90:
[----:B------:R-:W-:Y:S04]  /*8aa0*/  BSSY B0, `(.L_x_92) ;  /* 0x000003c000007945 */ /* 0x000fe80003800000 */
[----:B------:R-:W-:Y:S05]  /*8ab0*/  @P1 BRA `(.L_x_93) ;  /* 0x0000000000e81947 */ /* 0x000fea0003800000 */
[----:B------:R-:W-:-:S05]  /*8ac0*/  IMAD.U32 R14, RZ, RZ, UR56 ;  /* 0x00000038ff0e7e24 */ /* 0x000fca000f8e00ff */
[----:B------:R-:W-:-:S13]  /*8ad0*/  ISETP.NE.AND P3, PT, R14, 0x3, PT ;  /* 0x000000030e00780c */ /* 0x000fda0003f65270 */
[----:B------:R-:W-:Y:S05]  /*8ae0*/  @!P3 BRA `(.L_x_94) ;  /* 0x000000000004b947 */ /* 0x000fea0003800000 */
[----:B------:R-:W-:Y:S01]  /*8af0*/  BPT.TRAP 0x1 ;  /* 0x000000040000795c */ /* 0x000fe20000300000 */
.L_x_94:
[----:B------:R-:W2:Y:S04]  /*8b00*/  LDL R15, [R1+0xb8] ;  /* 0x0000b800010f7983 */ /* 0x000ea80000100800 */
[----:B------:R-:W3:Y:S01]  /*8b10*/  LDL R14, [R1+0xb4] ;  /* 0x0000b400010e7983 */ /* 0x000ee20000100800 */
[----:B------:R-:W-:Y:S01]  /*8b20*/  BSSY B1, `(.L_x_95) ;  /* 0x0000005000017945 */ /* 0x000fe20003800000 */
[----:B--2---:R-:W-:Y:S02]  /*8b30*/  SHF.L.U32 R15, R15, 0x1f, RZ ;  /* 0x0000001f0f0f7819 */ /* 0x004fe400000006ff */
[----:B---3--:R-:W-:-:S04]  /*8b40*/  LEA R14, R14, UR44, 0x3 ;  /* 0x0000002c0e0e7c11 */ /* 0x008fc8000f8e18ff */
[----:B------:R-:W2:Y:S02]  /*8b50*/  SYNCS.PHASECHK.TRANS64.TRYWAIT P2, [R14+URZ+0x80], R15 ;  /* 0x0000800f0e0075a7 */ /* 0x000ea4000804017f */
[----:B--2---:R-:W-:Y:S05]  /*8b60*/  @!P2 BRA `(.L_x_96) ;  /* 0x000000640038a947 */ /* 0x004fea0003800000 */
.L_x_244:
[----:B------:R-:W-:Y:S05]  /*8b70*/  BSYNC B1 ;  /* 0x0000000000017941 */ /* 0x000fea0003800000 */
.L_x_95:
[----:B------:R-:W-:Y:S04]  /*8b80*/  BSSY B1, `(.L_x_97) ;  /* 0x0000012000017945 */ /* 0x000fe80003800000 */
[----:B------:R-:W-:Y:S05]  /*8b90*/  @P4 BRA `(.L_x_98) ;  /* 0x0000000000404947 */ /* 0x000fea0003800000 */
[----:B------:R-:W3:Y:S02]  /*8ba0*/  LDL R20, [R1+0xb4] ;  /* 0x0000b40001147983 */ /* 0x000ee40000100800 */
[----:B---3--:R-:W-:-:S05]  /*8bb0*/  LEA R20, R20, R7, 0xc ;  /* 0x0000000714147211 */ /* 0x008fca00078e60ff */
[----:B------:R-:W-:Y:S01]  /*8bc0*/  VIADD R11, R20, UR44 ;  /* 0x0000002c140b7c36 */ /* 0x000fe20008000000 */
[----:B------:R-:W-:Y:S04]  /*8bd0*/  LDS.U16 R4, [R20+UR44+0x200] ;  /* 0x0002002c14047984 */ /* 0x000fe80008000400 */
[----:B------:R-:W-:Y:S01]  /*8be0*/  IADD3 R24, R11, R8, RZ ;  /* 0x000000080b187210 */ /* 0x000fe20007ffe0ff */
        /* <DEDUP_REMOVED lines=11> */
.L_x_98:
[----:B------:R-:W-:Y:S05]  /*8ca0*/  BSYNC B1 ;  /* 0x0000000000017941 */ /* 0x000fea0003800000 */
.L_x_97:
        /* <DEDUP_REMOVED lines=8> */
.L_x_99:
[----:B------:R-:W4:Y:S04]  /*8d30*/  LDL.LU R20, [R1+0xb4] ;  /* 0x0000b40001147983 */ /* 0x000f280000300800 */
[----:B------:R-:W5:Y:S01]  /*8d40*/  LDL.LU R21, [R1+0xb8] ;  /* 0x0000b80001157983 */ /* 0x000f620000300800 */
[C---:B--2---:R-:W-:Y:S02]  /*8d50*/  LEA R14, R13.reuse, UR44, 0x3 ;  /* 0x0000002c0d0e7c11 */ /* 0x044fe4000f8e18ff */
[----:B-1----:R-:W-:Y:S01]  /*8d60*/  IADD3 R13, R13, 0x1, RZ ;  /* 0x000000010d0d7810 */ /* 0x002fe20007ffe0ff */
[----:B------:R-:W1:Y:S02]  /*8d70*/  S2R R15, SR_CgaCtaId ;  /* 0x00000000000f7919 */ /* 0x000e640000008800 */
[----:B------:R-:W-:Y:S01]  /*8d80*/  VIADD R14, R14, 0xa0 ;  /* 0x000000a00e0e7836 */ /* 0x000fe20000000000 */
[----:B------:R-:W-:-:S04]  /*8d90*/  ISETP.NE.AND P2, PT, R13, 0x4, PT ;  /* 0x000000040d00780c */ /* 0x000fc80003f45270 */
[----:B------:R-:W-:Y:S02]  /*8da0*/  SEL R13, R13, RZ, P2 ;  /* 0x000000ff0d0d7207 */ /* 0x000fe40001000000 */
[----:B-1----:R-:W-:Y:S02]  /*8db0*/  PRMT R14, R15, 0x654, R14 ;  /* 0x000006540f0e7816 */ /* 0x002fe4000000000e */
[----:B------:R-:W-:Y:S02]  /*8dc0*/  SEL R15, RZ, 0x1, P2 ;  /* 0x00000001ff0f7807 */ /* 0x000fe40001000000 */
[----:B---3--:R4:W-:Y:S02]  /*8dd0*/  SYNCS.ARRIVE.TRANS64.RED.A1T0 RZ, [R14+URZ], RZ ;  /* 0x000000ff0eff79a7 */ /* 0x0089e4000810043f */
[----:B------:R-:W-:Y:S01]  /*8de0*/  LOP3.LUT R12, R12, R15, RZ, 0x3c, !PT ;  /* 0x0000000f0c0c7212 */ /* 0x000fe200078e3cff */
[----:B----4-:R-:W-:-:S05]  /*8df0*/  VIADD R14, R20, 0x1 ;  /* 0x00000001140e7836 */ /* 0x010fca0000000000 */
[----:B------:R-:W-:-:S04]  /*8e00*/  ISETP.NE.AND P3, PT, R14, 0x4, PT ;  /* 0x000000040e00780c */ /* 0x000fc80003f65270 */
[----:B------:R-:W-:Y:S02]  /*8e10*/  SEL R20, RZ, 0x1, P3 ;  /* 0x00000001ff147807 */ /* 0x000fe40001800000 */
[----:B------:R-:W-:Y:S02]  /*8e20*/  SEL R14, R14, RZ, P3 ;  /* 0x000000ff0e0e7207 */ /* 0x000fe40001800000 */
[----:B-----5:R-:W-:-:S03]  /*8e30*/  LOP3.LUT R21, R21, R20, RZ, 0x3c, !PT ;  /* 0x0000001415157212 */ /* 0x020fc600078e3cff */
[----:B------:R2:W-:Y:S04]  /*8e40*/  STL [R1+0xb4], R14 ;  /* 0x0000b40e01007387 */ /* 0x0005e80000100800 */
[----:B------:R2:W-:Y:S02]  /*8e50*/  STL [R1+0xb8], R21 ;  /* 0x0000b81501007387 */ /* 0x0005e40000100800 */
.L_x_93:
[----:B------:R-:W-:Y:S05]  /*8e60*/  BSYNC B0 ;  /* 0x0000000000007941 */ /* 0x000fea0003800000 */
.L_x_92:
        /* <DEDUP_REMOVED lines=29> */
[----:B------:R-:W-:Y:S01]  /*9040*/  FFMA R157, R26, R2, R157 ;  /* 0x000000021a9d7223 */ /* 0x000fe2000000009d */
[----:B------:R-:W-:Y:S01]  /*9050*/  F2FP.F16.E4M3.UNPACK_B R25, R10.H1 ;  /* 0x0000000aff19723e */ /* 0x000fe200030006ff */
[----:B------:R-:W-:Y:S01]  /*9060*/  FFMA R26, R28, R2, R15 ;  /* 0x000000021c1a7223 */ /* 0x000fe2000000000f */
[----:B------:R-:W-:-:S02]  /*9070*/  HADD2.F32 R28, -RZ, R21.H1_H1 ;  /* 0x30000015ff1c7230 */ /* 0x000fc40000004100 */
[----:B------:R-:W-:Y:S01]  /*9080*/  FFMA R15, R16, R154, R3 ;  /* 0x0000009a100f7223 */ /* 0x000fe20000000003 */
[-C--:B------:R-:W-:Y:S01]  /*9090*/  FFMA R155, R30, R2.reuse, R155 ;  /* 0x000000021e9b7223 */ /* 0x080fe2000000009b */
[--C-:B------:R-:W-:Y:S02]  /*90a0*/  HADD2.F32 R30, -RZ, R25.reuse.H0_H0 ;  /* 0x20000019ff1e7230 */ /* 0x100fe40000004100 */
[----:B------:R-:W-:Y:S01]  /*90b0*/  FFMA R153, R16, R153, R5 ;  /* 0x0000009910997223 */ /* 0x000fe20000000005 */
[----:B------:R-:W-:Y:S02]  /*90c0*/  HADD2.F32 R32, -RZ, R25.H1_H1 ;  /* 0x30000019ff207230 */ /* 0x000fe40000004100 */
[----:B------:R-:W-:Y:S01]  /*90d0*/  FFMA R28, R28, R2, R15 ;  /* 0x000000021c1c7223 */ /* 0x000fe2000000000f */
[----:B------:R-:W-:Y:S01]  /*90e0*/  FFMA R21, R16, R152, R5 ;  /* 0x0000009810157223 */ /* 0x000fe20000000005 */
[-C--:B------:R-:W-:Y:S01]  /*90f0*/  F2FP.F16.E4M3.UNPACK_B R25, R11.reuse ;  /* 0x0000000bff19723e */ /* 0x080fe200020006ff */
[-C--:B------:R-:W-:Y:S01]  /*9100*/  FFMA R153, R30, R2.reuse, R153 ;  /* 0x000000021e997223 */ /* 0x080fe20000000099 */
[----:B------:R-:W-:Y:S01]  /*9110*/  F2FP.F16.E4M3.UNPACK_B R15, R11.H1 ;  /* 0x0000000bff0f723e */ /* 0x000fe200030006ff */
[----:B------:R-:W-:Y:S01]  /*9120*/  FFMA R30, R32, R2, R21 ;  /* 0x00000002201e7223 */ /* 0x000fe20000000015 */
[----:B------:R-:W-:Y:S01]  /*9130*/  FFMA R23, R16, R23, R3 ;  /* 0x0000001710177223 */ /* 0x000fe20000000003 */
[----:B------:R-:W-:-:S02]  /*9140*/  HADD2.F32 R32, -RZ, R25.H0_H0 ;  /* 0x20000019ff207230 */ /* 0x000fc40000004100 */
[C-C-:B------:R-:W-:Y:S01]  /*9150*/  FFMA R19, R16.reuse, R19, R5.reuse ;  /* 0x0000001310137223 */ /* 0x140fe20000000005 */
[----:B------:R-:W-:Y:S02]  /*9160*/  HADD2.F32 R34, -RZ, R25.H1_H1 ;  /* 0x30000019ff227230 */ /* 0x000fe40000004100 */
[----:B------:R-:W-:Y:S01]  /*9170*/  FFMA R21, R16, R18, R5 ;  /* 0x0000001210157223 */ /* 0x000fe20000000005 */
[--C-:B------:R-:W-:Y:S02]  /*9180*/  HADD2.F32 R36, -RZ, R15.reuse.H0_H0 ;  /* 0x2000000fff247230 */ /* 0x100fe40000004100 */
[----:B------:R-:W-:Y:S01]  /*9190*/  FFMA R23, R32, R2, R23 ;  /* 0x0000000220177223 */ /* 0x000fe20000000017 */
[----:B------:R-:W-:Y:S02]  /*91a0*/  HADD2.F32 R38, -RZ, R15.H1_H1 ;  /* 0x3000000fff267230 */ /* 0x000fe40000004100 */
[----:B------:R-:W-:Y:S01]  /*91b0*/  FFMA R15, R16, R22, R3 ;  /* 0x00000016100f7223 */ /* 0x000fe20000000003 */
[----:B------:R-:W-:Y:S01]  /*91c0*/  F2FP.SATFINITE.RELU.E4M3.F32.PACK_AB_MERGE_C R14, R14, R163, RZ ;  /* 0x000000a30e0e723e */ /* 0x000fe200048078ff */
        /* <DEDUP_REMOVED lines=9> */
[----:B------:R-:W-:Y:S01]  /*9260*/  F2FP.SATFINITE.RELU.E4M3.F32.PACK_AB_MERGE_C R22, R22, R19, RZ ;  /* 0x000000131616723e */ /* 0x000fe200048078ff */
[----:B------:R-:W-:Y:S06]  /*9270*/  @P0 BRA `(.L_x_100) ;  /* 0x0000000000040947 */ /* 0x000fec0003800000 */
[----:B------:R-:W-:-:S04]  /*9280*/  DEPBAR.LE SB0, 0x1 ;  /* 0x000080400000791a */ /* 0x000fc80000000000 */
.L_x_100:
        /* <DEDUP_REMOVED lines=27> */
.L_x_102:
[----:B------:R-:W-:Y:S05]  /*9440*/  BSYNC B0 ;  /* 0x0000000000007941 */ /* 0x000fea0003800000 */
.L_x_101:
[----:B------:R-:W-:Y:S04]  /*9450*/  BSSY B0, `(.L_x_103) ;  /* 0x000003c000007945 */ /* 0x000fe80003800000 */
[----:B------:R-:W-:Y:S05]  /*9460*/  @P1 BRA `(.L_x_104) ;  /* 0x0000000000e81947 */ /* 0x000fea0003800000 */
[----:B------:R-:W-:-:S04]  /*9470*/  MOV R14, UR56 ;  /* 0x00000038000e7c02 */ /* 0x000fc80008000f00 */
[----:B------:R-:W-:-:S13]  /*9480*/  ISETP.NE.AND P3, PT, R14, 0x3, PT ;  /* 0x000000030e00780c */ /* 0x000fda0003f65270 */
[----:B------:R-:W-:Y:S05]  /*9490*/  @!P3 BRA `(.L_x_105) ;  /* 0x000000000004b947 */ /* 0x000fea0003800000 */
[----:B------:R-:W-:Y:S01]  /*94a0*/  BPT.TRAP 0x1 ;  /* 0x000000040000795c */ /* 0x000fe20000300000 */
.L_x_105:
[----:B------:R-:W2:Y:S04]  /*94b0*/  LDL R15, [R1+0xb8] ;  /* 0x0000b800010f7983 */ /* 0x000ea80000100800 */
[----:B------:R-:W3:Y:S01]  /*94c0*/  LDL R14, [R1+0xb4] ;  /* 0x0000b400010e7983 */ /* 0x000ee20000100800 */
[----:B------:R-:W-:Y:S01]  /*94d0*/  BSSY B1, `(.L_x_106) ;  /* 0x0000005000017945 */ /* 0x000fe20003800000 */
[----:B--2---:R-:W-:Y:S02]  /*94e0*/  SHF.L.U32 R15, R15, 0x1f, RZ ;  /* 0x0000001f0f0f7819 */ /* 0x004fe400000006ff */
[----:B---3--:R-:W-:-:S04]  /*94f0*/  LEA R14, R14, UR44, 0x3 ;  /* 0x0000002c0e0e7c11 */ /* 0x008fc8000f8e18ff */
[----:B------:R-:W2:Y:S02]  /*9500*/  SYNCS.PHASECHK.TRANS64.TRYWAIT P2, [R14+URZ+0x80], R15 ;  /* 0x0000800f0e0075a7 */ /* 0x000ea4000804017f */
[----:B--2---:R-:W-:Y:S05]  /*9510*/  @!P2 BRA `(.L_x_107) ;  /* 0x0000005800e0a947 */ /* 0x004fea0003800000 */
.L_x_245:
[----:B------:R-:W-:Y:S05]  /*9520*/  BSYNC B1 ;  /* 0x0000000000017941 */ /* 0x000fea0003800000 */
.L_x_106:
        /* <DEDUP_REMOVED lines=18> */
.L_x_109:
[----:B------:R-:W-:Y:S05]  /*9650*/  BSYNC B1 ;  /* 0x0000000000017941 */ /* 0x000fea0003800000 */
.L_x_108:
        /* <DEDUP_REMOVED lines=8> */
.L_x_110:
        /* <DEDUP_REMOVED lines=19> */
.L_x_104:
[----:B------:R-:W-:Y:S05]  /*9810*/  BSYNC B0 ;  /* 0x0000000000007941 */ /* 0x000fea0003800000 */
.L_x_103:
[----:B------:R-:W3:Y:S04]  /*9820*/  LDL.LU R34, [R1] ;  /* 0x0000000001227983 */ /* 0x000ee80000300800 */
[----:B------:R-:W4:Y:S04]  /*9830*/  LDL.LU R33, [R1+0x4] ;  /* 0x0000040001217983 */ /* 0x000f280000300800 */
[----:B------:R-:W5:Y:S04]  /*9840*/  LDL.LU R25, [R1+0x8] ;  /* 0x0000080001197983 */ /* 0x000f680000300800 */
[----:B------:R-:W5:Y:S04]  /*9850*/  LDL.LU R30, [R1+0xc] ;  /* 0x00000c00011e7983 */ /* 0x000f680000300800 */
[----:B------:R-:W5:Y:S01]  /*9860*/  LDL.LU R28, [R1+0x10] ;  /* 0x00001000011c7983 */ /* 0x000f620000300800 */
[----:B--2---:R-:W-:-:S03]  /*9870*/  F2FP.F16.E4M3.UNPACK_B R14, R4 ;  /* 0x00000004ff0e723e */ /* 0x004fc600020006ff */
[----:B------:R-:W2:Y:S04]  /*9880*/  LDL.LU R27, [R1+0x14] ;  /* 0x00001400011b7983 */ /* 0x000ea80000300800 */
[----:B------:R-:W2:Y:S04]  /*9890*/  LDL.LU R32, [R1+0x18] ;  /* 0x0000180001207983 */ /* 0x000ea80000300800 */
[----:B------:R-:W2:Y:S01]  /*98a0*/  LDL.LU R31, [R1+0x1c] ;  /* 0x00001c00011f7983 */ /* 0x000ea20000300800 */
[----:B------:R-:W-:-:S03]  /*98b0*/  HADD2.F32 R20, -RZ, R14.H0_H0 ;  /* 0x2000000eff147230 */ /* 0x000fc60000004100 */
[----:B------:R-:W2:Y:S01]  /*98c0*/  LDL.LU R29, [R1+0x20] ;  /* 0x00002000011d7983 */ /* 0x000ea20000300800 */
[----:B------:R-:W-:Y:S01]  /*98d0*/  FFMA R17, R16, R17, R3 ;  /* 0x0000001110117223 */ /* 0x000fe20000000003 */
[----:B------:R-:W-:Y:S01]  /*98e0*/  HADD2.F32 R22, -RZ, R14.H1_H1 ;  /* 0x3000000eff167230 */ /* 0x000fe20000004100 */
[----:B------:R-:W-:Y:S01]  /*98f0*/  F2FP.F16.E4M3.UNPACK_B R18, R4.H1 ;  /* 0x00000004ff12723e */ /* 0x000fe200030006ff */
[----:B------:R-:W2:Y:S01]  /*9900*/  LDL.LU R37, [R1+0x24] ;  /* 0x0000240001257983 */ /* 0x000ea20000300800 */
[----:B------:R-:W-:Y:S01]  /*9910*/  FFMA R14, R20, R2, R17 ;  /* 0x00000002140e7223 */ /* 0x000fe20000000011 */
[----:B------:R-:W-:Y:S01]  /*9920*/  FFMA R15, R16, R228, R3 ;  /* 0x000000e4100f7223 */ /* 0x000fe20000000003 */
[----:B------:R-:W-:Y:S01]  /*9930*/  F2FP.F16.E4M3.UNPACK_B R19, R6 ;  /* 0x00000006ff13723e */ /* 0x000fe200020006ff */
[----:B------:R-:W2:Y:S01]  /*9940*/  LDL.LU R36, [R1+0x28] ;  /* 0x0000280001247983 */ /* 0x000ea20000300800 */
[--C-:B------:R-:W-:Y:S02]  /*9950*/  HADD2.F32 R24, -RZ, R18.reuse.H0_H0 ;  /* 0x20000012ff187230 */ /* 0x100fe40000004100 */
[----:B------:R-:W-:Y:S01]  /*9960*/  FFMA R23, R22, R2, R15 ;  /* 0x0000000216177223 */ /* 0x000fe2000000000f */
[----:B------:R-:W-:Y:S01]  /*9970*/  HADD2.F32 R18, -RZ, R18.H1_H1 ;  /* 0x30000012ff127230 */ /* 0x000fe20000004100 */
[----:B------:R-:W2:Y:S01]  /*9980*/  LDL.LU R35, [R1+0x2c] ;  /* 0x00002c0001237983 */ /* 0x000ea20000300800 */
[--C-:B------:R-:W-:Y:S01]  /*9990*/  HADD2.F32 R20, -RZ, R19.reuse.H0_H0 ;  /* 0x20000013ff147230 */ /* 0x100fe20000004100 */
[----:B------:R-:W-:Y:S01]  /*99a0*/  F2FP.F16.E4M3.UNPACK_B R21, R6.H1 ;  /* 0x00000006ff15723e */ /* 0x000fe200030006ff */
[----:B------:R-:W-:-:S02]  /*99b0*/  HADD2.F32 R22, -RZ, R19.H1_H1 ;  /* 0x30000013ff167230 */ /* 0x000fc40000004100 */
[----:B------:R-:W-:Y:S01]  /*99c0*/  FFMA R229, R16, R229, R5 ;  /* 0x000000e510e57223 */ /* 0x000fe20000000005 */
[----:B------:R-:W-:-:S03]  /*99d0*/  F2FP.F16.E4M3.UNPACK_B R26, R10 ;  /* 0x0000000aff1a723e */ /* 0x000fc600020006ff */
[----:B------:R-:W-:Y:S01]  /*99e0*/  FFMA R229, R24, R2, R229 ;  /* 0x0000000218e57223 */ /* 0x000fe200000000e5 */
[C---:B----4-:R-:W-:Y:S01]  /*99f0*/  FFMA R17, R16.reuse, R33, R3 ;  /* 0x0000002110117223 */ /* 0x050fe20000000003 */
[C---:B---3--:R-:W-:Y:S01]  /*9a00*/  FFMA R15, R16.reuse, R34, R5 ;  /* 0x00000022100f7223 */ /* 0x048fe20000000005 */
[----:B------:R-:W3:Y:S01]  /*9a10*/  LDL.LU R33, [R1+0x30] ;  /* 0x0000300001217983 */ /* 0x000ee20000300800 */
[----:B-----5:R-:W-:Y:S02]  /*9a20*/  FFMA R19, R16, R25, R3 ;  /* 0x0000001910137223 */ /* 0x020fe40000000003 */
[-C--:B------:R-:W-:Y:S01]  /*9a30*/  FFMA R18, R18, R2.reuse, R15 ;  /* 0x0000000212127223 */ /* 0x080fe2000000000f */
[-C--:B------:R-:W-:Y:S01]  /*9a40*/  FFMA R20, R20, R2.reuse, R17 ;  /* 0x0000000214147223 */ /* 0x080fe20000000011 */
[----:B------:R-:W-:Y:S01]  /*9a50*/  FFMA R25, R22, R2, R19 ;  /* 0x0000000216197223 */ /* 0x000fe20000000013 */
[--C-:B------:R-:W-:Y:S02]  /*9a60*/  HADD2.F32 R22, -RZ, R21.reuse.H0_H0 ;  /* 0x20000015ff167230 */ /* 0x100fe40000004100 */
[----:B------:R-:W-:Y:S01]  /*9a70*/  FFMA R15, R16, R30, R5 ;  /* 0x0000001e100f7223 */ /* 0x000fe20000000005 */
[----:B------:R-:W-:-:S02]  /*9a80*/  HADD2.F32 R24, -RZ, R21.H1_H1 ;  /* 0x30000015ff187230 */ /* 0x000fc40000004100 */
[----:B------:R-:W-:Y:S01]  /*9a90*/  FFMA R17, R16, R28, R5 ;  /* 0x0000001c10117223 */ /* 0x000fe20000000005 */
[--C-:B------:R-:W-:Y:S01]  /*9aa0*/  HADD2.F32 R28, -RZ, R26.reuse.H0_H0 ;  /* 0x2000001aff1c7230 */ /* 0x100fe20000004100 */
[----:B------:R-:W-:Y:S01]  /*9ab0*/  F2FP.F16.E4M3.UNPACK_B R21, R10.H1 ;  /* 0x0000000aff15723e */ /* 0x000fe200030006ff */
[-C--:B------:R-:W-:Y:S01]  /*9ac0*/  FFMA R22, R22, R2.reuse, R15 ;  /* 0x0000000216167223 */ /* 0x080fe2000000000f */
[----:B--2---:R-:W-:Y:S01]  /*9ad0*/  FFMA R19, R16, R27, R3 ;  /* 0x0000001b10137223 */ /* 0x004fe20000000003 */
[----:B------:R-:W-:Y:S02]  /*9ae0*/  HADD2.F32 R26, -RZ, R26.H1_H1 ;  /* 0x3000001aff1a7230 */ /* 0x000fe40000004100 */
[----:B------:R-:W-:Y:S01]  /*9af0*/  FFMA R27, R24, R2, R17 ;  /* 0x00000002181b7223 */ /* 0x000fe20000000011 */
[----:B------:R-:W-:Y:S01]  /*9b00*/  FFMA R15, R16, R32, R3 ;  /* 0x00000020100f7223 */ /* 0x000fe20000000003 */
[----:B------:R-:W-:Y:S01]  /*9b10*/  FFMA R24, R28, R2, R19 ;  /* 0x000000021c187223 */ /* 0x000fe20000000013 */
[----:B------:R-:W-:-:S02]  /*9b20*/  HADD2.F32 R28, -RZ, R21.H0_H0 ;  /* 0x20000015ff1c7230 */ /* 0x000fc40000004100 */
[----:B------:R-:W-:Y:S02]  /*9b30*/  HADD2.F32 R30, -RZ, R21.H1_H1 ;  /* 0x30000015ff1e7230 */ /* 0x000fe40000004100 */
[C-C-:B------:R-:W-:Y:S01]  /*9b40*/  FFMA R17, R16.reuse, R31, R5.reuse ;  /* 0x0000001f10117223 */ /* 0x140fe20000000005 */
[----:B------:R-:W-:Y:S01]  /*9b50*/  F2FP.F16.E4M3.UNPACK_B R21, R11 ;  /* 0x0000000bff15723e */ /* 0x000fe200020006ff */
[----:B------:R-:W-:Y:S01]  /*9b60*/  FFMA R19, R16, R29, R5 ;  /* 0x0000001d10137223 */ /* 0x000fe20000000005 */
[-C--:B------:R-:W-:Y:S01]  /*9b70*/  FFMA R29, R26, R2.reuse, R15 ;  /* 0x000000021a1d7223 */ /* 0x080fe2000000000f */
[----:B------:R-:W-:Y:S01]  /*9b80*/  F2FP.F16.E4M3.UNPACK_B R15, R11.H1 ;  /* 0x0000000bff0f723e */ /* 0x000fe200030006ff */
[-C--:B------:R-:W-:Y:S01]  /*9b90*/  FFMA R26, R28, R2.reuse, R17 ;  /* 0x000000021c1a7223 */ /* 0x080fe20000000011 */
[----:B------:R-:W-:Y:S01]  /*9ba0*/  FFMA R31, R30, R2, R19 ;  /* 0x000000021e1f7223 */ /* 0x000fe20000000013 */
[----:B------:R-:W-:Y:S02]  /*9bb0*/  HADD2.F32 R28, -RZ, R21.H0_H0 ;  /* 0x20000015ff1c7230 */ /* 0x000fe40000004100 */
[----:B------:R-:W-:-:S02]  /*9bc0*/  HADD2.F32 R32, -RZ, R15.H0_H0 ;  /* 0x2000000fff207230 */ /* 0x000fc40000004100 */
[----:B------:R-:W-:Y:S02]  /*9bd0*/  HADD2.F32 R34, -RZ, R15.H1_H1 ;  /* 0x3000000fff227230 */ /* 0x000fe40000004100 */
[C-C-:B------:R-:W-:Y:S01]  /*9be0*/  FFMA R15, R16.reuse, R37, R3.reuse ;  /* 0x00000025100f7223 */ /* 0x140fe20000000003 */
[----:B------:R-:W-:Y:S02]  /*9bf0*/  HADD2.F32 R30, -RZ, R21.H1_H1 ;  /* 0x30000015ff1e7230 */ /* 0x000fe40000004100 */
[C---:B------:R-:W-:Y:S01]  /*9c00*/  FFMA R17, R16.reuse, R36, R3 ;  /* 0x0000002410117223 */ /* 0x040fe20000000003 */
[----:B------:R-:W-:Y:S01]  /*9c10*/  FFMA R19, R16, R35, R5 ;  /* 0x0000002310137223 */ /* 0x000fe20000000005 */
[-C--:B------:R-:W-:Y:S02]  /*9c20*/  FFMA R15, R28, R2.reuse, R15 ;  /* 0x000000021c0f7223 */ /* 0x080fe4000000000f */
        /* <DEDUP_REMOVED lines=9> */
[----:B---3--:R-:W-:-:S04]  /*9cc0*/  FFMA R21, R16, R33, R5 ;  /* 0x0000002110157223 */ /* 0x008fc80000000005 */
[----:B------:R-:W-:-:S05]  /*9cd0*/  FFMA R30, R34, R2, R21 ;  /* 0x00000002221e7223 */ /* 0x000fca0000000015 */
[----:B------:R-:W-:Y:S01]  /*9ce0*/  F2FP.SATFINITE.RELU.E4M3.F32.PACK_AB_MERGE_C R30, R30, R19, RZ ;  /* 0x000000131e1e723e */ /* 0x000fe200048078ff */
[----:B------:R-:W-:Y:S06]  /*9cf0*/  @P0 BRA `(.L_x_111) ;  /* 0x0000000000040947 */ /* 0x000fec0003800000 */
[----:B------:R-:W-:-:S04]  /*9d00*/  DEPBAR.LE SB0, 0x1 ;  /* 0x000080400000791a */ /* 0x000fc80000000000 */
.L_x_111:
        /* <DEDUP_REMOVED lines=27> */
.L_x_113:
[----:B------:R-:W-:Y:S05]  /*9ec0*/  BSYNC B0 ;  /* 0x0000000000007941 */ /* 0x000fea0003800000 */
.L_x_112:
[----:B------:R-:W-:Y:S04]  /*9ed0*/  BSSY B0, `(.L_x_114) ;  /* 0x000003c000007945 */ /* 0x000fe80003800000 */
[----:B------:R-:W-:Y:S05]  /*9ee0*/  @P1 BRA `(.L_x_115) ;  /* 0x0000000000e81947 */ /* 0x000fea0003800000 */
[----:B------:R-:W-:-:S04]  /*9ef0*/  MOV R14, UR56 ;  /* 0x00000038000e7c02 */ /* 0x000fc80008000f00 */
[----:B------:R-:W-:-:S13]  /*9f00*/  ISETP.NE.AND P3, PT, R14, 0x3, PT ;  /* 0x000000030e00780c */ /* 0x000fda0003f65270 */
[----:B------:R-:W-:Y:S05]  /*9f10*/  @!P3 BRA `(.L_x_116) ;  /* 0x000000000004b947 */ /* 0x000fea0003800000 */
[----:B------:R-:W-:Y:S01]  /*9f20*/  BPT.TRAP 0x1 ;  /* 0x000000040000795c */ /* 0x000fe20000300000 */
.L_x_116:
[----:B------:R-:W2:Y:S04]  /*9f30*/  LDL R15, [R1+0xb8] ;  /* 0x0000b800010f7983 */ /* 0x000ea80000100800 */
[----:B------:R-:W3:Y:S01]  /*9f40*/  LDL R14, [R1+0xb4] ;  /* 0x0000b400010e7983 */ /* 0x000ee20000100800 */
[----:B------:R-:W-:Y:S01]  /*9f50*/  BSSY B1, `(.L_x_117) ;  /* 0x0000005000017945 */ /* 0x000fe20003800000 */
[----:B--2---:R-:W-:Y:S02]  /*9f60*/  SHF.L.U32 R15, R15, 0x1f, RZ ;  /* 0x0000001f0f0f7819 */ /* 0x004fe400000006ff */
[----:B---3--:R-:W-:-:S04]  /*9f70*/  LEA R14, R14, UR44, 0x3 ;  /* 0x0000002c0e0e7c11 */ /* 0x008fc8000f8e18ff */
[----:B------:R-:W2:Y:S02]  /*9f80*/  SYNCS.PHASECHK.TRANS64.TRYWAIT P2, [R14+URZ+0x80], R15 ;  /* 0x0000800f0e0075a7 */ /* 0x000ea4000804017f */
[----:B--2---:R-:W-:Y:S05]  /*9f90*/  @!P2 BRA `(.L_x_118) ;  /* 0x000000500054a947 */ /* 0x004fea0003800000 */
.L_x_246:
[----:B------:R-:W-:Y:S05]  /*9fa0*/  BSYNC B1 ;  /* 0x0000000000017941 */ /* 0x000fea0003800000 */
.L_x_117:
[----:B------:R-:W-:Y:S04]  /*9fb0*/  BSSY B1, `(.L_x_119) ;  /* 0x0000012000017945 */ /* 0x000fe80003800000 */
[----:B------:R-:W-:Y:S05]  /*9fc0*/  @P4 BRA `(.L_x_120) ;  /* 0x0000000000404947 */ /* 0x000fea0003800000 */
[----:B------:R-:W3:Y:S02]  /*9fd0*/  LDL R17, [R1+0xb4] ;  /* 0x0000b40001117983 */ /* 0x000ee40000100800 */
[----:B---3--:R-:W-:-:S05]  /*9fe0*/  IMAD R18, R17, 0x1000, R7 ;  /* 0x0000100011127824 */ /* 0x008fca00078e0207 */
[----:B------:R-:W-:Y:S01]  /*9ff0*/  IADD3 R11, R18, UR44, RZ ;  /* 0x0000002c120b7c10 */ /* 0x000fe2000fffe0ff */
[----:B------:R-:W-:Y:S03]  /*a000*/  LDS.U16 R4, [R18+UR44+0x200] ;  /* 0x0002002c12047984 */ /* 0x000fe60008000400 */
        /* <DEDUP_REMOVED lines=12> */
.L_x_120:
[----:B------:R-:W-:Y:S05]  /*a0d0*/  BSYNC B1 ;  /* 0x0000000000017941 */ /* 0x000fea0003800000 */
.L_x_119:
        /* <DEDUP_REMOVED lines=8> */
.L_x_121:
        /* <DEDUP_REMOVED lines=19> */
.L_x_115:
[----:B------:R-:W-:Y:S05]  /*a290*/  BSYNC B0 ;  /* 0x0000000000007941 */ /* 0x000fea0003800000 */
.L_x_114:
[----:B------:R-:W3:Y:S04]  /*a2a0*/  LDL.LU R15, [R1+0x34] ;  /* 0x00003400010f7983 */ /* 0x000ee80000300800 */
[----:B------:R-:W4:Y:S04]  /*a2b0*/  LDL.LU R17, [R1+0x38] ;  /* 0x0000380001117983 */ /* 0x000f280000300800 */
[----:B------:R-:W5:Y:S04]  /*a2c0*/  LDL.LU R19, [R1+0x3c] ;  /* 0x00003c0001137983 */ /* 0x000f680000300800 */
[----:B------:R-:W5:Y:S04]  /*a2d0*/  LDL.LU R34, [R1+0x40] ;  /* 0x0000400001227983 */ /* 0x000f680000300800 */
[----:B------:R-:W5:Y:S04]  /*a2e0*/  LDL.LU R27, [R1+0x44] ;  /* 0x00004400011b7983 */ /* 0x000f680000300800 */
[----:B------:R-:W5:Y:S04]  /*a2f0*/  LDL.LU R25, [R1+0x48] ;  /* 0x0000480001197983 */ /* 0x000f680000300800 */
[----:B------:R-:W5:Y:S04]  /*a300*/  LDL.LU R30, [R1+0x4c] ;  /* 0x00004c00011e7983 */ /* 0x000f680000300800 */
[----:B------:R-:W5:Y:S01]  /*a310*/  LDL.LU R28, [R1+0x50] ;  /* 0x00005000011c7983 */ /* 0x000f620000300800 */
[----:B--2---:R-:W-:-:S02]  /*a320*/  F2FP.F16.E4M3.UNPACK_B R14, R4 ;  /* 0x00000004ff0e723e */ /* 0x004fc400020006ff */
[----:B------:R-:W-:Y:S01]  /*a330*/  F2FP.F16.E4M3.UNPACK_B R20, R4.H1 ;  /* 0x00000004ff14723e */ /* 0x000fe200030006ff */
[----:B------:R-:W2:Y:S02]  /*a340*/  LDL.LU R29, [R1+0x54] ;  /* 0x00005400011d7983 */ /* 0x000ea40000300800 */
[--C-:B------:R-:W-:Y:S02]  /*a350*/  HADD2.F32 R18, -RZ, R14.reuse.H0_H0 ;  /* 0x2000000eff127230 */ /* 0x100fe40000004100 */
[----:B------:R-:W2:Y:S01]  /*a360*/  LDL.LU R33, [R1+0x58] ;  /* 0x0000580001217983 */ /* 0x000ea20000300800 */
[----:B------:R-:W-:-:S03]  /*a370*/  HADD2.F32 R22, -RZ, R14.H1_H1 ;  /* 0x3000000eff167230 */ /* 0x000fc60000004100 */
[----:B------:R-:W2:Y:S04]  /*a380*/  LDL.LU R32, [R1+0x5c] ;  /* 0x00005c0001207983 */ /* 0x000ea80000300800 */
[----:B------:R-:W2:Y:S04]  /*a390*/  LDL.LU R31, [R1+0x60] ;  /* 0x00006000011f7983 */ /* 0x000ea80000300800 */
[----:B------:R-:W2:Y:S04]  /*a3a0*/  LDL.LU R38, [R1+0x64] ;  /* 0x0000640001267983 */ /* 0x000ea80000300800 */
[----:B------:R-:W2:Y:S04]  /*a3b0*/  LDL.LU R37, [R1+0x68] ;  /* 0x0000680001257983 */ /* 0x000ea80000300800 */
[----:B------:R-:W2:Y:S04]  /*a3c0*/  LDL.LU R36, [R1+0x6c] ;  /* 0x00006c0001247983 */ /* 0x000ea80000300800 */
[----:B------:R-:W2:Y:S01]  /*a3d0*/  LDL.LU R35, [R1+0x70] ;  /* 0x0000700001237983 */ /* 0x000ea20000300800 */
[--C-:B------:R-:W-:Y:S01]  /*a3e0*/  HADD2.F32 R24, -RZ, R20.reuse.H0_H0 ;  /* 0x20000014ff187230 */ /* 0x100fe20000004100 */
[----:B------:R-:W-:Y:S01]  /*a3f0*/  F2FP.F16.E4M3.UNPACK_B R21, R6 ;  /* 0x00000006ff15723e */ /* 0x000fe200020006ff */
[----:B------:R-:W-:Y:S01]  /*a400*/  HADD2.F32 R20, -RZ, R20.H1_H1 ;  /* 0x30000014ff147230 */ /* 0x000fe20000004100 */
[----:B------:R-:W-:Y:S01]  /*a410*/  F2FP.F16.E4M3.UNPACK_B R26, R10 ;  /* 0x0000000aff1a723e */ /* 0x000fe200020006ff */
[C-C-:B---3--:R-:W-:Y:S01]  /*a420*/  FFMA R15, R16.reuse, R15, R3.reuse ;  /* 0x0000000f100f7223 */ /* 0x148fe20000000003 */
[----:B----4-:R-:W-:-:S03]  /*a430*/  FFMA R17, R16, R17, R3 ;  /* 0x0000001110117223 */ /* 0x010fc60000000003 */
[-C--:B------:R-:W-:Y:S01]  /*a440*/  FFMA R14, R18, R2.reuse, R15 ;  /* 0x00000002120e7223 */ /* 0x080fe2000000000f */
[----:B-----5:R-:W-:Y:S01]  /*a450*/  FFMA R19, R16, R19, R5 ;  /* 0x0000001310137223 */ /* 0x020fe20000000005 */
[-C--:B------:R-:W-:Y:S01]  /*a460*/  FFMA R23, R22, R2.reuse, R17 ;  /* 0x0000000216177223 */ /* 0x080fe20000000011 */
[--C-:B------:R-:W-:Y:S02]  /*a470*/  HADD2.F32 R22, -RZ, R21.reuse.H0_H0 ;  /* 0x20000015ff167230 */ /* 0x100fe40000004100 */
[----:B------:R-:W-:Y:S01]  /*a480*/  FFMA R18, R24, R2, R19 ;  /* 0x0000000218127223 */ /* 0x000fe20000000013 */
[----:B------:R-:W-:Y:S02]  /*a490*/  HADD2.F32 R24, -RZ, R21.H1_H1 ;  /* 0x30000015ff187230 */ /* 0x000fe40000004100 */
[C---:B------:R-:W-:Y:S01]  /*a4a0*/  FFMA R15, R16.reuse, R34, R5 ;  /* 0x00000022100f7223 */ /* 0x040fe20000000005 */
[----:B------:R-:W-:Y:S01]  /*a4b0*/  F2FP.F16.E4M3.UNPACK_B R21, R6.H1 ;  /* 0x00000006ff15723e */ /* 0x000fe200030006ff */
[C-C-:B------:R-:W-:Y:S01]  /*a4c0*/  FFMA R17, R16.reuse, R27, R3.reuse ;  /* 0x0000001b10117223 */ /* 0x140fe20000000003 */
[----:B------:R-:W-:Y:S01]  /*a4d0*/  FFMA R19, R16, R25, R3 ;  /* 0x0000001910137223 */ /* 0x000fe20000000003 */
[----:B------:R-:W-:-:S02]  /*a4e0*/  FFMA R25, R20, R2, R15 ;  /* 0x0000000214197223 */ /* 0x000fc4000000000f */
[-C--:B------:R-:W-:Y:S01]  /*a4f0*/  FFMA R20, R22, R2.reuse, R17 ;  /* 0x0000000216147223 */ /* 0x080fe20000000011 */
[--C-:B------:R-:W-:Y:S02]  /*a500*/  HADD2.F32 R22, -RZ, R21.reuse.H0_H0 ;  /* 0x20000015ff167230 */ /* 0x100fe40000004100 */
[----:B------:R-:W-:Y:S01]  /*a510*/  FFMA R27, R24, R2, R19 ;  /* 0x00000002181b7223 */ /* 0x000fe20000000013 */
[C-C-:B------:R-:W-:Y:S01]  /*a520*/  FFMA R15, R16.reuse, R30, R5.reuse ;  /* 0x0000001e100f7223 */ /* 0x140fe20000000005 */
[----:B------:R-:W-:Y:S02]  /*a530*/  HADD2.F32 R24, -RZ, R21.H1_H1 ;  /* 0x30000015ff187230 */ /* 0x000fe40000004100 */
[----:B------:R-:W-:Y:S01]  /*a540*/  FFMA R17, R16, R28, R5 ;  /* 0x0000001c10117223 */ /* 0x000fe20000000005 */
[--C-:B------:R-:W-:Y:S01]  /*a550*/  HADD2.F32 R28, -RZ, R26.reuse.H0_H0 ;  /* 0x2000001aff1c7230 */ /* 0x100fe20000004100 */
[----:B------:R-:W-:Y:S01]  /*a560*/  F2FP.F16.E4M3.UNPACK_B R21, R10.H1 ;  /* 0x0000000aff15723e */ /* 0x000fe200030006ff */
[----:B------:R-:W-:Y:S01]  /*a570*/  FFMA R22, R22, R2, R15 ;  /* 0x0000000216167223 */ /* 0x000fe2000000000f */
[----:B--2---:R-:W-:Y:S01]  /*a580*/  FFMA R19, R16, R29, R3 ;  /* 0x0000001d10137223 */ /* 0x004fe20000000003 */
[----:B------:R-:W-:-:S02]  /*a590*/  HADD2.F32 R26, -RZ, R26.H1_H1 ;  /* 0x3000001aff1a7230 */ /* 0x000fc40000004100 */
[-C--:B------:R-:W-:Y:S01]  /*a5a0*/  FFMA R29, R24, R2.reuse, R17 ;  /* 0x00000002181d7223 */ /* 0x080fe20000000011 */
[----:B------:R-:W-:Y:S01]  /*a5b0*/  FFMA R15, R16, R33, R3 ;  /* 0x00000021100f7223 */ /* 0x000fe20000000003 */
[----:B------:R-:W-:Y:S01]  /*a5c0*/  FFMA R24, R28, R2, R19 ;  /* 0x000000021c187223 */ /* 0x000fe20000000013 */
[--C-:B------:R-:W-:Y:S02]  /*a5d0*/  HADD2.F32 R28, -RZ, R21.reuse.H0_H0 ;  /* 0x20000015ff1c7230 */ /* 0x100fe40000004100 */
        /* <DEDUP_REMOVED lines=8> */
[----:B------:R-:W-:-:S02]  /*a660*/  HADD2.F32 R28, -RZ, R21.H0_H0 ;  /* 0x20000015ff1c7230 */ /* 0x000fc40000004100 */
[--C-:B------:R-:W-:Y:S02]  /*a670*/  HADD2.F32 R32, -RZ, R15.reuse.H0_H0 ;  /* 0x2000000fff207230 */ /* 0x100fe40000004100 */
[----:B------:R-:W-:Y:S02]  /*a680*/  HADD2.F32 R34, -RZ, R15.H1_H1 ;  /* 0x3000000fff227230 */ /* 0x000fe40000004100 */
[C-C-:B------:R-:W-:Y:S01]  /*a690*/  FFMA R15, R16.reuse, R38, R3.reuse ;  /* 0x00000026100f7223 */ /* 0x140fe20000000003 */
[----:B------:R-:W-:Y:S02]  /*a6a0*/  HADD2.F32 R30, -RZ, R21.H1_H1 ;  /* 0x30000015ff1e7230 */ /* 0x000fe40000004100 */
[C---:B------:R-:W-:Y:S01]  /*a6b0*/  FFMA R17, R16.reuse, R37, R3 ;  /* 0x0000002510117223 */ /* 0x040fe20000000003 */
[----:B------:R-:W-:Y:S01]  /*a6c0*/  FFMA R19, R16, R36, R5 ;  /* 0x0000002410137223 */ /* 0x000fe20000000005 */
[-C--:B------:R-:W-:Y:S01]  /*a6d0*/  FFMA R15, R28, R2.reuse, R15 ;  /* 0x000000021c0f7223 */ /* 0x080fe2000000000f */
[----:B------:R-:W-:Y:S01]  /*a6e0*/  FFMA R21, R16, R35, R5 ;  /* 0x0000002310157223 */ /* 0x000fe20000000005 */
[-C--:B------:R-:W-:Y:S01]  /*a6f0*/  FFMA R28, R30, R2.reuse, R17 ;  /* 0x000000021e1c7223 */ /* 0x080fe20000000011 */
[----:B------:R-:W-:-:S02]  /*a700*/  FFMA R19, R32, R2, R19 ;  /* 0x0000000220137223 */ /* 0x000fc40000000013 */
[----:B------:R-:W-:Y:S01]  /*a710*/  FFMA R30, R34, R2, R21 ;  /* 0x00000002221e7223 */ /* 0x000fe20000000015 */
[----:B------:R-:W-:Y:S02]  /*a720*/  F2FP.SATFINITE.RELU.E4M3.F32.PACK_AB_MERGE_C R14, R23, R14, RZ ;  /* 0x0000000e170e723e */ /* 0x000fe400048078ff */
[----:B------:R-:W-:Y:S02]  /*a730*/  F2FP.SATFINITE.RELU.E4M3.F32.PACK_AB_MERGE_C R18, R25, R18, RZ ;  /* 0x000000121912723e */ /* 0x000fe400048078ff */
[----:B------:R-:W-:Y:S02]  /*a740*/  F2FP.SATFINITE.RELU.E4M3.F32.PACK_AB_MERGE_C R20, R27, R20, RZ ;  /* 0x000000141b14723e */ /* 0x000fe400048078ff */
[----:B------:R-:W-:Y:S02]  /*a750*/  F2FP.SATFINITE.RELU.E4M3.F32.PACK_AB_MERGE_C R22, R29, R22, RZ ;  /* 0x000000161d16723e */ /* 0x000fe400048078ff */
[----:B------:R-:W-:Y:S02]  /*a760*/  F2FP.SATFINITE.RELU.E4M3.F32.PACK_AB_MERGE_C R24, R31, R24, RZ ;  /* 0x000000181f18723e */ /* 0x000fe400048078ff */
[----:B------:R-:W-:-:S02]  /*a770*/  F2FP.SATFINITE.RELU.E4M3.F32.PACK_AB_MERGE_C R26, R33, R26, RZ ;  /* 0x0000001a211a723e */ /* 0x000fc400048078ff */
[----:B------:R-:W-:Y:S02]  /*a780*/  F2FP.SATFINITE.RELU.E4M3.F32.PACK_AB_MERGE_C R28, R28, R15, RZ ;  /* 0x0000000f1c1c723e */ /* 0x000fe400048078ff */
[----:B------:R-:W-:Y:S01]  /*a790*/  F2FP.SATFINITE.RELU.E4M3.F32.PACK_AB_MERGE_C R30, R30, R19, RZ ;  /* 0x000000131e1e723e */ /* 0x000fe200048078ff */
[----:B------:R-:W-:Y:S06]  /*a7a0*/  @P0 BRA `(.L_x_122) ;  /* 0x0000000000040947 */ /* 0x000fec0003800000 */
[----:B------:R-:W-:-:S04]  /*a7b0*/  DEPBAR.LE SB0, 0x1 ;  /* 0x000080400000791a */ /* 0x000fc80000000000 */
.L_x_122:
        /* <DEDUP_REMOVED lines=27> */
.L_x_124:
[----:B------:R-:W-:Y:S05]  /*a970*/  BSYNC B0 ;  /* 0x0000000000007941 */ /* 0x000fea0003800000 */
.L_x_123:
[----:B------:R-:W-:Y:S04]  /*a980*/  BSSY B0, `(.L_x_125) ;  /* 0x0000033000007945 */ /* 0x000fe80003800000 */
[----:B------:R-:W-:Y:S05]  /*a990*/  @P1 BRA `(.L_x_126) ;  /* 0x0000000000c41947 */ /* 0x000fea0003800000 */
[----:B------:R-:W-:-:S05]  /*a9a0*/  IMAD.U32 R14, RZ, RZ, UR56 ;  /* 0x00000038ff0e7e24 */ /* 0x000fca000f8e00ff */
[----:B------:R-:W-:-:S13]  /*a9b0*/  ISETP.NE.AND P2, PT, R14, 0x3, PT ;  /* 0x000000030e00780c */ /* 0x000fda0003f45270 */
[----:B------:R-:W-:Y:S05]  /*a9c0*/  @!P2 BRA `(.L_x_127) ;  /* 0x000000000004a947 */ /* 0x000fea0003800000 */
[----:B------:R-:W-:Y:S01]  /*a9d0*/  BPT.TRAP 0x1 ;  /* 0x000000040000795c */ /* 0x000fe20000300000 */
.L_x_127:
[----:B------:R-:W2:Y:S04]  /*a9e0*/  LDL R15, [R1+0xb4] ;  /* 0x0000b400010f7983 */ /* 0x000ea80000100800 */
[----:B------:R-:W3:Y:S01]  /*a9f0*/  LDL.LU R14, [R1+0xb8] ;  /* 0x0000b800010e7983 */ /* 0x000ee20000300800 */
[----:B------:R-:W-:Y:S01]  /*aa00*/  BSSY B1, `(.L_x_128) ;  /* 0x0000005000017945 */ /* 0x000fe20003800000 */
[----:B--2---:R-:W-:Y:S02]  /*aa10*/  LEA R15, R15, UR44, 0x3 ;  /* 0x0000002c0f0f7c11 */ /* 0x004fe4000f8e18ff */
[----:B---3--:R-:W-:-:S04]  /*aa20*/  SHF.L.U32 R14, R14, 0x1f, RZ ;  /* 0x0000001f0e0e7819 */ /* 0x008fc800000006ff */
[----:B------:R-:W2:Y:S02]  /*aa30*/  SYNCS.PHASECHK.TRANS64.TRYWAIT P1, [R15+URZ+0x80], R14 ;  /* 0x0000800e0f0075a7 */ /* 0x000ea4000802017f */
[----:B--2---:R-:W-:Y:S05]  /*aa40*/  @!P1 BRA `(.L_x_129) ;  /* 0x0000004400bc9947 */ /* 0x004fea0003800000 */
.L_x_247:
[----:B------:R-:W-:Y:S05]  /*aa50*/  BSYNC B1 ;  /* 0x0000000000017941 */ /* 0x000fea0003800000 */
.L_x_128:
[----:B------:R-:W-:Y:S04]  /*aa60*/  BSSY B1, `(.L_x_130) ;  /* 0x0000012000017945 */ /* 0x000fe80003800000 */
[----:B------:R-:W-:Y:S05]  /*aa70*/  @P4 BRA `(.L_x_131) ;  /* 0x0000000000404947 */ /* 0x000fea0003800000 */
[----:B------:R-:W3:Y:S02]  /*aa80*/  LDL.LU R17, [R1+0xb4] ;  /* 0x0000b40001117983 */ /* 0x000ee40000300800 */
[----:B---3--:R-:W-:-:S04]  /*aa90*/  LEA R4, R17, R7, 0xc ;  /* 0x0000000711047211 */ /* 0x008fc800078e60ff */
[----:B------:R-:W-:Y:S01]  /*aaa0*/  IADD3 R11, R4, UR44, RZ ;  /* 0x0000002c040b7c10 */ /* 0x000fe2000fffe0ff */
[----:B------:R-:W-:Y:S04]  /*aab0*/  LDS.U16 R6, [R4+UR44+0x200] ;  /* 0x0002002c04067984 */ /* 0x000fe80008000400 */
[----:B------:R-:W-:Y:S01]  /*aac0*/  IMAD.IADD R18, R8, 0x1, R11 ;  /* 0x0000000108127824 */ /* 0x000fe200078e020b */
[----:B--2---:R-:W-:Y:S04]  /*aad0*/  LDS.U16 R15, [R4+UR44+0x108] ;  /* 0x0001082c040f7984 */ /* 0x004fe80008000400 */
[----:B------:R-:W2:Y:S04]  /*aae0*/  LDS.U16 R11, [R4+UR44+0x100] ;  /* 0x0001002c040b7984 */ /* 0x000ea80008000400 */
[----:B------:R2:W3:Y:S04]  /*aaf0*/  LDS.U16 R8, [R4+UR44+0x208] ;  /* 0x0002082c04087984 */ /* 0x0004e80008000400 */
[----:B------:R-:W-:Y:S04]  /*ab00*/  LDS.U16 R10, [R18+0x200] ;  /* 0x00020000120a7984 */ /* 0x000fe80000000400 */
[----:B------:R-:W4:Y:S04]  /*ab10*/  LDS.U16 R17, [R18+0x100] ;  /* 0x0001000012117984 */ /* 0x000f280000000400 */
[----:B------:R-:W-:Y:S04]  /*ab20*/  LDS.U16 R14, [R18+0x208] ;  /* 0x00020800120e7984 */ /* 0x000fe80000000400 */
[----:B------:R-:W5:Y:S01]  /*ab30*/  LDS.U16 R19, [R18+0x108] ;  /* 0x0001080012137984 */ /* 0x000f620000000400 */
[----:B--2---:R-:W-:-:S02]  /*ab40*/  PRMT R4, R11, 0x5410, R6 ;  /* 0x000054100b047816 */ /* 0x004fc40000000006 */
[----:B---3--:R-:W-:Y:S02]  /*ab50*/  PRMT R6, R15, 0x5410, R8 ;  /* 0x000054100f067816 */ /* 0x008fe40000000008 */
[----:B----4-:R-:W-:Y:S02]  /*ab60*/  PRMT R10, R17, 0x5410, R10 ;  /* 0x00005410110a7816 */ /* 0x010fe4000000000a */
[----:B-----5:R-:W-:-:S07]  /*ab70*/  PRMT R11, R19, 0x5410, R14 ;  /* 0x00005410130b7816 */ /* 0x020fce000000000e */
.L_x_131:
[----:B------:R-:W-:Y:S05]  /*ab80*/  BSYNC B1 ;  /* 0x0000000000017941 */ /* 0x000fea0003800000 */
.L_x_130:
        /* <DEDUP_REMOVED lines=8> */
.L_x_132:
[----:B--2---:R-:W2:Y:S01]  /*ac10*/  S2R R15, SR_CgaCtaId ;  /* 0x00000000000f7919 */ /* 0x004ea20000008800 */
[C---:B------:R-:W-:Y:S02]  /*ac20*/  LEA R8, R13.reuse, UR44, 0x3 ;  /* 0x0000002c0d087c11 */ /* 0x040fe4000f8e18ff */
[----:B-1----:R-:W-:Y:S02]  /*ac30*/  IADD3 R13, R13, 0x1, RZ ;  /* 0x000000010d0d7810 */ /* 0x002fe40007ffe0ff */
[----:B------:R-:W-:Y:S02]  /*ac40*/  IADD3 R8, R8, 0xa0, RZ ;  /* 0x000000a008087810 */ /* 0x000fe40007ffe0ff */
[----:B------:R-:W-:-:S04]  /*ac50*/  ISETP.NE.AND P1, PT, R13, 0x4, PT ;  /* 0x000000040d00780c */ /* 0x000fc80003f25270 */
[----:B------:R-:W-:Y:S02]  /*ac60*/  SEL R13, R13, RZ, P1 ;  /* 0x000000ff0d0d7207 */ /* 0x000fe40000800000 */
[----:B--2---:R-:W-:Y:S02]  /*ac70*/  PRMT R8, R15, 0x654, R8 ;  /* 0x000006540f087816 */ /* 0x004fe40000000008 */
[----:B------:R-:W-:Y:S02]  /*ac80*/  SEL R15, RZ, 0x1, P1 ;  /* 0x00000001ff0f7807 */ /* 0x000fe40000800000 */
[----:B---3--:R2:W-:Y:S02]  /*ac90*/  SYNCS.ARRIVE.TRANS64.RED.A1T0 RZ, [R8+URZ], RZ ;  /* 0x000000ff08ff79a7 */ /* 0x0085e4000810043f */
[----:B------:R-:W-:-:S07]  /*aca0*/  LOP3.LUT R12, R12, R15, RZ, 0x3c, !PT ;  /* 0x0000000f0c0c7212 */ /* 0x000fce00078e3cff */
.L_x_126:
[----:B------:R-:W-:Y:S05]  /*acb0*/  BSYNC B0 ;  /* 0x0000000000007941 */ /* 0x000fea0003800000 */
.L_x_125:
[----:B------:R-:W3:Y:S04]  /*acc0*/  LDL.LU R15, [R1+0x74] ;  /* 0x00007400010f7983 */ /* 0x000ee80000300800 */
[----:B------:R-:W4:Y:S04]  /*acd0*/  LDL.LU R17, [R1+0x78] ;  /* 0x0000780001117983 */ /* 0x000f280000300800 */
[----:B------:R-:W5:Y:S04]  /*ace0*/  LDL.LU R21, [R1+0x84] ;  /* 0x0000840001157983 */ /* 0x000f680000300800 */
        /* <DEDUP_REMOVED lines=12> */
[----:B------:R-:W5:Y:S01]  /*adb0*/  LDL.LU R22, [R1+0xac] ;  /* 0x0000ac0001167983 */ /* 0x000f620000300800 */
[----:B------:R-:W-:-:S02]  /*adc0*/  F2FP.F16.E4M3.UNPACK_B R18, R11.H1 ;  /* 0x0000000bff12723e */ /* 0x000fc400030006ff */
[-C--:B--2---:R-:W-:Y:S02]  /*add0*/  F2FP.F16.E4M3.UNPACK_B R8, R4.reuse ;  /* 0x00000004ff08723e */ /* 0x084fe400020006ff */
[----:B------:R-:W-:Y:S02]  /*ade0*/  F2FP.F16.E4M3.UNPACK_B R4, R4.H1 ;  /* 0x00000004ff04723e */ /* 0x000fe400030006ff */
[----:B------:R-:W-:Y:S01]  /*adf0*/  F2FP.F16.E4M3.UNPACK_B R11, R11 ;  /* 0x0000000bff0b723e */ /* 0x000fe200020006ff */
[C-C-:B---3--:R-:W-:Y:S01]  /*ae00*/  FFMA R15, R16.reuse, R15, R3.reuse ;  /* 0x0000000f100f7223 */ /* 0x148fe20000000003 */
[C-C-:B----4-:R-:W-:Y:S01]  /*ae10*/  FFMA R17, R16.reuse, R17, R3.reuse ;  /* 0x0000001110117223 */ /* 0x150fe20000000003 */
[C-C-:B-----5:R-:W-:Y:S01]  /*ae20*/  FFMA R21, R16.reuse, R21, R3.reuse ;  /* 0x0000001510157223 */ /* 0x160fe20000000003 */
[C-C-:B------:R-:W-:Y:S01]  /*ae30*/  FFMA R23, R16.reuse, R23, R3.reuse ;  /* 0x0000001710177223 */ /* 0x140fe20000000003 */
[C-C-:B------:R-:W-:Y:S01]  /*ae40*/  FFMA R29, R16.reuse, R29, R3.reuse ;  /* 0x0000001d101d7223 */ /* 0x140fe20000000003 */
[C-C-:B------:R-:W-:Y:S01]  /*ae50*/  FFMA R31, R16.reuse, R31, R3.reuse ;  /* 0x0000001f101f7223 */ /* 0x140fe20000000003 */
[C-C-:B------:R-:W-:Y:S01]  /*ae60*/  FFMA R37, R16.reuse, R30, R3.reuse ;  /* 0x0000001e10257223 */ /* 0x140fe20000000003 */
[C---:B------:R-:W-:Y:S01]  /*ae70*/  FFMA R39, R16.reuse, R28, R3 ;  /* 0x0000001c10277223 */ /* 0x040fe20000000003 */
[C-C-:B------:R-:W-:Y:S01]  /*ae80*/  FFMA R3, R16.reuse, R27, R5.reuse ;  /* 0x0000001b10037223 */ /* 0x140fe20000000005 */
[C-C-:B------:R-:W-:Y:S01]  /*ae90*/  FFMA R19, R16.reuse, R19, R5.reuse ;  /* 0x0000001310137223 */ /* 0x140fe20000000005 */
[C-C-:B------:R-:W-:Y:S01]  /*aea0*/  FFMA R25, R16.reuse, R25, R5.reuse ;  /* 0x0000001910197223 */ /* 0x140fe20000000005 */
[C-C-:B------:R-:W-:Y:S01]  /*aeb0*/  FFMA R27, R16.reuse, R26, R5.reuse ;  /* 0x0000001a101b7223 */ /* 0x140fe20000000005 */
[C-C-:B------:R-:W-:Y:S01]  /*aec0*/  FFMA R33, R16.reuse, R24, R5.reuse ;  /* 0x0000001810217223 */ /* 0x140fe20000000005 */
[----:B------:R-:W-:Y:S01]  /*aed0*/  FFMA R35, R16, R20, R5 ;  /* 0x0000001410237223 */ /* 0x000fe20000000005 */
[----:B------:R-:W-:-:S02]  /*aee0*/  HADD2.F32 R20, -RZ, R18.H1_H1 ;  /* 0x30000012ff147230 */ /* 0x000fc40000004100 */
[----:B------:R-:W-:Y:S02]  /*aef0*/  HADD2.F32 R18, -RZ, R18.H0_H0 ;  /* 0x20000012ff127230 */ /* 0x000fe40000004100 */
[----:B------:R-:W-:Y:S01]  /*af00*/  FFMA R41, R16, R14, R5 ;  /* 0x0000000e10297223 */ /* 0x000fe20000000005 */
[--C-:B------:R-:W-:Y:S02]  /*af10*/  HADD2.F32 R14, -RZ, R8.reuse.H0_H0 ;  /* 0x20000008ff0e7230 */ /* 0x100fe40000004100 */
[----:B------:R-:W-:Y:S02]  /*af20*/  HADD2.F32 R8, -RZ, R8.H1_H1 ;  /* 0x30000008ff087230 */ /* 0x000fe40000004100 */
[----:B------:R-:W-:Y:S01]  /*af30*/  FFMA R28, R20, R2, R41 ;  /* 0x00000002141c7223 */ /* 0x000fe20000000029 */
[----:B------:R-:W-:Y:S01]  /*af40*/  FFMA R5, R16, R22, R5 ;  /* 0x0000001610057223 */ /* 0x000fe20000000005 */
[----:B------:R-:W-:Y:S01]  /*af50*/  FFMA R20, R14, R2, R15 ;  /* 0x000000020e147223 */ /* 0x000fe2000000000f */
[--C-:B------:R-:W-:Y:S01]  /*af60*/  HADD2.F32 R14, -RZ, R4.reuse.H0_H0 ;  /* 0x20000004ff0e7230 */ /* 0x100fe20000004100 */
[-C--:B------:R-:W-:Y:S01]  /*af70*/  F2FP.F16.E4M3.UNPACK_B R15, R6.reuse ;  /* 0x00000006ff0f723e */ /* 0x080fe200020006ff */
[----:B------:R-:W-:Y:S01]  /*af80*/  HADD2.F32 R4, -RZ, R4.H1_H1 ;  /* 0x30000004ff047230 */ /* 0x000fe20000004100 */
[----:B------:R-:W-:Y:S01]  /*af90*/  F2FP.F16.E4M3.UNPACK_B R6, R6.H1 ;  /* 0x00000006ff06723e */ /* 0x000fe200030006ff */
[-C--:B------:R-:W-:Y:S01]  /*afa0*/  FFMA R17, R8, R2.reuse, R17 ;  /* 0x0000000208117223 */ /* 0x080fe20000000011 */
[----:B------:R-:W-:Y:S01]  /*afb0*/  FFMA R22, R14, R2, R3 ;  /* 0x000000020e167223 */ /* 0x000fe20000000003 */
[----:B------:R-:W-:-:S02]  /*afc0*/  HADD2.F32 R8, -RZ, R15.H0_H0 ;  /* 0x2000000fff087230 */ /* 0x000fc40000004100 */
[----:B------:R-:W-:Y:S01]  /*afd0*/  FFMA R19, R4, R2, R19 ;  /* 0x0000000204137223 */ /* 0x000fe20000000013 */
[--C-:B------:R-:W-:Y:S01]  /*afe0*/  HADD2.F32 R4, -RZ, R6.reuse.H0_H0 ;  /* 0x20000006ff047230 */ /* 0x100fe20000004100 */
[----:B------:R-:W-:Y:S01]  /*aff0*/  F2FP.F16.E4M3.UNPACK_B R3, R10 ;  /* 0x0000000aff03723e */ /* 0x000fe200020006ff */
[----:B------:R-:W-:Y:S02]  /*b000*/  HADD2.F32 R6, -RZ, R6.H1_H1 ;  /* 0x30000006ff067230 */ /* 0x000fe40000004100 */
[----:B------:R-:W-:Y:S01]  /*b010*/  FFMA R21, R8, R2, R21 ;  /* 0x0000000208157223 */ /* 0x000fe20000000015 */
[----:B------:R-:W-:Y:S01]  /*b020*/  F2FP.F16.E4M3.UNPACK_B R10, R10.H1 ;  /* 0x0000000aff0a723e */ /* 0x000fe200030006ff */
[-C--:B------:R-:W-:Y:S01]  /*b030*/  FFMA R25, R4, R2.reuse, R25 ;  /* 0x0000000204197223 */ /* 0x080fe20000000019 */
[--C-:B------:R-:W-:Y:S02]  /*b040*/  HADD2.F32 R4, -RZ, R3.reuse.H0_H0 ;  /* 0x20000003ff047230 */ /* 0x100fe40000004100 */
[----:B------:R-:W-:Y:S01]  /*b050*/  FFMA R24, R6, R2, R27 ;  /* 0x0000000206187223 */ /* 0x000fe2000000001b */
[----:B------:R-:W-:-:S02]  /*b060*/  HADD2.F32 R8, -RZ, R3.H1_H1 ;  /* 0x30000003ff087230 */ /* 0x000fc40000004100 */
[-C--:B------:R-:W-:Y:S01]  /*b070*/  FFMA R5, R18, R2.reuse, R5 ;  /* 0x0000000212057223 */ /* 0x080fe20000000005 */
[----:B------:R-:W-:Y:S02]  /*b080*/  HADD2.F32 R14, -RZ, R15.H1_H1 ;  /* 0x3000000fff0e7230 */ /* 0x000fe40000004100 */
[-C--:B------:R-:W-:Y:S01]  /*b090*/  FFMA R29, R4, R2.reuse, R29 ;  /* 0x00000002041d7223 */ /* 0x080fe2000000001d */
[--C-:B------:R-:W-:Y:S02]  /*b0a0*/  HADD2.F32 R4, -RZ, R10.reuse.H0_H0 ;  /* 0x2000000aff047230 */ /* 0x100fe40000004100 */
[-C--:B------:R-:W-:Y:S01]  /*b0b0*/  FFMA R26, R8, R2.reuse, R31 ;  /* 0x00000002081a7223 */ /* 0x080fe2000000001f */
[----:B------:R-:W-:Y:S02]  /*b0c0*/  HADD2.F32 R10, -RZ, R10.H1_H1 ;  /* 0x3000000aff0a7230 */ /* 0x000fe40000004100 */
[----:B------:R-:W-:Y:S01]  /*b0d0*/  FFMA R14, R14, R2, R23 ;  /* 0x000000020e0e7223 */ /* 0x000fe20000000017 */
[----:B------:R-:W-:-:S02]  /*b0e0*/  HADD2.F32 R6, -RZ, R11.H0_H0 ;  /* 0x2000000bff067230 */ /* 0x000fc40000004100 */
[-C--:B------:R-:W-:Y:S01]  /*b0f0*/  FFMA R4, R4, R2.reuse, R33 ;  /* 0x0000000204047223 */ /* 0x080fe20000000021 */
[----:B------:R-:W-:Y:S02]  /*b100*/  HADD2.F32 R8, -RZ, R11.H1_H1 ;  /* 0x3000000bff087230 */ /* 0x000fe40000004100 */
[----:B------:R-:W-:Y:S01]  /*b110*/  FFMA R35, R10, R2, R35 ;  /* 0x000000020a237223 */ /* 0x000fe20000000023 */
[----:B------:R-:W-:Y:S01]  /*b120*/  F2FP.SATFINITE.RELU.E4M3.F32.PACK_AB_MERGE_C R20, R17, R20, RZ ;  /* 0x000000141114723e */ /* 0x000fe200048078ff */
[----:B------:R-:W-:Y:S01]  /*b130*/  FFMA R6, R6, R2, R37 ;  /* 0x0000000206067223 */ /* 0x000fe20000000025 */
[----:B------:R-:W-:Y:S01]  /*b140*/  F2FP.SATFINITE.RELU.E4M3.F32.PACK_AB_MERGE_C R22, R19, R22, RZ ;  /* 0x000000161316723e */ /* 0x000fe200048078ff */
[----:B------:R-:W-:Y:S01]  /*b150*/  FFMA R39, R8, R2, R39 ;  /* 0x0000000208277223 */ /* 0x000fe20000000027 */
[----:B------:R-:W-:Y:S02]  /*b160*/  F2FP.SATFINITE.RELU.E4M3.F32.PACK_AB_MERGE_C R14, R14, R21, RZ ;  /* 0x000000150e0e723e */ /* 0x000fe400048078ff */
[----:B------:R-:W-:-:S02]  /*b170*/  F2FP.SATFINITE.RELU.E4M3.F32.PACK_AB_MERGE_C R24, R24, R25, RZ ;  /* 0x000000191818723e */ /* 0x000fc400048078ff */
[----:B------:R-:W-:Y:S02]  /*b180*/  F2FP.SATFINITE.RELU.E4M3.F32.PACK_AB_MERGE_C R26, R26, R29, RZ ;  /* 0x0000001d1a1a723e */ /* 0x000fe400048078ff */
[----:B------:R-:W-:Y:S02]  /*b190*/  F2FP.SATFINITE.RELU.E4M3.F32.PACK_AB_MERGE_C R4, R35, R4, RZ ;  /* 0x000000042304723e */ /* 0x000fe400048078ff */
[----:B------:R-:W-:Y:S02]  /*b1a0*/  F2FP.SATFINITE.RELU.E4M3.F32.PACK_AB_MERGE_C R6, R39, R6, RZ ;  /* 0x000000062706723e */ /* 0x000fe400048078ff */
[----:B------:R-:W-:Y:S01]  /*b1b0*/  F2FP.SATFINITE.RELU.E4M3.F32.PACK_AB_MERGE_C R28, R28, R5, RZ ;  /* 0x000000051c1c723e */ /* 0x000fe200048078ff */
[----:B------:R-:W-:Y:S06]  /*b1c0*/  @P0 BRA `(.L_x_133) ;  /* 0x0000000000040947 */ /* 0x000fec0003800000 */
[----:B------:R-:W-:-:S04]  /*b1d0*/  DEPBAR.LE SB0, 0x1 ;  /* 0x000080400000791a */ /* 0x000fc80000000000 */
.L_x_133:
[----:B------:R-:W2:Y:S01]  /*b1e0*/  LDL.LU R23, [R1+0xc0] ;  /* 0x0000c00001177983 */ /* 0x000ea20000300800 */
        /* <DEDUP_REMOVED lines=16> */
[----:B----4-:R-:W4:Y:S02]  /*b2f0*/  FENCE.VIEW.ASYNC.S ;  /* 0x00000000000073c6 */ /* 0x010f240000000000 */
[----:B----4-:R-:W-:Y:S01]  /*b300*/  BAR.SYNC.DEFER_BLOCKING 0x1, 0x100 ;  /* 0x0044000000007b1d */ /* 0x010fe20000010000 */
[----:B--2---:R-:W-:-:S05]  /*b310*/  IADD3 R23, P1, R23, UR52, RZ ;  /* 0x0000003417177c10 */ /* 0x004fca000ff3e0ff */
[----:B------:R3:W-:Y:S01]  /*b320*/  STL [R1+0xc0], R23 ;  /* 0x0000c01701007387 */ /* 0x0007e20000100800 */
[----:B------:R-:W-:Y:S07]  /*b330*/  @P0 BRA `(.L_x_135) ;  /* 0x0000000000200947 */ /* 0x000fee0003800000 */
        /* <DEDUP_REMOVED lines=8> */
.L_x_135:
[----:B------:R-:W-:Y:S05]  /*b3c0*/  BSYNC B0 ;  /* 0x0000000000007941 */ /* 0x000fea0003800000 */
.L_x_134:
[----:B------:R-:W2:Y:S01]  /*b3d0*/  LDL.LU R25, [R1+0xc4] ;  /* 0x0000c40001197983 */ /* 0x000ea20000300800 */
[----:B------:R-:W-:Y:S01]  /*b3e0*/  IMAD.MOV.U32 R3, RZ, RZ, -0x1 ;  /* 0xffffffffff037424 */ /* 0x000fe200078e00ff */
[----:B------:R-:W-:Y:S01]  /*b3f0*/  ULDC.64 UR4, c[0x0][0x8f8] ;  /* 0x00023e0000047ab9 */ /* 0x000fe20000000a00 */
[----:B------:R-:W-:Y:S01]  /*b400*/  UMOV UR59, 0xffffffff ;  /* 0xffffffff003b7882 */ /* 0x000fe20000000000 */
[----:B------:R-:W-:Y:S01]  /*b410*/  ISETP.GE.U32.AND P0, PT, R23, UR4, PT ;  /* 0x0000000417007c0c */ /* 0x000fe2000bf06070 */
[----:B------:R-:W-:Y:S01]  /*b420*/  UMOV UR43, 0xffffffff ;  /* 0xffffffff002b7882 */ /* 0x000fe20000000000 */
[----:B------:R-:W-:Y:S02]  /*b430*/  PRMT R2, RZ, 0x7610, R2 ;  /* 0x00007610ff027816 */ /* 0x000fe40000000002 */
[----:B--2---:R-:W-:-:S04]  /*b440*/  IADD3.X R25, R25, UR38, RZ, P1, !PT ;  /* 0x0000002619197c10 */ /* 0x004fc80008ffe4ff */
[----:B------:R-:W-:Y:S01]  /*b450*/  ISETP.GE.U32.AND.EX P0, PT, R25, UR5, PT, P0 ;  /* 0x0000000519007c0c */ /* 0x000fe2000bf06100 */
[----:B------:R2:W-:Y:S04]  /*b460*/  STL [R1+0xc4], R25 ;  /* 0x0000c41901007387 */ /* 0x0005e80000100800 */
[----:B------:R2:W-:Y:S08]  /*b470*/  STL [R1+0xd8], R3 ;  /* 0x0000d80301007387 */ /* 0x0005f00000100800 */
[----:B------:R-:W-:Y:S05]  /*b480*/  @P0 BRA `(.L_x_136) ;  /* 0x00000004007c0947 */ /* 0x000fea0003800000 */
[----:B------:R-:W4:Y:S01]  /*b490*/  S2R R17, SR_CTAID.X ;  /* 0x0000000000117919 */ /* 0x000f220000002500 */
[----:B---3--:R-:W3:Y:S01]  /*b4a0*/  LDC.64 R8, c[0x0][0x8d0] ;  /* 0x00023400ff087b82 */ /* 0x008ee20000000a00 */
[----:B------:R-:W-:Y:S01]  /*b4b0*/  ULDC UR4, c[0x0][0x150] ;  /* 0x0000540000047ab9 */ /* 0x000fe20000000800 */
[----:B------:R-:W-:Y:S01]  /*b4c0*/  MOV R6, R23 ;  /* 0x0000001700067202 */ /* 0x000fe20000000f00 */
[----:B------:R-:W1:Y:S01]  /*b4d0*/  S2R R21, SR_CTAID.Y ;  /* 0x0000000000157919 */ /* 0x000e620000002600 */
[----:B------:R-:W-:-:S04]  /*b4e0*/  MOV R7, R25 ;  /* 0x0000001900077202 */ /* 0x000fc80000000f00 */
[----:B------:R-:W1:Y:S08]  /*b4f0*/  LDC R22, c[0x0][0x144] ;  /* 0x00005100ff167b82 */ /* 0x000e700000000800 */
[----:B------:R-:W1:Y:S08]  /*b500*/  LDC R10, c[0x0][0x8d8] ;  /* 0x00023600ff0a7b82 */ /* 0x000e700000000800 */
[----:B------:R-:W1:Y:S01]  /*b510*/  LDC.64 R14, c[0x0][0x8c8] ;  /* 0x00023200ff0e7b82 */ /* 0x000e620000000a00 */
[----:B---3--:R-:W-:-:S04]  /*b520*/  ISETP.NE.U32.AND P0, PT, R8, RZ, PT ;  /* 0x000000ff0800720c */ /* 0x008fc80003f05070 */
[----:B------:R-:W-:Y:S02]  /*b530*/  ISETP.NE.AND.EX P0, PT, R9, RZ, PT, P0 ;  /* 0x000000ff0900720c */ /* 0x000fe40003f05300 */
[----:B----4-:R-:W-:-:S05]  /*b540*/  I2FP.F32.U32 R2, R17 ;  /* 0x0000001100027245 */ /* 0x010fca0000201000 */
[----:B------:R-:W-:-:S04]  /*b550*/  FMUL R2, R2, UR4 ;  /* 0x0000000402027c20 */ /* 0x000fc80008400000 */
[----:B------:R3:W4:Y:S02]  /*b560*/  F2I.U32.TRUNC.NTZ R20, R2 ;  /* 0x0000000200147305 */ /* 0x000724000020f000 */
[----:B------:R-:W-:Y:S05]  /*b570*/  @!P0 BRA `(.L_x_137) ;  /* 0x0000000000288947 */ /* 0x000fea0003800000 */
[----:B---3--:R-:W3:Y:S02]  /*b580*/  LDC R2, c[0x0][0x8dc] ;  /* 0x00023700ff027b82 */ /* 0x008ee40000000800 */
[----:B---3--:R-:W-:-:S05]  /*b590*/  IADD3 R7, P0, R23, R2, RZ ;  /* 0x0000000217077210 */ /* 0x008fca0007f1e0ff */
[----:B------:R-:W-:-:S04]  /*b5a0*/  IMAD.X R11, RZ, RZ, R25, P0 ;  /* 0x000000ffff0b7224 */ /* 0x000fc800000e0619 */
[----:B--2---:R-:W-:-:S04]  /*b5b0*/  IMAD.WIDE.U32 R2, R11, R8, RZ ;  /* 0x000000080b027225 */ /* 0x004fc800078e00ff */
[----:B------:R-:W-:-:S04]  /*b5c0*/  IMAD.WIDE.U32 R4, P0, R7, R9, R2 ;  /* 0x0000000907047225 */ /* 0x000fc80007800002 */
[----:B------:R-:W-:Y:S01]  /*b5d0*/  IMAD.WIDE.U32 R2, R7, R8, RZ ;  /* 0x0000000807027225 */ /* 0x000fe200078e00ff */
[----:B------:R-:W-:Y:S02]  /*b5e0*/  IADD3.X R7, RZ, RZ, RZ, P0, !PT ;  /* 0x000000ffff077210 */ /* 0x000fe400007fe4ff */
[----:B------:R-:W-:Y:S02]  /*b5f0*/  MOV R6, R5 ;  /* 0x0000000500067202 */ /* 0x000fe40000000f00 */
[----:B------:R-:W-:-:S05]  /*b600*/  IADD3 RZ, P0, R3, R4, RZ ;  /* 0x0000000403ff7210 */ /* 0x000fca0007f1e0ff */
[----:B------:R-:W-:-:S08]  /*b610*/  IMAD.WIDE.U32.X R6, R11, R9, R6, P0 ;  /* 0x000000090b067225 */ /* 0x000fd000000e0406 */
.L_x_137:
[----:B------:R-:W5:Y:S01]  /*b620*/  LDC.64 R18, c[0x0][0x8e8] ;  /* 0x00023a00ff127b82 */ /* 0x000f620000000a00 */
[-CC-:B-1----:R-:W-:Y:S01]  /*b630*/  SHF.R.U64 R28, R6, R10.reuse, R7.reuse ;  /* 0x0000000a061c7219 */ /* 0x182fe20000001207 */
[----:B------:R-:W-:Y:S01]  /*b640*/  ULDC UR4, c[0x0][0x154] ;  /* 0x0000550000047ab9 */ /* 0x000fe20000000800 */
[----:B---3--:R-:W-:Y:S01]  /*b650*/  SHF.R.U32.HI R2, RZ, R10, R7 ;  /* 0x0000000aff027219 */ /* 0x008fe20000011607 */
[----:B------:R-:W-:Y:S01]  /*b660*/  IMAD.MOV.U32 R7, RZ, RZ, 0x1 ;  /* 0x00000001ff077424 */ /* 0x000fe200078e00ff */
[----:B------:R-:W-:Y:S02]  /*b670*/  IADD3 R5, P0, RZ, -R28, RZ ;  /* 0x8000001cff057210 */ /* 0x000fe40007f1e0ff */
[----:B----4-:R-:W-:Y:S01]  /*b680*/  IADD3 R20, -R20, RZ, RZ ;  /* 0x000000ff14147210 */ /* 0x010fe20007ffe1ff */
[----:B------:R-:W1:Y:S02]  /*b690*/  LDC R6, c[0x0][0x8c0] ;  /* 0x00023000ff067b82 */ /* 0x000e640000000800 */
[----:B--2---:R-:W-:Y:S01]  /*b6a0*/  IMAD.X R3, RZ, RZ, ~R2, P0 ;  /* 0x000000ffff037224 */ /* 0x004fe200000e0e02 */
[----:B------:R-:W-:Y:S01]  /*b6b0*/  MOV R2, R23 ;  /* 0x0000001700027202 */ /* 0x000fe20000000f00 */
[----:B------:R-:W-:-:S02]  /*b6c0*/  IMAD R17, R22, R20, R17 ;  /* 0x0000001416117224 */ /* 0x000fc400078e0211 */
[-C--:B------:R-:W-:Y:S02]  /*b6d0*/  IMAD R4, R3, R14.reuse, RZ ;  /* 0x0000000e03047224 */ /* 0x080fe400078e02ff */
[----:B------:R-:W2:Y:S01]  /*b6e0*/  LDC R24, c[0x0][0x8b0] ;  /* 0x00022c00ff187b82 */ /* 0x000ea20000000800 */
[----:B------:R-:W-:Y:S02]  /*b6f0*/  IMAD.MOV.U32 R3, RZ, RZ, R25 ;  /* 0x000000ffff037224 */ /* 0x000fe400078e0019 */
[----:B------:R-:W-:-:S05]  /*b700*/  IMAD.WIDE.U32 R2, R5, R14, R2 ;  /* 0x0000000e05027225 */ /* 0x000fca00078e0002 */
[----:B------:R-:W3:Y:S01]  /*b710*/  LDC R26, c[0x0][0x900] ;  /* 0x00024000ff1a7b82 */ /* 0x000ee20000000800 */
[----:B------:R-:W-:Y:S01]  /*b720*/  IMAD R5, R5, R15, R4 ;  /* 0x0000000f05057224 */ /* 0x000fe200078e0204 */
[----:B------:R-:W-:Y:S02]  /*b730*/  I2FP.F32.U32 R4, R21 ;  /* 0x0000001500047245 */ /* 0x000fe40000201000 */
[----:B-----5:R-:W-:Y:S02]  /*b740*/  ISETP.NE.U32.AND P0, PT, R18, RZ, PT ;  /* 0x000000ff1200720c */ /* 0x020fe40003f05070 */
[----:B------:R-:W-:Y:S01]  /*b750*/  IADD3 R3, R3, R5, RZ ;  /* 0x0000000503037210 */ /* 0x000fe20007ffe0ff */
[----:B------:R-:W-:Y:S01]  /*b760*/  FMUL R4, R4, UR4 ;  /* 0x0000000404047c20 */ /* 0x000fe20008400000 */
[----:B------:R-:W4:Y:S01]  /*b770*/  LDC R20, c[0x0][0x148] ;  /* 0x00005200ff147b82 */ /* 0x000f220000000800 */
[----:B------:R-:W-:Y:S02]  /*b780*/  ISETP.NE.AND.EX P0, PT, R19, RZ, PT, P0 ;  /* 0x000000ff1300720c */ /* 0x000fe40003f05300 */
[-CC-:B-1----:R-:W-:Y:S01]  /*b790*/  SHF.R.U64 R10, R2, R6.reuse, R3.reuse ;  /* 0x00000006020a7219 */ /* 0x182fe20000001203 */
[----:B------:R1:W1:Y:S01]  /*b7a0*/  F2I.U32.TRUNC.NTZ R11, R4 ;  /* 0x00000004000b7305 */ /* 0x000262000020f000 */
[----:B------:R-:W-:-:S02]  /*b7b0*/  SHF.R.U32.HI R3, RZ, R6, R3 ;  /* 0x00000006ff037219 */ /* 0x000fc40000011603 */
[----:B------:R-:W-:Y:S01]  /*b7c0*/  MOV R5, 0xffffffff ;  /* 0xffffffff00057802 */ /* 0x000fe20000000f00 */
[----:B------:R-:W1:Y:S01]  /*b7d0*/  LDC R15, c[0x0][0x8a8] ;  /* 0x00022a00ff0f7b82 */ /* 0x000e620000000800 */
[-CC-:B--2---:R-:W-:Y:S02]  /*b7e0*/  SHF.R.U64 R8, R10, R24.reuse, R3.reuse ;  /* 0x000000180a087219 */ /* 0x184fe40000001203 */
[----:B------:R-:W-:-:S05]  /*b7f0*/  SHF.R.U32.HI R3, RZ, R24, R3 ;  /* 0x00000018ff037219 */ /* 0x000fca0000011603 */
[----:B------:R-:W2:Y:S01]  /*b800*/  LDC R22, c[0x0][0x8f0] ;  /* 0x00023c00ff167b82 */ /* 0x000ea20000000800 */
[-C--:B---3--:R-:W-:Y:S02]  /*b810*/  SHF.L.U32 R5, R5, R26.reuse, RZ ;  /* 0x0000001a05057219 */ /* 0x088fe400000006ff */
[-CC-:B------:R-:W-:Y:S02]  /*b820*/  SHF.R.U64 R14, R8, R26.reuse, R3.reuse ;  /* 0x0000001a080e7219 */ /* 0x180fe40000001203 */
[-C--:B------:R-:W-:Y:S02]  /*b830*/  SHF.R.U32.HI R3, RZ, R26.reuse, R3 ;  /* 0x0000001aff037219 */ /* 0x080fe40000011603 */
[----:B------:R-:W-:Y:S01]  /*b840*/  SHF.L.U32 R26, R7, R26, RZ ;  /* 0x0000001a071a7219 */ /* 0x000fe200000006ff */
[----:B------:R-:W3:Y:S01]  /*b850*/  LDC R25, c[0x0][0x8e0] ;  /* 0x00023800ff197b82 */ /* 0x000ee20000000800 */
[----:B------:R-:W-:Y:S02]  /*b860*/  LOP3.LUT R23, RZ, R5, RZ, 0x33, !PT ;  /* 0x00000005ff177212 */ /* 0x000fe400078e33ff */
[----:B------:R-:W-:-:S05]  /*b870*/  MOV R2, R14 ;  /* 0x0000000e00027202 */ /* 0x000fca0000000f00 */
[----:B------:R-:W1:Y:S01]  /*b880*/  LDC R27, c[0x0][0x8b8] ;  /* 0x00022e00ff1b7b82 */ /* 0x000e620000000800 */
[----:B------:R-:W-:Y:S05]  /*b890*/  @!P0 BRA `(.L_x_138) ;  /* 0x0000000000288947 */ /* 0x000fea0003800000 */
[----:B------:R-:W5:Y:S02]  /*b8a0*/  LDC R7, c[0x0][0x8f4] ;  /* 0x00023d00ff077b82 */ /* 0x000f640000000800 */
[----:B-----5:R-:W-:-:S04]  /*b8b0*/  IADD3 R7, P0, R14, R7, RZ ;  /* 0x000000070e077210 */ /* 0x020fc80007f1e0ff */
[----:B------:R-:W-:-:S05]  /*b8c0*/  IADD3.X R9, RZ, R3, RZ, P0, !PT ;  /* 0x00000003ff097210 */ /* 0x000fca00007fe4ff */
[----:B------:R-:W-:-:S04]  /*b8d0*/  IMAD.WIDE.U32 R2, R9, R18, RZ ;  /* 0x0000001209027225 */ /* 0x000fc800078e00ff */
[----:B-1----:R-:W-:-:S04]  /*b8e0*/  IMAD.WIDE.U32 R4, P0, R7, R19, R2 ;  /* 0x0000001307047225 */ /* 0x002fc80007800002 */
[----:B------:R-:W-:Y:S01]  /*b8f0*/  IMAD.WIDE.U32 R2, R7, R18, RZ ;  /* 0x0000001207027225 */ /* 0x000fe200078e00ff */
[----:B------:R-:W-:-:S03]  /*b900*/  MOV R6, R5 ;  /* 0x0000000500067202 */ /* 0x000fc60000000f00 */
[----:B------:R-:W-:Y:S01]  /*b910*/  IMAD.X R7, RZ, RZ, RZ, P0 ;  /* 0x000000ffff077224 */ /* 0x000fe200000e06ff */
[----:B------:R-:W-:-:S05]  /*b920*/  IADD3 RZ, P0, R3, R4, RZ ;  /* 0x0000000403ff7210 */ /* 0x000fca0007f1e0ff */
[----:B------:R-:W-:-:S08]  /*b930*/  IMAD.WIDE.U32.X R2, R9, R19, R6, P0 ;  /* 0x0000001309027225 */ /* 0x000fd000000e0406 */
.L_x_138:
[----:B-1----:R-:W1:Y:S01]  /*b940*/  LDC R4, c[0x0][0x904] ;  /* 0x00024100ff047b82 */ /* 0x002e620000000800 */
[----:B--2---:R-:W-:Y:S01]  /*b950*/  SHF.R.U64 R2, R2, R22, R3 ;  /* 0x0000001602027219 */ /* 0x004fe20000001203 */
[----:B------:R-:W-:Y:S01]  /*b960*/  VIADD R7, R15, 0xffffffff ;  /* 0xffffffff0f077836 */ /* 0x000fe20000000000 */
[----:B------:R-:W-:Y:S02]  /*b970*/  IADD3 R11, -R11, RZ, RZ ;  /* 0x000000ff0b0b7210 */ /* 0x000fe40007ffe1ff */
[----:B------:R-:W-:Y:S02]  /*b980*/  LOP3.LUT R5, R8, R23, RZ, 0xc0, !PT ;  /* 0x0000001708057212 */ /* 0x000fe400078ec0ff */
[----:B------:R-:W-:Y:S02]  /*b990*/  IADD3 R3, -R2, RZ, RZ ;  /* 0x000000ff02037210 */ /* 0x000fe40007ffe1ff */
[----:B------:R-:W-:Y:S01]  /*b9a0*/  LOP3.LUT R10, R10, R7, RZ, 0xc0, !PT ;  /* 0x000000070a0a7212 */ /* 0x000fe200078ec0ff */
[----:B------:R-:W-:Y:S01]  /*b9b0*/  IMAD R2, R26, R2, R5 ;  /* 0x000000021a027224 */ /* 0x000fe200078e0205 */
[----:B------:R-:W-:Y:S01]  /*b9c0*/  R2UR UR43, R28 ;  /* 0x000000001c2b72ca */ /* 0x000fe200000e0000 */
[----:B---3--:R-:W-:-:S04]  /*b9d0*/  IMAD R3, R3, R25, R14 ;  /* 0x0000001903037224 */ /* 0x008fc800078e020e */
[----:B------:R-:W-:Y:S01]  /*b9e0*/  IMAD R3, R3, R15, R10 ;  /* 0x0000000f03037224 */ /* 0x000fe200078e020a */
[----:B-1----:R-:W-:-:S13]  /*b9f0*/  ISETP.NE.AND P0, PT, R4, 0x1, PT ;  /* 0x000000010400780c */ /* 0x002fda0003f05270 */
[----:B----4-:R-:W-:-:S04]  /*ba00*/  @P0 IMAD R17, R20, R11, R21 ;  /* 0x0000000b14110224 */ /* 0x010fc800078e0215 */
[----:B------:R-:W-:-:S05]  /*ba10*/  IMAD R2, R2, R27, R17 ;  /* 0x0000001b02027224 */ /* 0x000fca00078e0211 */
[----:B------:R-:W-:Y:S02]  /*ba20*/  SEL R4, R3, R2, !P0 ;  /* 0x0000000203047207 */ /* 0x000fe40004000000 */
[----:B------:R-:W-:Y:S02]  /*ba30*/  SEL R3, R2, R3, !P0 ;  /* 0x0000000302037207 */ /* 0x000fe40004000000 */
[----:B------:R-:W-:Y:S02]  /*ba40*/  R2UR UR59, R4 ;  /* 0x00000000043b72ca */ /* 0x000fe400000e0000 */
[----:B------:R-:W-:Y:S01]  /*ba50*/  MOV R4, 0x1 ;  /* 0x0000000100047802 */ /* 0x000fe20000000f00 */
[----:B------:R4:W-:Y:S03]  /*ba60*/  STL [R1+0xd8], R3 ;  /* 0x0000d80301007387 */ /* 0x0009e60000100800 */
[----:B------:R-:W-:-:S09]  /*ba70*/  PRMT R2, R4, 0x7610, R2 ;  /* 0x0000761004027816 */ /* 0x000fd20000000002 */
.L_x_136:
[----:B------:R-:W-:Y:S01]  /*ba80*/  UIADD3 UR36, UR58, UR36, URZ ;  /* 0x000000243a247290 */ /* 0x000fe2000fffe03f */
[----:B------:R1:W-:Y:S01]  /*ba90*/  STL [R1+0xb8], R12 ;  /* 0x0000b80c01007387 */ /* 0x0003e20000100800 */
[----:B------:R-:W-:Y:S01]  /*baa0*/  LOP3.LUT P0, RZ, R2, 0xff, RZ, 0xc0, !PT ;  /* 0x000000ff02ff7812 */ /* 0x000fe2000780c0ff */
[----:B------:R-:W-:Y:S01]  /*bab0*/  IMAD.MOV.U32 R2, RZ, RZ, R0 ;  /* 0x000000ffff027224 */ /* 0x000fe200078e0000 */
[----:B------:R-:W-:Y:S01]  /*bac0*/  USHF.R.U32.HI UR4, URZ, 0x3, UR36 ;  /* 0x000000033f047899 */ /* 0x000fe20008011624 */
[----:B------:R1:W-:Y:S01]  /*bad0*/  STL [R1+0xb4], R13 ;  /* 0x0000b40d01007387 */ /* 0x0003e20000100800 */
[----:B------:R-:W-:Y:S02]  /*bae0*/  UISETP.GT.U32.AND UP0, UPT, UR36, 0x7, UPT ;  /* 0x000000072400788c */ /* 0x000fe4000bf04070 */
[----:B------:R-:W-:Y:S02]  /*baf0*/  ULOP3.LUT UR4, UR4, 0x1, URZ, 0xc0, !UPT ;  /* 0x0000000104047892 */ /* 0x000fe4000f8ec03f */
[----:B------:R-:W-:-:S02]  /*bb00*/  UISETP.LT.U32.AND UP0, UPT, UR58, 0x8, UP0 ;  /* 0x000000083a00788c */ /* 0x000fc40008701070 */
[----:B------:R-:W-:Y:S02]  /*bb10*/  UISETP.NE.U32.AND UP1, UPT, UR4, 0x1, UPT ;  /* 0x000000010400788c */ /* 0x000fe4000bf25070 */
[----:B------:R-:W-:Y:S02]  /*bb20*/  USEL UR5, URZ, 0x1, !UP0 ;  /* 0x000000013f057887 */ /* 0x000fe4000c000000 */
[----:B------:R-:W-:Y:S02]  /*bb30*/  UISETP.GT.U32.AND UP1, UPT, UR58, 0x7, !UP1 ;  /* 0x000000073a00788c */ /* 0x000fe4000cf24070 */
[----:B------:R-:W-:Y:S02]  /*bb40*/  ULOP3.LUT UR36, UR36, 0x7, URZ, 0xc0, !UPT ;  /* 0x0000000724247892 */ /* 0x000fe4000f8ec03f */
[----:B------:R-:W-:-:S04]  /*bb50*/  USEL UR4, URZ, 0x1, !UP1 ;  /* 0x000000013f047887 */ /* 0x000fc8000c800000 */
[----:B------:R-:W-:Y:S01]  /*bb60*/  ULOP3.LUT UR49, UR4, UR49, UR5, 0x96, !UPT ;  /* 0x0000003104317292 */ /* 0x000fe2000f8e9605 */
[----:B-1----:R-:W-:Y:S11]  /*bb70*/  @P0 BRA `(.L_x_139) ;  /* 0xffffff5800d40947 */ /* 0x002ff6000383ffff */
[----:B------:R-:W-:-:S04]  /*bb80*/  DEPBAR.LE SB0, 0x0 ;  /* 0x000080000000791a */ /* 0x000fc80000000000 */
[----:B------:R-:W-:Y:S05]  /*bb90*/  EXIT ;  /* 0x000000000000794d */ /* 0x000fea0003800000 */
.L_x_9:
[----:B------:R-:W2:Y:S01]  /*bba0*/  LDL R17, [R1+0xc0] ;  /* 0x0000c00001117983 */ /* 0x000ea20000100800 */
[----:B------:R-:W-:-:S03]  /*bbb0*/  ULDC.64 UR4, c[0x0][0x8f8] ;  /* 0x00023e0000047ab9 */ /* 0x000fc60000000a00 */
[----:B------:R-:W3:Y:S01]  /*bbc0*/  LDL R18, [R1+0xc4] ;  /* 0x0000c40001127983 */ /* 0x000ee20000100800 */
[----:B------:R-:W-:Y:S01]  /*bbd0*/  PRMT R7, RZ, 0x7610, R7 ;  /* 0x00007610ff077816 */ /* 0x000fe20000000007 */
[----:B------:R-:W-:Y:S01]  /*bbe0*/  IMAD.MOV.U32 R4, RZ, RZ, -0x1 ;  /* 0xffffffffff047424 */ /* 0x000fe200078e00ff */
[----:B------:R-:W-:Y:S02]  /*bbf0*/  MOV R6, 0xffffffff ;  /* 0xffffffff00067802 */ /* 0x000fe40000000f00 */
[----:B------:R-:W-:Y:S02]  /*bc00*/  MOV R5, 0xffffffff ;  /* 0xffffffff00057802 */ /* 0x000fe40000000f00 */
[----:B--2---:R-:W-:-:S04]  /*bc10*/  ISETP.GE.U32.AND P0, PT, R17, UR4, PT ;  /* 0x0000000411007c0c */ /* 0x004fc8000bf06070 */
[----:B---3--:R-:W-:-:S13]  /*bc20*/  ISETP.GE.U32.AND.EX P0, PT, R18, UR5, PT, P0 ;  /* 0x0000000512007c0c */ /* 0x008fda000bf06100 */
[----:B------:R-:W-:Y:S05]  /*bc30*/  @P0 BRA `(.L_x_140) ;  /* 0x0000000400680947 */ /* 0x000fea0003800000 */
[----:B------:R-:W1:Y:S01]  /*bc40*/  LDC.64 R10, c[0x0][0x8d0] ;  /* 0x00023400ff0a7b82 */ /* 0x000e620000000a00 */
[----:B------:R-:W-:Y:S02]  /*bc50*/  MOV R8, R17 ;  /* 0x0000001100087202 */ /* 0x000fe40000000f00 */
[----:B------:R-:W-:-:S05]  /*bc60*/  MOV R9, R18 ;  /* 0x0000001200097202 */ /* 0x000fca0000000f00 */
[----:B------:R-:W2:Y:S08]  /*bc70*/  LDC R12, c[0x0][0x8d8] ;  /* 0x00023600ff0c7b82 */ /* 0x000eb00000000800 */
[----:B------:R-:W3:Y:S01]  /*bc80*/  LDC.64 R14, c[0x0][0x8c8] ;  /* 0x00023200ff0e7b82 */ /* 0x000ee20000000a00 */
[----:B-1----:R-:W-:-:S04]  /*bc90*/  ISETP.NE.U32.AND P0, PT, R10, RZ, PT ;  /* 0x000000ff0a00720c */ /* 0x002fc80003f05070 */
[----:B------:R-:W-:-:S13]  /*bca0*/  ISETP.NE.AND.EX P0, PT, R11, RZ, PT, P0 ;  /* 0x000000ff0b00720c */ /* 0x000fda0003f05300 */
[----:B--23--:R-:W-:Y:S05]  /*bcb0*/  @!P0 BRA `(.L_x_141) ;  /* 0x0000000000288947 */ /* 0x00cfea0003800000 */
[----:B------:R-:W1:Y:S02]  /*bcc0*/  LDC R4, c[0x0][0x8dc] ;  /* 0x00023700ff047b82 */ /* 0x000e640000000800 */
[----:B-1----:R-:W-:-:S05]  /*bcd0*/  IADD3 R9, P0, R17, R4, RZ ;  /* 0x0000000411097210 */ /* 0x002fca0007f1e0ff */
[----:B------:R-:W-:-:S04]  /*bce0*/  IMAD.X R13, RZ, RZ, R18, P0 ;  /* 0x000000ffff0d7224 */ /* 0x000fc800000e0612 */
[----:B------:R-:W-:-:S04]  /*bcf0*/  IMAD.WIDE.U32 R4, R13, R10, RZ ;  /* 0x0000000a0d047225 */ /* 0x000fc800078e00ff */
[----:B------:R-:W-:-:S04]  /*bd00*/  IMAD.WIDE.U32 R6, P0, R9, R11, R4 ;  /* 0x0000000b09067225 */ /* 0x000fc80007800004 */
[----:B------:R-:W-:Y:S01]  /*bd10*/  IMAD.WIDE.U32 R4, R9, R10, RZ ;  /* 0x0000000a09047225 */ /* 0x000fe200078e00ff */
[----:B------:R-:W-:Y:S02]  /*bd20*/  IADD3.X R9, RZ, RZ, RZ, P0, !PT ;  /* 0x000000ffff097210 */ /* 0x000fe400007fe4ff */
[----:B------:R-:W-:Y:S02]  /*bd30*/  MOV R8, R7 ;  /* 0x0000000700087202 */ /* 0x000fe40000000f00 */
[----:B------:R-:W-:-:S05]  /*bd40*/  IADD3 RZ, P0, R5, R6, RZ ;  /* 0x0000000605ff7210 */ /* 0x000fca0007f1e0ff */
[----:B------:R-:W-:-:S08]  /*bd50*/  IMAD.WIDE.U32.X R8, R13, R11, R8, P0 ;  /* 0x0000000b0d087225 */ /* 0x000fd000000e0408 */
.L_x_141:
[--C-:B------:R-:W-:Y:S01]  /*bd60*/  SHF.R.U64 R10, R8, R12, R9.reuse ;  /* 0x0000000c080a7219 */ /* 0x100fe20000001209 */
[----:B------:R-:W1:Y:S01]  /*bd70*/  LDC R16, c[0x0][0x8c0] ;  /* 0x00023000ff107b82 */ /* 0x000e620000000800 */
[----:B------:R-:W-:Y:S01]  /*bd80*/  I2FP.F32.U32 R6, R2 ;  /* 0x0000000200067245 */ /* 0x000fe20000201000 */
[----:B------:R-:W-:Y:S01]  /*bd90*/  ULDC UR4, c[0x0][0x150] ;  /* 0x0000540000047ab9 */ /* 0x000fe20000000800 */
[----:B------:R-:W-:Y:S02]  /*bda0*/  MOV R5, R18 ;  /* 0x0000001200057202 */ /* 0x000fe40000000f00 */
[----:B------:R-:W-:Y:S01]  /*bdb0*/  SHF.R.U32.HI R3, RZ, R12, R9 ;  /* 0x0000000cff037219 */ /* 0x000fe20000011609 */
[----:B------:R-:W-:Y:S01]  /*bdc0*/  FMUL R9, R6, UR4 ;  /* 0x0000000406097c20 */ /* 0x000fe20008400000 */
[----:B------:R-:W-:Y:S01]  /*bdd0*/  IADD3 R7, P0, RZ, -R10, RZ ;  /* 0x8000000aff077210 */ /* 0x000fe20007f1e0ff */
[----:B------:R-:W2:Y:S01]  /*bde0*/  LDC.64 R18, c[0x0][0x8e8] ;  /* 0x00023a00ff127b82 */ /* 0x000ea20000000a00 */
[----:B------:R-:W-:Y:S01]  /*bdf0*/  MOV R4, R17 ;  /* 0x0000001100047202 */ /* 0x000fe20000000f00 */
[----:B------:R-:W-:-:S02]  /*be00*/  ULDC UR4, c[0x0][0x154] ;  /* 0x0000550000047ab9 */ /* 0x000fc40000000800 */
[----:B------:R-:W-:Y:S01]  /*be10*/  IMAD.X R3, RZ, RZ, ~R3, P0 ;  /* 0x000000ffff037224 */ /* 0x000fe200000e0e03 */
[----:B------:R-:W3:Y:S01]  /*be20*/  F2I.U32.TRUNC.NTZ R9, R9 ;  /* 0x0000000900097305 */ /* 0x000ee2000020f000 */
[-C--:B------:R-:W-:Y:S02]  /*be30*/  IMAD.WIDE.U32 R4, R7, R14.reuse, R4 ;  /* 0x0000000e07047225 */ /* 0x080fe400078e0004 */
[----:B------:R-:W4:Y:S02]  /*be40*/  LDC R11, c[0x0][0x144] ;  /* 0x00005100ff0b7b82 */ /* 0x000f240000000800 */
[----:B------:R-:W-:-:S04]  /*be50*/  IMAD R6, R3, R14, RZ ;  /* 0x0000000e03067224 */ /* 0x000fc800078e02ff */
[----:B------:R-:W-:Y:S01]  /*be60*/  IMAD R3, R7, R15, R6 ;  /* 0x0000000f07037224 */ /* 0x000fe200078e0206 */
[----:B------:R-:W-:Y:S01]  /*be70*/  MOV R6, 0xffffffff ;  /* 0xffffffff00067802 */ /* 0x000fe20000000f00 */
[----:B------:R-:W5:Y:S02]  /*be80*/  LDC R12, c[0x0][0x8b0] ;  /* 0x00022c00ff0c7b82 */ /* 0x000f640000000800 */
[----:B------:R-:W-:Y:S01]  /*be90*/  IMAD.IADD R3, R5, 0x1, R3 ;  /* 0x0000000105037824 */ /* 0x000fe200078e0203 */
[----:B------:R-:W-:-:S04]  /*bea0*/  I2FP.F32.U32 R5, R0 ;  /* 0x0000000000057245 */ /* 0x000fc80000201000 */
[-CC-:B-1----:R-:W-:Y:S01]  /*beb0*/  SHF.R.U64 R8, R4, R16.reuse, R3.reuse ;  /* 0x0000001004087219 */ /* 0x182fe20000001203 */
[----:B------:R-:W1:Y:S01]  /*bec0*/  LDC R7, c[0x0][0x900] ;  /* 0x00024000ff077b82 */ /* 0x000e620000000800 */
[----:B---3--:R-:W-:Y:S01]  /*bed0*/  IADD3 R4, -R9, RZ, RZ ;  /* 0x000000ff09047210 */ /* 0x008fe20007ffe1ff */
[----:B------:R-:W-:Y:S01]  /*bee0*/  FMUL R5, R5, UR4 ;  /* 0x0000000405057c20 */ /* 0x000fe20008400000 */
[----:B--2---:R-:W-:Y:S02]  /*bef0*/  ISETP.NE.U32.AND P0, PT, R18, RZ, PT ;  /* 0x000000ff1200720c */ /* 0x004fe40003f05070 */
[----:B------:R-:W-:Y:S02]  /*bf00*/  SHF.R.U32.HI R3, RZ, R16, R3 ;  /* 0x00000010ff037219 */ /* 0x000fe40000011603 */
[----:B------:R-:W-:Y:S01]  /*bf10*/  ISETP.NE.AND.EX P0, PT, R19, RZ, PT, P0 ;  /* 0x000000ff1300720c */ /* 0x000fe20003f05300 */
[----:B------:R-:W2:Y:S01]  /*bf20*/  LDC R15, c[0x0][0x148] ;  /* 0x00005200ff0f7b82 */ /* 0x000ea20000000800 */
[----:B----4-:R-:W-:-:S02]  /*bf30*/  IMAD R17, R11, R4, R2 ;  /* 0x000000040b117224 */ /* 0x010fc400078e0202 */
[----:B------:R-:W-:-:S05]  /*bf40*/  IMAD.MOV.U32 R4, RZ, RZ, 0x1 ;  /* 0x00000001ff047424 */ /* 0x000fca00078e00ff */
[----:B------:R-:W3:Y:S01]  /*bf50*/  LDC R14, c[0x0][0x8a8] ;  /* 0x00022a00ff0e7b82 */ /* 0x000ee20000000800 */
[-CC-:B-----5:R-:W-:Y:S02]  /*bf60*/  SHF.R.U64 R11, R8, R12.reuse, R3.reuse ;  /* 0x0000000c080b7219 */ /* 0x1a0fe40000001203 */
[----:B------:R-:W-:Y:S02]  /*bf70*/  SHF.R.U32.HI R2, RZ, R12, R3 ;  /* 0x0000000cff027219 */ /* 0x000fe40000011603 */
[----:B------:R4:W1:Y:S03]  /*bf80*/  F2I.U32.TRUNC.NTZ R12, R5 ;  /* 0x00000005000c7305 */ /* 0x000866000020f000 */
[----:B------:R-:W2:Y:S01]  /*bf90*/  LDC R20, c[0x0][0x8f0] ;  /* 0x00023c00ff147b82 */ /* 0x000ea20000000800 */
[-C--:B-1----:R-:W-:Y:S02]  /*bfa0*/  SHF.L.U32 R6, R6, R7.reuse, RZ ;  /* 0x0000000706067219 */ /* 0x082fe400000006ff */
[----:B------:R-:W-:-:S02]  /*bfb0*/  SHF.R.U64 R13, R11, R7, R2 ;  /* 0x000000070b0d7219 */ /* 0x000fc40000001202 */
[-C--:B------:R-:W-:Y:S02]  /*bfc0*/  SHF.R.U32.HI R3, RZ, R7.reuse, R2 ;  /* 0x00000007ff037219 */ /* 0x080fe40000011602 */
[----:B------:R-:W-:Y:S01]  /*bfd0*/  SHF.L.U32 R16, R4, R7, RZ ;  /* 0x0000000704107219 */ /* 0x000fe200000006ff */
[----:B------:R-:W1:Y:S01]  /*bfe0*/  LDC R21, c[0x0][0x8e0] ;  /* 0x00023800ff157b82 */ /* 0x000e620000000800 */
[----:B------:R-:W-:Y:S02]  /*bff0*/  LOP3.LUT R22, RZ, R6, RZ, 0x33, !PT ;  /* 0x00000006ff167212 */ /* 0x000fe400078e33ff */
[----:B------:R-:W-:-:S05]  /*c000*/  MOV R2, R13 ;  /* 0x0000000d00027202 */ /* 0x000fca0000000f00 */
[----:B------:R-:W1:Y:S01]  /*c010*/  LDC R23, c[0x0][0x8b8] ;  /* 0x00022e00ff177b82 */ /* 0x000e620000000800 */
[----:B----4-:R-:W-:Y:S05]  /*c020*/  @!P0 BRA `(.L_x_142) ;  /* 0x0000000000288947 */ /* 0x010fea0003800000 */
[----:B------:R-:W4:Y:S02]  /*c030*/  LDC R2, c[0x0][0x8f4] ;  /* 0x00023d00ff027b82 */ /* 0x000f240000000800 */
[----:B----4-:R-:W-:-:S04]  /*c040*/  IADD3 R7, P0, R13, R2, RZ ;  /* 0x000000020d077210 */ /* 0x010fc80007f1e0ff */
        /* <DEDUP_REMOVED lines=8> */
.L_x_142:
[----:B------:R-:W4:Y:S01]  /*c0d0*/  LDC R4, c[0x0][0x904] ;  /* 0x00024100ff047b82 */ /* 0x000f220000000800 */
[----:B--2---:R-:W-:Y:S01]  /*c0e0*/  SHF.R.U64 R3, R2, R20, R3 ;  /* 0x0000001402037219 */ /* 0x004fe20000001203 */
[----:B---3--:R-:W-:Y:S01]  /*c0f0*/  VIADD R5, R14, 0xffffffff ;  /* 0xffffffff0e057836 */ /* 0x008fe20000000000 */
[----:B------:R-:W-:Y:S02]  /*c100*/  LOP3.LUT R2, R11, R22, RZ, 0xc0, !PT ;  /* 0x000000160b027212 */ /* 0x000fe400078ec0ff */
[----:B------:R-:W-:Y:S02]  /*c110*/  IADD3 R12, -R12, RZ, RZ ;  /* 0x000000ff0c0c7210 */ /* 0x000fe40007ffe1ff */
[----:B------:R-:W-:Y:S01]  /*c120*/  MOV R7, 0x1 ;  /* 0x0000000100077802 */ /* 0x000fe20000000f00 */
[----:B------:R-:W-:Y:S01]  /*c130*/  IMAD R2, R16, R3, R2 ;  /* 0x0000000310027224 */ /* 0x000fe200078e0202 */
[----:B----4-:R-:W-:Y:S02]  /*c140*/  ISETP.NE.AND P0, PT, R4, 0x1, PT ;  /* 0x000000010400780c */ /* 0x010fe40003f05270 */
[----:B------:R-:W-:-:S02]  /*c150*/  IADD3 R4, -R3, RZ, RZ ;  /* 0x000000ff03047210 */ /* 0x000fc40007ffe1ff */
[----:B------:R-:W-:-:S09]  /*c160*/  LOP3.LUT R3, R8, R5, RZ, 0xc0, !PT ;  /* 0x0000000508037212 */ /* 0x000fd200078ec0ff */
[----:B------:R-:W-:Y:S02]  /*c170*/  @P0 IMAD R17, R15, R12, R0 ;  /* 0x0000000c0f110224 */ /* 0x000fe400078e0200 */
[----:B-1----:R-:W-:Y:S02]  /*c180*/  IMAD R0, R4, R21, R13 ;  /* 0x0000001504007224 */ /* 0x002fe400078e020d */
[----:B------:R-:W-:Y:S02]  /*c190*/  IMAD R6, R2, R23, R17 ;  /* 0x0000001702067224 */ /* 0x000fe400078e0211 */
[----:B------:R-:W-:Y:S02]  /*c1a0*/  IMAD R3, R0, R14, R3 ;  /* 0x0000000e00037224 */ /* 0x000fe400078e0203 */
[----:B------:R-:W-:-:S03]  /*c1b0*/  IMAD.MOV.U32 R4, RZ, RZ, R10 ;  /* 0x000000ffff047224 */ /* 0x000fc600078e000a */
[----:B------:R-:W-:Y:S02]  /*c1c0*/  SEL R5, R3, R6, !P0 ;  /* 0x0000000603057207 */ /* 0x000fe40004000000 */
[----:B------:R-:W-:-:S07]  /*c1d0*/  SEL R6, R6, R3, !P0 ;  /* 0x0000000306067207 */ /* 0x000fce0004000000 */
.L_x_140:
[----:B------:R-:W-:-:S08]  /*c1e0*/  NOP ;  /* 0x0000000000007918 */ /* 0x000fd00000000000 */
[----:B------:R-:W1:-:S00]  /*c1f0*/  USETMAXREG.DEALLOC.CTAPOOL 0x28 ;  /* 0x00000028000079c8 */ /* 0x000e4000080e0500 */
[----:B------:R-:W-:-:S06]  /*c200*/  UISETP.NE.AND UP0, UPT, UR46, 0x1, UPT ;  /* 0x000000012e00788c */ /* 0x000fcc000bf05270 */
[----:B------:R-:W-:-:S13]  /*c210*/  PLOP3.LUT P0, PT, PT, PT, UP0, 0x80, 0x0 ;  /* 0x000000000000781c */ /* 0x000fda0003f0f008 */
[----:B------:R-:W-:Y:S05]  /*c220*/  @!P0 EXIT ;  /* 0x000000000000894d */ /* 0x000fea0003800000 */
[----:B------:R-:W-:-:S06]  /*c230*/  UISETP.NE.AND UP0, UPT, UR46, URZ, UPT ;  /* 0x0000003f2e00728c */ /* 0x000fcc000bf05270 */
[----:B------:R-:W-:-:S13]  /*c240*/  PLOP3.LUT P0, PT, PT, PT, UP0, 0x80, 0x0 ;  /* 0x000000000000781c */ /* 0x000fda0003f0f008 */
[----:B-1----:R-:W-:Y:S05]  /*c250*/  @!P0 BRA `(.L_x_143) ;  /* 0x0000001800548947 */ /* 0x002fea0003800000 */
[----:B------:R-:W-:-:S04]  /*c260*/  UISETP.NE.AND UP0, UPT, UR48, URZ, UPT ;  /* 0x0000003f3000728c */ /* 0x000fc8000bf05270 */
[----:B------:R-:W-:-:S06]  /*c270*/  UISETP.NE.OR UP0, UPT, UR46, 0x2, UP0 ;  /* 0x000000022e00788c */ /* 0x000fcc0008705670 */
[----:B------:R-:W-:-:S13]  /*c280*/  PLOP3.LUT P0, PT, PT, PT, UP0, 0x80, 0x0 ;  /* 0x000000000000781c */ /* 0x000fda0003f0f008 */
[----:B------:R-:W-:Y:S05]  /*c290*/  @P0 EXIT ;  /* 0x000000000000094d */ /* 0x000fea0003800000 */
[----:B------:R-:W-:-:S13]  /*c2a0*/  LOP3.LUT P2, RZ, R7, 0xff, RZ, 0xc0, !PT ;  /* 0x000000ff07ff7812 */ /* 0x000fda000784c0ff */
[----:B------:R-:W-:Y:S05]  /*c2b0*/  @!P2 BRA `(.L_x_144) ;  /* 0x000000000018a947 */ /* 0x000fea0003800000 */
[----:B------:R-:W-:Y:S01]  /*c2c0*/  UMOV UR4, 0x400 ;  /* 0x0000040000047882 */ /* 0x000fe20000000000 */
[----:B------:R-:W-:Y:S01]  /*c2d0*/  MOV R0, RZ ;  /* 0x000000ff00007202 */ /* 0x000fe20000000f00 */
[----:B------:R-:W-:-:S03]  /*c2e0*/  ULEA UR4, UR37, UR4, 0x18 ;  /* 0x0000000425047291 */ /* 0x000fc6000f8ec03f */
[----:B------:R-:W-:-:S06]  /*c2f0*/  SHF.L.U32 R0, R0, 0x1f, RZ ;  /* 0x0000001f00007819 */ /* 0x000fcc00000006ff */
[----:B------:R-:W1:Y:S02]  /*c300*/  SYNCS.PHASECHK.TRANS64.TRYWAIT P0, [UR4+0xc8], R0 ;  /* 0x0000c800ff0075a7 */ /* 0x000e640008000144 */
[----:B-1----:R-:W-:Y:S05]  /*c310*/  @!P0 BRA `(.L_x_145) ;  /* 0x0000002c009c8947 */ /* 0x002fea0003800000 */
.L_x_144:
[----:B------:R-:W-:Y:S01]  /*c320*/  PRMT R11, RZ, 0x7610, R11 ;  /* 0x00007610ff0b7816 */ /* 0x000fe2000000000b */
[----:B------:R-:W-:Y:S06]  /*c330*/  @P1 BRA `(.L_x_146) ;  /* 0x00000000002c1947 */ /* 0x000fec0003800000 */
[----:B------:R-:W-:Y:S02]  /*c340*/  ULDC.64 UR4, c[0x0][0x588] ;  /* 0x0001620000047ab9 */ /* 0x000fe40000000a00 */
[----:B------:R-:W-:-:S04]  /*c350*/  ISETP.NE.U32.AND P0, PT, RZ, UR4, PT ;  /* 0x00000004ff007c0c */ /* 0x000fc8000bf05070 */
[----:B------:R-:W-:-:S13]  /*c360*/  ISETP.NE.AND.EX P0, PT, RZ, UR5, PT, P0 ;  /* 0x00000005ff007c0c */ /* 0x000fda000bf05300 */
[----:B------:R-:W-:Y:S05]  /*c370*/  @!P0 BRA `(.L_x_147) ;  /* 0x0000000000148947 */ /* 0x000fea0003800000 */
[----:B------:R-:W-:Y:S01]  /*c380*/  MOV R2, UR50 ;  /* 0x0000003200027c02 */ /* 0x000fe20008000f00 */
[----:B-1----:R-:W-:-:S05]  /*c390*/  IMAD.U32 R3, RZ, RZ, UR51 ;  /* 0x00000033ff037e24 */ /* 0x002fca000f8e00ff */
[----:B------:R2:W5:Y:S01]  /*c3a0*/  LDG.E R10, desc[UR54][R2.64] ;  /* 0x00000036020a7981 */ /* 0x000562000c1e1900 */
[----:B------:R-:W-:Y:S01]  /*c3b0*/  MOV R11, 0x1 ;  /* 0x00000001000b7802 */ /* 0x000fe20000000f00 */
[----:B------:R-:W-:Y:S06]  /*c3c0*/  BRA `(.L_x_146) ;  /* 0x0000000000087947 */ /* 0x000fec0003800000 */
.L_x_147:
[----:B------:R-:W3:Y:S01]  /*c3d0*/  LDC R10, c[0x0][0x580] ;  /* 0x00016000ff0a7b82 */ /* 0x000ee20000000800 */
[----:B------:R-:W-:-:S07]  /*c3e0*/  MOV R11, 0x1 ;  /* 0x00000001000b7802 */ /* 0x000fce0000000f00 */
.L_x_146:
[----:B------:R-:W-:Y:S05]  /*c3f0*/  @!P2 BRA `(.L_x_148) ;  /* 0x000000140068a947 */ /* 0x000fea0003800000 */
[----:B------:R-:W4:Y:S01]  /*c400*/  LDC R9, c[0x0][0x900] ;  /* 0x00024000ff097b82 */ /* 0x000f220000000800 */
[----:B-1----:R-:W-:Y:S01]  /*c410*/  IMAD.MOV.U32 R0, RZ, RZ, -0x1 ;  /* 0xffffffffff007424 */ /* 0x002fe200078e00ff */
[----:B--2---:R-:W-:Y:S01]  /*c420*/  MOV R2, 0x1 ;  /* 0x0000000100027802 */ /* 0x004fe20000000f00 */
[----:B------:R-:W-:Y:S01]  /*c430*/  ULOP3.LUT UR21, UR39, 0x2, URZ, 0xfc, !UPT ;  /* 0x0000000227157892 */ /* 0x000fe2000f8efc3f */
[----:B------:R-:W-:Y:S01]  /*c440*/  ULDC.64 UR22, c[0x0][0x198] ;  /* 0x0000660000167ab9 */ /* 0x000fe20000000a00 */
[----:B------:R-:W-:Y:S01]  /*c450*/  ULDC.64 UR4, c[0x0][0x588] ;  /* 0x0001620000047ab9 */ /* 0x000fe20000000a00 */
[----:B------:R-:W-:Y:S02]  /*c460*/  ULDC.64 UR6, c[0x0][0x8f8] ;  /* 0x00023e0000067ab9 */ /* 0x000fe40000000a00 */
[----:B------:R-:W1:Y:S01]  /*c470*/  LDC R8, c[0x0][0x8a8] ;  /* 0x00022a00ff087b82 */ /* 0x000e620000000800 */
[----:B------:R-:W-:Y:S01]  /*c480*/  ULDC.64 UR14, c[0x0][0x590] ;  /* 0x00016400000e7ab9 */ /* 0x000fe20000000a00 */
[----:B----4-:R-:W-:-:S02]  /*c490*/  SHF.L.U32 R0, R0, R9, RZ ;  /* 0x0000000900007219 */ /* 0x010fc400000006ff */
[----:B------:R-:W-:Y:S02]  /*c4a0*/  SHF.L.U32 R9, R2, R9, RZ ;  /* 0x0000000902097219 */ /* 0x000fe400000006ff */
[----:B------:R-:W-:Y:S02]  /*c4b0*/  LOP3.LUT R0, RZ, R0, RZ, 0x33, !PT ;  /* 0x00000000ff007212 */ /* 0x000fe400078e33ff */
[----:B-1----:R-:W-:-:S07]  /*c4c0*/  IADD3 R8, R8, -0x1, RZ ;  /* 0xffffffff08087810 */ /* 0x002fce0007ffe0ff */
.L_x_204:
[----:B------:R-:W-:Y:S02]  /*c4d0*/  ISETP.NE.U32.AND P0, PT, RZ, UR14, PT ;  /* 0x0000000eff007c0c */ /* 0x000fe4000bf05070 */
[----:B------:R-:W-:Y:S02]  /*c4e0*/  R2UR UR43, R6 ;  /* 0x00000000062b72ca */ /* 0x000fe400000e0000 */
[----:B------:R-:W-:Y:S02]  /*c4f0*/  R2UR UR42, R5 ;  /* 0x00000000052a72ca */ /* 0x000fe400000e0000 */
[----:B------:R-:W-:-:S09]  /*c500*/  ISETP.NE.AND.EX P0, PT, RZ, UR15, PT, P0 ;  /* 0x0000000fff007c0c */ /* 0x000fd2000bf05300 */
[----:B------:R-:W-:Y:S02]  /*c510*/  USHF.L.U32 UR43, UR43, 0x7, URZ ;  /* 0x000000072b2b7899 */ /* 0x000fe4000800063f */
[----:B------:R-:W-:Y:S02]  /*c520*/  USHF.L.U32 UR42, UR42, 0x8, URZ ;  /* 0x000000082a2a7899 */ /* 0x000fe4000800063f */
[----:B---34-:R-:W-:Y:S10]  /*c530*/  @!P0 BRA `(.L_x_149) ;  /* 0x00000000002c8947 */ /* 0x018ff40003800000 */
[----:B------:R-:W-:-:S04]  /*c540*/  ISETP.NE.U32.AND P1, PT, RZ, UR4, PT ;  /* 0x00000004ff007c0c */ /* 0x000fc8000bf25070 */
[----:B------:R-:W-:-:S13]  /*c550*/  ISETP.NE.AND.EX P1, PT, RZ, UR5, PT, P1 ;  /* 0x00000005ff007c0c */ /* 0x000fda000bf25310 */
[----:B------:R-:W-:Y:S05]  /*c560*/  @!P1 BRA `(.L_x_150) ;  /* 0x0000000000189947 */ /* 0x000fea0003800000 */
[----:B------:R-:W1:Y:S01]  /*c570*/  LDC.64 R2, c[0x0][0x588] ;  /* 0x00016200ff027b82 */ /* 0x000e620000000a00 */
[----:B------:R-:W-:-:S04]  /*c580*/  IMAD R5, R4, UR14, RZ ;  /* 0x0000000e04057c24 */ /* 0x000fc8000f8e02ff */
[----:B-1----:R-:W-:-:S05]  /*c590*/  IMAD.WIDE R2, R5, 0x4, R2 ;  /* 0x0000000405027825 */ /* 0x002fca00078e0202 */
[----:B---3-5:R1:W5:Y:S01]  /*c5a0*/  LDG.E R10, desc[UR54][R2.64] ;  /* 0x00000036020a7981 */ /* 0x028362000c1e1900 */
[----:B------:R-:W-:Y:S01]  /*c5b0*/  IMAD.MOV.U32 R11, RZ, RZ, 0x1 ;  /* 0x00000001ff0b7424 */ /* 0x000fe200078e00ff */
[----:B------:R-:W-:Y:S06]  /*c5c0*/  BRA `(.L_x_149) ;  /* 0x0000000000087947 */ /* 0x000fec0003800000 */
.L_x_150:
[----:B---3-5:R-:W2:Y:S01]  /*c5d0*/  LDC R10, c[0x0][0x580] ;  /* 0x00016000ff0a7b82 */ /* 0x028ea20000000800 */
[----:B------:R-:W-:-:S07]  /*c5e0*/  MOV R11, 0x1 ;  /* 0x00000001000b7802 */ /* 0x000fce0000000f00 */
.L_x_149:
[----:B------:R-:W-:Y:S05]  /*c5f0*/  @!P0 BRA `(.L_x_151) ;  /* 0x00000000001c8947 */ /* 0x000fea0003800000 */
[----:B------:R-:W-:-:S13]  /*c600*/  LOP3.LUT P2, RZ, R11, 0xff, RZ, 0xc0, !PT ;  /* 0x000000ff0bff7812 */ /* 0x000fda000784c0ff */
[----:B-1----:R-:W1:Y:S02]  /*c610*/  @!P2 LDC.64 R2, c[0x0][0x588] ;  /* 0x00016200ff02ab82 */ /* 0x002e640000000a00 */
[----:B-1----:R-:W-:-:S04]  /*c620*/  @!P2 ISETP.NE.U32.AND P0, PT, R2, RZ, PT ;  /* 0x000000ff0200a20c */ /* 0x002fc80003f05070 */
[----:B------:R-:W-:Y:S02]  /*c630*/  @!P2 ISETP.NE.AND.EX P1, PT, R3, RZ, PT, P0 ;  /* 0x000000ff0300a20c */ /* 0x000fe40003f25300 */
[----:B--23-5:R-:W-:Y:S02]  /*c640*/  @P2 FSETP.EQ.AND P0, PT, R10, RZ, PT ;  /* 0x000000ff0a00220b */ /* 0x02cfe40003f02000 */
[----:B------:R-:W-:Y:S01]  /*c650*/  @!P2 PLOP3.LUT P0, PT, P1, PT, PT, 0x8, 0x0 ;  /* 0x000000000000a81c */ /* 0x000fe20000f0e170 */
[----:B------:R-:W-:-:S12]  /*c660*/  BRA `(.L_x_152) ;  /* 0x0000000000047947 */ /* 0x000fd80003800000 */
.L_x_151:
[----:B--23-5:R-:W-:-:S13]  /*c670*/  FSETP.EQ.AND P0, PT, R10, RZ, PT ;  /* 0x000000ff0a00720b */ /* 0x02cfda0003f02000 */
.L_x_152:
[----:B------:R-:W-:Y:S01]  /*c680*/  UISETP.NE.AND UP0, UPT, UR21, 0x3, UPT ;  /* 0x000000031500788c */ /* 0x000fe2000bf05270 */
[----:B------:R-:W-:-:S04]  /*c690*/  ELECT P1, URZ, PT ;  /* 0x00000000003f782f */ /* 0x000fc80003820000 */
[----:B------:R-:W-:Y:S02]  /*c6a0*/  PLOP3.LUT P0, PT, P1, P0, PT, 0x20, 0x0 ;  /* 0x000000000000781c */ /* 0x000fe40000f00470 */
[----:B------:R-:W-:-:S13]  /*c6b0*/  PLOP3.LUT P1, PT, PT, PT, UP0, 0x80, 0x0 ;  /* 0x000000000000781c */ /* 0x000fda0003f2f008 */
[----:B------:R-:W-:Y:S05]  /*c6c0*/  @!P1 BRA `(.L_x_153) ;  /* 0x0000000000049947 */ /* 0x000fea0003800000 */
[----:B------:R-:W-:Y:S01]  /*c6d0*/  BPT.TRAP 0x1 ;  /* 0x000000040000795c */ /* 0x000fe20000300000 */
.L_x_153:
[----:B------:R-:W2:Y:S01]  /*c6e0*/  S2UR UR37, SR_CgaCtaId ;  /* 0x00000000002579c3 */ /* 0x000ea20000008800 */
[----:B------:R-:W-:Y:S01]  /*c6f0*/  UMOV UR13, 0x400 ;  /* 0x00000400000d7882 */ /* 0x000fe20000000000 */
[----:B-1----:R-:W-:-:S04]  /*c700*/  MOV R2, 0x1 ;  /* 0x0000000100027802 */ /* 0x002fc80000000f00 */
[----:B------:R-:W-:Y:S01]  /*c710*/  SHF.L.U32 R2, R2, 0x1f, RZ ;  /* 0x0000001f02027819 */ /* 0x000fe200000006ff */
[----:B--2---:R-:W-:-:S09]  /*c720*/  ULEA UR13, UR37, UR13, 0x18 ;  /* 0x0000000d250d7291 */ /* 0x004fd2000f8ec03f */
[----:B------:R-:W1:Y:S02]  /*c730*/  SYNCS.PHASECHK.TRANS64.TRYWAIT P2, [UR13+0xa0], R2 ;  /* 0x0000a002ff0075a7 */ /* 0x000e64000804014d */
[----:B-1----:R-:W-:Y:S05]  /*c740*/  @!P2 BRA `(.L_x_154) ;  /* 0x0000002800a8a947 */ /* 0x002fea0003800000 */
.L_x_248:
[----:B------:R-:W-:Y:S04]  /*c750*/  BSSY B0, `(.L_x_155) ;  /* 0x000000e000007945 */ /* 0x000fe80003800000 */
[----:B------:R-:W-:Y:S05]  /*c760*/  @!P0 BRA `(.L_x_156) ;  /* 0x0000000000308947 */ /* 0x000fea0003800000 */
[----:B------:R-:W-:Y:S01]  /*c770*/  R2UR UR44, R4 ;  /* 0x00000000042c72ca */ /* 0x000fe200000e0000 */
[----:B------:R-:W-:Y:S02]  /*c780*/  UIADD3 UR8, UP0, UR22, 0x3f0, URZ ;  /* 0x000003f016087890 */ /* 0x000fe4000ff1e03f */
[----:B------:R-:W-:Y:S02]  /*c790*/  UIADD3 UR40, UR13, 0x100, URZ ;  /* 0x000001000d287890 */ /* 0x000fe4000fffe03f */
[----:B------:R-:W-:Y:S02]  /*c7a0*/  UIADD3 UR41, UR13, 0x80, URZ ;  /* 0x000000800d297890 */ /* 0x000fe4000fffe03f */
[----:B------:R-:W-:Y:S01]  /*c7b0*/  UIADD3.X UR9, URZ, UR23, URZ, UP0, !UPT ;  /* 0x000000173f097290 */ /* 0x000fe200087fe43f */
[----:B------:R-:W-:Y:S01]  /*c7c0*/  UMOV UR10, 0x0 ;  /* 0x00000000000a7882 */ /* 0x000fe20000000000 */
[----:B------:R-:W-:-:S07]  /*c7d0*/  UMOV UR11, 0x10000000 ;  /* 0x10000000000b7882 */ /* 0x000fce0000000000 */
[----:B------:R2:W-:Y:S02]  /*c7e0*/  UTMALDG.3D [UR40], [UR8], desc[UR10] ;  /* 0x00000a28080075b4 */ /* 0x0005e40008011000 */
[----:B--2---:R-:W-:Y:S05]  /*c7f0*/  @!P1 BRA `(.L_x_157) ;  /* 0x0000000000049947 */ /* 0x004fea0003800000 */
[----:B------:R-:W-:Y:S01]  /*c800*/  BPT.TRAP 0x1 ;  /* 0x000000040000795c */ /* 0x000fe20000300000 */
.L_x_157:
[----:B-1----:R-:W1:Y:S02]  /*c810*/  LDC R3, c[0x0][0x800] ;  /* 0x00020000ff037b82 */ /* 0x002e640000000800 */
[----:B-1----:R2:W-:Y:S02]  /*c820*/  SYNCS.ARRIVE.TRANS64.RED.A0TR RZ, [UR13+0x80], R3 ;  /* 0x00008003ffff79a7 */ /* 0x0025e4000830040d */
.L_x_156:
[----:B------:R-:W-:Y:S05]  /*c830*/  BSYNC B0 ;  /* 0x0000000000007941 */ /* 0x000fea0003800000 */
.L_x_155:
[----:B------:R-:W-:Y:S05]  /*c840*/  @!P1 BRA `(.L_x_158) ;  /* 0x0000000000049947 */ /* 0x000fea0003800000 */
[----:B------:R-:W-:Y:S01]  /*c850*/  BPT.TRAP 0x1 ;  /* 0x000000040000795c */ /* 0x000fe20000300000 */
.L_x_158:
[----:B------:R-:W-:-:S04]  /*c860*/  UIADD3 UR33, UR13, 0x80, URZ ;  /* 0x000000800d217890 */ /* 0x000fc8000fffe03f */
[----:B------:R-:W-:-:S09]  /*c870*/  UPRMT UR16, UR37, 0x654, UR33 ;  /* 0x0000065425107896 */ /* 0x000fd20008000021 */
[----:B------:R-:W-:Y:S01]  /*c880*/  SYNCS.ARRIVE.TRANS64.RED.A1T0 RZ, [UR16], RZ ;  /* 0x000000ffffff79a7 */ /* 0x000fe20008100410 */
[----:B------:R-:W-:Y:S05]  /*c890*/  @!P1 BRA `(.L_x_159) ;  /* 0x0000000000049947 */ /* 0x000fea0003800000 */
[----:B------:R-:W-:Y:S01]  /*c8a0*/  BPT.TRAP 0x1 ;  /* 0x000000040000795c */ /* 0x000fe20000300000 */
.L_x_159:
[----:B------:R-:W3:Y:S02]  /*c8b0*/  SYNCS.PHASECHK.TRANS64.TRYWAIT P2, [UR13+0xa8], R2 ;  /* 0x0000a802ff0075a7 */ /* 0x000ee4000804014d */
[----:B---3--:R-:W-:Y:S05]  /*c8c0*/  @!P2 BRA `(.L_x_160) ;  /* 0x000000280060a947 */ /* 0x008fea0003800000 */
.L_x_249:
[----:B------:R-:W-:Y:S04]  /*c8d0*/  BSSY B0, `(.L_x_161) ;  /* 0x0000010000007945 */ /* 0x000fe80003800000 */
[----:B------:R-:W-:Y:S05]  /*c8e0*/  @!P0 BRA `(.L_x_162) ;  /* 0x0000000000388947 */ /* 0x000fea0003800000 */
[----:B------:R-:W-:Y:S01]  /*c8f0*/  UIADD3 UR18, UP0, UR22, 0x3f0, URZ ;  /* 0x000003f016127890 */ /* 0x000fe2000ff1e03f */
[----:B------:R-:W-:Y:S01]  /*c900*/  R2UR UR12, R4 ;  /* 0x00000000040c72ca */ /* 0x000fe200000e0000 */
[----:B------:R-:W-:Y:S02]  /*c910*/  UIADD3 UR10, UR42, 0x20, URZ ;  /* 0x000000202a0a7890 */ /* 0x000fe4000fffe03f */
[----:B------:R-:W-:Y:S02]  /*c920*/  UIADD3 UR8, UR13, 0x1100, URZ ;  /* 0x000011000d087890 */ /* 0x000fe4000fffe03f */
[----:B------:R-:W-:Y:S02]  /*c930*/  UIADD3 UR9, UR13, 0x88, URZ ;  /* 0x000000880d097890 */ /* 0x000fe4000fffe03f */
[----:B------:R-:W-:Y:S01]  /*c940*/  UIADD3.X UR19, URZ, UR23, URZ, UP0, !UPT ;  /* 0x000000173f137290 */ /* 0x000fe200087fe43f */
[----:B------:R-:W-:Y:S01]  /*c950*/  UMOV UR24, 0x0 ;  /* 0x0000000000187882 */ /* 0x000fe20000000000 */
[----:B------:R-:W-:Y:S01]  /*c960*/  UMOV UR25, 0x10000000 ;  /* 0x1000000000197882 */ /* 0x000fe20000000000 */
[----:B------:R-:W-:-:S06]  /*c970*/  UMOV UR11, UR43 ;  /* 0x0000002b000b7c82 */ /* 0x000fcc0008000000 */
[----:B------:R3:W-:Y:S02]  /*c980*/  UTMALDG.3D [UR8], [UR18], desc[UR24] ;  /* 0x00001808120075b4 */ /* 0x0007e40008011000 */
[----:B---3--:R-:W-:Y:S05]  /*c990*/  @!P1 BRA `(.L_x_163) ;  /* 0x0000000000049947 */ /* 0x008fea0003800000 */
[----:B------:R-:W-:Y:S01]  /*c9a0*/  BPT.TRAP 0x1 ;  /* 0x000000040000795c */ /* 0x000fe20000300000 */
.L_x_163:
[----:B-12---:R-:W1:Y:S02]  /*c9b0*/  LDC R3, c[0x0][0x800] ;  /* 0x00020000ff037b82 */ /* 0x006e640000000800 */
[----:B-1----:R3:W-:Y:S02]  /*c9c0*/  SYNCS.ARRIVE.TRANS64.RED.A0TR RZ, [UR13+0x88], R3 ;  /* 0x00008803ffff79a7 */ /* 0x0027e4000830040d */
.L_x_162:
[----:B------:R-:W-:Y:S05]  /*c9d0*/  BSYNC B0 ;  /* 0x0000000000007941 */ /* 0x000fea0003800000 */
.L_x_161:
[----:B------:R-:W-:Y:S05]  /*c9e0*/  @!P1 BRA `(.L_x_164) ;  /* 0x0000000000049947 */ /* 0x000fea0003800000 */
[----:B------:R-:W-:Y:S01]  /*c9f0*/  BPT.TRAP 0x1 ;  /* 0x000000040000795c */ /* 0x000fe20000300000 */
.L_x_164:
[----:B------:R-:W-:-:S04]  /*ca00*/  UIADD3 UR25, UR13, 0x88, URZ ;  /* 0x000000880d197890 */ /* 0x000fc8000fffe03f */
[----:B------:R-:W-:-:S09]  /*ca10*/  UPRMT UR18, UR37, 0x654, UR25 ;  /* 0x0000065425127896 */ /* 0x000fd20008000019 */
[----:B------:R-:W-:Y:S01]  /*ca20*/  SYNCS.ARRIVE.TRANS64.RED.A1T0 RZ, [UR18], RZ ;  /* 0x000000ffffff79a7 */ /* 0x000fe20008100412 */
[----:B------:R-:W-:Y:S05]  /*ca30*/  @!P1 BRA `(.L_x_165) ;  /* 0x0000000000049947 */ /* 0x000fea0003800000 */
[----:B------:R-:W-:Y:S01]  /*ca40*/  BPT.TRAP 0x1 ;  /* 0x000000040000795c */ /* 0x000fe20000300000 */
.L_x_165:
[----:B------:R-:W4:Y:S02]  /*ca50*/  SYNCS.PHASECHK.TRANS64.TRYWAIT P2, [UR13+0xb0], R2 ;  /* 0x0000b002ff0075a7 */ /* 0x000f24000804014d */
[----:B----4-:R-:W-:Y:S05]  /*ca60*/  @!P2 BRA `(.L_x_166) ;  /* 0x000000280010a947 */ /* 0x010fea0003800000 */
.L_x_250:
        /* <DEDUP_REMOVED lines=12> */
[----:B----4-:R-:W-:Y:S05]  /*cb30*/  @!P1 BRA `(.L_x_169) ;  /* 0x0000000000049947 */ /* 0x010fea0003800000 */
[----:B------:R-:W-:Y:S01]  /*cb40*/  BPT.TRAP 0x1 ;  /* 0x000000040000795c */ /* 0x000fe20000300000 */
.L_x_169:
[----:B-123--:R-:W1:Y:S02]  /*cb50*/  LDC R3, c[0x0][0x800] ;  /* 0x00020000ff037b82 */ /* 0x00ee640000000800 */
[----:B-1----:R4:W-:Y:S02]  /*cb60*/  SYNCS.ARRIVE.TRANS64.RED.A0TR RZ, [UR13+0x90], R3 ;  /* 0x00009003ffff79a7 */ /* 0x0029e4000830040d */
.L_x_168:
[----:B------:R-:W-:Y:S05]  /*cb70*/  BSYNC B0 ;  /* 0x0000000000007941 */ /* 0x000fea0003800000 */
.L_x_167:
[----:B------:R-:W-:Y:S05]  /*cb80*/  @!P1 BRA `(.L_x_170) ;  /* 0x0000000000049947 */ /* 0x000fea0003800000 */
[----:B------:R-:W-:Y:S01]  /*cb90*/  BPT.TRAP 0x1 ;  /* 0x000000040000795c */ /* 0x000fe20000300000 */
.L_x_170:
[----:B------:R-:W-:-:S04]  /*cba0*/  UIADD3 UR17, UR13, 0x90, URZ ;  /* 0x000000900d117890 */ /* 0x000fc8000fffe03f */
[----:B------:R-:W-:-:S09]  /*cbb0*/  UPRMT UR29, UR37, 0x654, UR17 ;  /* 0x00000654251d7896 */ /* 0x000fd20008000011 */
[----:B------:R-:W-:Y:S01]  /*cbc0*/  SYNCS.ARRIVE.TRANS64.RED.A1T0 RZ, [UR29], RZ ;  /* 0x000000ffffff79a7 */ /* 0x000fe2000810041d */
[----:B------:R-:W-:Y:S05]  /*cbd0*/  @!P1 BRA `(.L_x_171) ;  /* 0x0000000000049947 */ /* 0x000fea0003800000 */
[----:B------:R-:W-:Y:S01]  /*cbe0*/  BPT.TRAP 0x1 ;  /* 0x000000040000795c */ /* 0x000fe20000300000 */
.L_x_171:
[----:B------:R-:W5:Y:S02]  /*cbf0*/  SYNCS.PHASECHK.TRANS64.TRYWAIT P2, [UR13+0xb8], R2 ;  /* 0x0000b802ff0075a7 */ /* 0x000f64000804014d */
[----:B-----5:R-:W-:Y:S05]  /*cc00*/  @!P2 BRA `(.L_x_172) ;  /* 0x0000002400c0a947 */ /* 0x020fea0003800000 */
.L_x_251:
        /* <DEDUP_REMOVED lines=12> */
[----:B-1----:R-:W-:Y:S05]  /*ccd0*/  @!P1 BRA `(.L_x_175) ;  /* 0x0000000000049947 */ /* 0x002fea0003800000 */
[----:B------:R-:W-:Y:S01]  /*cce0*/  BPT.TRAP 0x1 ;  /* 0x000000040000795c */ /* 0x000fe20000300000 */
.L_x_175:
[----:B------:R-:W1:Y:S02]  /*ccf0*/  LDC R2, c[0x0][0x800] ;  /* 0x00020000ff027b82 */ /* 0x000e640000000800 */
[----:B-1----:R1:W-:Y:S02]  /*cd00*/  SYNCS.ARRIVE.TRANS64.RED.A0TR RZ, [UR13+0x98], R2 ;  /* 0x00009802ffff79a7 */ /* 0x0023e4000830040d */
.L_x_174:
[----:B------:R-:W-:Y:S05]  /*cd10*/  BSYNC B0 ;  /* 0x0000000000007941 */ /* 0x000fea0003800000 */
.L_x_173:
[----:B------:R-:W-:Y:S05]  /*cd20*/  @!P1 BRA `(.L_x_176) ;  /* 0x0000000000049947 */ /* 0x000fea0003800000 */
[----:B------:R-:W-:Y:S01]  /*cd30*/  BPT.TRAP 0x1 ;  /* 0x000000040000795c */ /* 0x000fe20000300000 */
.L_x_176:
[----:B------:R-:W-:-:S04]  /*cd40*/  UIADD3 UR9, UR13, 0x98, URZ ;  /* 0x000000980d097890 */ /* 0x000fc8000fffe03f */
[----:B------:R-:W-:-:S09]  /*cd50*/  UPRMT UR30, UR37, 0x654, UR9 ;  /* 0x00000654251e7896 */ /* 0x000fd20008000009 */
[----:B------:R-:W-:Y:S01]  /*cd60*/  SYNCS.ARRIVE.TRANS64.RED.A1T0 RZ, [UR30], RZ ;  /* 0x000000ffffff79a7 */ /* 0x000fe2000810041e */
[----:B------:R-:W-:Y:S05]  /*cd70*/  @!P1 BRA `(.L_x_177) ;  /* 0x0000000000049947 */ /* 0x000fea0003800000 */
[----:B------:R-:W-:Y:S01]  /*cd80*/  BPT.TRAP 0x1 ;  /* 0x000000040000795c */ /* 0x000fe20000300000 */
.L_x_177:
[----:B-1----:R-:W-:-:S04]  /*cd90*/  SHF.L.U32 R2, RZ, 0x1f, RZ ;  /* 0x0000001fff027819 */ /* 0x002fc800000006ff */
[----:B------:R-:W1:Y:S02]  /*cda0*/  SYNCS.PHASECHK.TRANS64.TRYWAIT P2, [UR13+0xa0], R2 ;  /* 0x0000a002ff0075a7 */ /* 0x000e64000804014d */
[----:B-1----:R-:W-:Y:S05]  /*cdb0*/  @!P2 BRA `(.L_x_178) ;  /* 0x00000024006ca947 */ /* 0x002fea0003800000 */
.L_x_252:
        /* <DEDUP_REMOVED lines=13> */
.L_x_181:
[----:B--234-:R-:W1:Y:S02]  /*ce90*/  LDC R3, c[0x0][0x800] ;  /* 0x00020000ff037b82 */ /* 0x01ce640000000800 */
[----:B-1----:R1:W-:Y:S02]  /*cea0*/  SYNCS.ARRIVE.TRANS64.RED.A0TR RZ, [UR13+0x80], R3 ;  /* 0x00008003ffff79a7 */ /* 0x0023e4000830040d */
.L_x_180:
[----:B------:R-:W-:Y:S05]  /*ceb0*/  BSYNC B0 ;  /* 0x0000000000007941 */ /* 0x000fea0003800000 */
.L_x_179:
[----:B------:R-:W-:Y:S05]  /*cec0*/  @!P1 BRA `(.L_x_182) ;  /* 0x0000000000049947 */ /* 0x000fea0003800000 */
[----:B------:R-:W-:Y:S01]  /*ced0*/  BPT.TRAP 0x1 ;  /* 0x000000040000795c */ /* 0x000fe20000300000 */
.L_x_182:
[----:B------:R-:W-:Y:S01]  /*cee0*/  SYNCS.ARRIVE.TRANS64.RED.A1T0 RZ, [UR16], RZ ;  /* 0x000000ffffff79a7 */ /* 0x000fe20008100410 */
[----:B------:R-:W-:Y:S05]  /*cef0*/  @!P1 BRA `(.L_x_183) ;  /* 0x0000000000049947 */ /* 0x000fea0003800000 */
[----:B------:R-:W-:Y:S01]  /*cf00*/  BPT.TRAP 0x1 ;  /* 0x000000040000795c */ /* 0x000fe20000300000 */
.L_x_183:
[----:B------:R-:W5:Y:S02]  /*cf10*/  SYNCS.PHASECHK.TRANS64.TRYWAIT P2, [UR13+0xa8], R2 ;  /* 0x0000a802ff0075a7 */ /* 0x000f64000804014d */
[----:B-----5:R-:W-:Y:S05]  /*cf20*/  @!P2 BRA `(.L_x_184) ;  /* 0x000000240028a947 */ /* 0x020fea0003800000 */
.L_x_253:
        /* <DEDUP_REMOVED lines=13> */
.L_x_187:
[----:B--234-:R-:W1:Y:S02]  /*d000*/  LDC R3, c[0x0][0x800] ;  /* 0x00020000ff037b82 */ /* 0x01ce640000000800 */
[----:B-1----:R1:W-:Y:S02]  /*d010*/  SYNCS.ARRIVE.TRANS64.RED.A0TR RZ, [UR13+0x88], R3 ;  /* 0x00008803ffff79a7 */ /* 0x0023e4000830040d */
.L_x_186:
[----:B------:R-:W-:Y:S05]  /*d020*/  BSYNC B0 ;  /* 0x0000000000007941 */ /* 0x000fea0003800000 */
.L_x_185:
[----:B------:R-:W-:Y:S05]  /*d030*/  @!P1 BRA `(.L_x_188) ;  /* 0x0000000000049947 */ /* 0x000fea0003800000 */
[----:B------:R-:W-:Y:S01]  /*d040*/  BPT.TRAP 0x1 ;  /* 0x000000040000795c */ /* 0x000fe20000300000 */
.L_x_188:
[----:B------:R-:W-:Y:S01]  /*d050*/  SYNCS.ARRIVE.TRANS64.RED.A1T0 RZ, [UR18], RZ ;  /* 0x000000ffffff79a7 */ /* 0x000fe20008100412 */
[----:B------:R-:W-:Y:S05]  /*d060*/  @!P1 BRA `(.L_x_189) ;  /* 0x0000000000049947 */ /* 0x000fea0003800000 */
[----:B------:R-:W-:Y:S01]  /*d070*/  BPT.TRAP 0x1 ;  /* 0x000000040000795c */ /* 0x000fe20000300000 */
.L_x_189:
[----:B------:R-:W5:Y:S02]  /*d080*/  SYNCS.PHASECHK.TRANS64.TRYWAIT P2, [UR13+0xb0], R2 ;  /* 0x0000b002ff0075a7 */ /* 0x000f64000804014d */
[----:B-----5:R-:W-:Y:S05]  /*d090*/  @!P2 BRA `(.L_x_190) ;  /* 0x0000002000e4a947 */ /* 0x020fea0003800000 */
.L_x_254:
        /* <DEDUP_REMOVED lines=13> */
.L_x_193:
[----:B--234-:R-:W1:Y:S02]  /*d170*/  LDC R3, c[0x0][0x800] ;  /* 0x00020000ff037b82 */ /* 0x01ce640000000800 */
[----:B-1----:R1:W-:Y:S02]  /*d180*/  SYNCS.ARRIVE.TRANS64.RED.A0TR RZ, [UR13+0x90], R3 ;  /* 0x00009003ffff79a7 */ /* 0x0023e4000830040d */
.L_x_192:
[----:B------:R-:W-:Y:S05]  /*d190*/  BSYNC B0 ;  /* 0x0000000000007941 */ /* 0x000fea0003800000 */
.L_x_191:
[----:B------:R-:W-:Y:S05]  /*d1a0*/  @!P1 BRA `(.L_x_194) ;  /* 0x0000000000049947 */ /* 0x000fea0003800000 */
[----:B------:R-:W-:Y:S01]  /*d1b0*/  BPT.TRAP 0x1 ;  /* 0x000000040000795c */ /* 0x000fe20000300000 */
.L_x_194:
[----:B------:R-:W-:Y:S01]  /*d1c0*/  SYNCS.ARRIVE.TRANS64.RED.A1T0 RZ, [UR29], RZ ;  /* 0x000000ffffff79a7 */ /* 0x000fe2000810041d */
[----:B------:R-:W-:Y:S05]  /*d1d0*/  @!P1 BRA `(.L_x_195) ;  /* 0x0000000000049947 */ /* 0x000fea0003800000 */
[----:B------:R-:W-:Y:S01]  /*d1e0*/  BPT.TRAP 0x1 ;  /* 0x000000040000795c */ /* 0x000fe20000300000 */
.L_x_195:
[----:B------:R-:W5:Y:S02]  /*d1f0*/  SYNCS.PHASECHK.TRANS64.TRYWAIT P2, [UR13+0xb8], R2 ;  /* 0x0000b802ff0075a7 */ /* 0x000f64000804014d */
[----:B-----5:R-:W-:Y:S05]  /*d200*/  @!P2 BRA `(.L_x_196) ;  /* 0x0000002000a0a947 */ /* 0x020fea0003800000 */
.L_x_255:
        /* <DEDUP_REMOVED lines=13> */
.L_x_199:
[----:B------:R-:W1:Y:S02]  /*d2e0*/  LDC R2, c[0x0][0x800] ;  /* 0x00020000ff027b82 */ /* 0x000e640000000800 */
[----:B-1----:R1:W-:Y:S02]  /*d2f0*/  SYNCS.ARRIVE.TRANS64.RED.A0TR RZ, [UR13+0x98], R2 ;  /* 0x00009802ffff79a7 */ /* 0x0023e4000830040d */
.L_x_198:
[----:B------:R-:W-:Y:S05]  /*d300*/  BSYNC B0 ;  /* 0x0000000000007941 */ /* 0x000fea0003800000 */
.L_x_197:
[----:B------:R-:W-:Y:S05]  /*d310*/  @!P1 BRA `(.L_x_200) ;  /* 0x0000000000049947 */ /* 0x000fea0003800000 */
[----:B------:R-:W-:Y:S01]  /*d320*/  BPT.TRAP 0x1 ;  /* 0x000000040000795c */ /* 0x000fe20000300000 */
.L_x_200:
[----:B------:R-:W5:Y:S01]  /*d330*/  LDL.LU R19, [R1+0xc4] ;  /* 0x0000c40001137983 */ /* 0x000f620000300800 */
[----:B------:R-:W-:Y:S03]  /*d340*/  SYNCS.ARRIVE.TRANS64.RED.A1T0 RZ, [UR30], RZ ;  /* 0x000000ffffff79a7 */ /* 0x000fe6000810041e */
[----:B------:R-:W2:Y:S01]  /*d350*/  LDL.LU R18, [R1+0xc0] ;  /* 0x0000c00001127983 */ /* 0x000ea20000300800 */
[----:B-1----:R-:W-:Y:S01]  /*d360*/  PRMT R2, RZ, 0x7610, R2 ;  /* 0x00007610ff027816 */ /* 0x002fe20000000002 */
[----:B------:R-:W-:Y:S01]  /*d370*/  IMAD.MOV.U32 R6, RZ, RZ, -0x1 ;  /* 0xffffffffff067424 */ /* 0x000fe200078e00ff */
[----:B------:R-:W-:Y:S02]  /*d380*/  MOV R5, 0xffffffff ;  /* 0xffffffff00057802 */ /* 0x000fe40000000f00 */
[----:B------:R-:W-:Y:S02]  /*d390*/  MOV R4, 0xffffffff ;  /* 0xffffffff00047802 */ /* 0x000fe40000000f00 */
[----:B--2---:R-:W-:-:S04]  /*d3a0*/  IADD3 R18, P0, R18, UR52, RZ ;  /* 0x0000003412127c10 */ /* 0x004fc8000ff1e0ff */
[----:B-----5:R-:W-:Y:S01]  /*d3b0*/  IADD3.X R19, R19, UR38, RZ, P0, !PT ;  /* 0x0000002613137c10 */ /* 0x020fe200087fe4ff */
[----:B------:R1:W-:Y:S01]  /*d3c0*/  STL [R1+0xc0], R18 ;  /* 0x0000c01201007387 */ /* 0x0003e20000100800 */
[----:B------:R-:W-:-:S03]  /*d3d0*/  ISETP.GE.U32.AND P0, PT, R18, UR6, PT ;  /* 0x0000000612007c0c */ /* 0x000fc6000bf06070 */
[----:B------:R1:W-:Y:S01]  /*d3e0*/  STL [R1+0xc4], R19 ;  /* 0x0000c41301007387 */ /* 0x0003e20000100800 */
[----:B------:R-:W-:-:S13]  /*d3f0*/  ISETP.GE.U32.AND.EX P0, PT, R19, UR7, PT, P0 ;  /* 0x0000000713007c0c */ /* 0x000fda000bf06100 */
[----:B-1----:R-:W-:Y:S05]  /*d400*/  @P0 BRA `(.L_x_201) ;  /* 0x00000004005c0947 */ /* 0x002fea0003800000 */
[----:B------:R-:W1:Y:S01]  /*d410*/  LDC.64 R14, c[0x0][0x8d0] ;  /* 0x00023400ff0e7b82 */ /* 0x000e620000000a00 */
[----:B------:R-:W-:Y:S01]  /*d420*/  IMAD.MOV.U32 R2, RZ, RZ, R18 ;  /* 0x000000ffff027224 */ /* 0x000fe200078e0012 */
[----:B---34-:R-:W-:-:S06]  /*d430*/  MOV R3, R19 ;  /* 0x0000001300037202 */ /* 0x018fcc0000000f00 */
        /* <DEDUP_REMOVED lines=15> */
.L_x_202:
[-CC-:B------:R-:W-:Y:S01]  /*d530*/  SHF.R.U64 R14, R2, R16.reuse, R3.reuse ;  /* 0x00000010020e7219 */ /* 0x180fe20000001203 */
[----:B------:R-:W1:Y:S01]  /*d540*/  LDC.64 R6, c[0x0][0x8e8] ;  /* 0x00023a00ff067b82 */ /* 0x000e620000000a00 */
[----:B------:R-:W-:Y:S01]  /*d550*/  SHF.R.U32.HI R2, RZ, R16, R3 ;  /* 0x00000010ff027219 */ /* 0x000fe20000011603 */
[----:B------:R-:W2:Y:S01]  /*d560*/  S2R R15, SR_CTAID.X ;  /* 0x00000000000f7919 */ /* 0x000ea20000002500 */
[----:B------:R-:W-:Y:S01]  /*d570*/  IADD3 R17, P0, RZ, -R14, RZ ;  /* 0x8000000eff117210 */ /* 0x000fe20007f1e0ff */
[----:B------:R-:W-:-:S03]  /*d580*/  ULDC UR8, c[0x0][0x150] ;  /* 0x0000540000087ab9 */ /* 0x000fc60000000800 */
[----:B------:R-:W-:Y:S01]  /*d590*/  IADD3.X R3, RZ, ~R2, RZ, P0, !PT ;  /* 0x80000002ff037210 */ /* 0x000fe200007fe4ff */
[----:B------:R-:W3:Y:S04]  /*d5a0*/  LDC R4, c[0x0][0x8c0] ;  /* 0x00023000ff047b82 */ /* 0x000ee80000000800 */
[----:B------:R-:W-:Y:S01]  /*d5b0*/  IMAD R2, R3, R12, RZ ;  /* 0x0000000c03027224 */ /* 0x000fe200078e02ff */
[----:B------:R-:W-:-:S03]  /*d5c0*/  MOV R3, R19 ;  /* 0x0000001300037202 */ /* 0x000fc60000000f00 */
[----:B------:R-:W4:Y:S01]  /*d5d0*/  LDC R21, c[0x0][0x8b0] ;  /* 0x00022c00ff157b82 */ /* 0x000f220000000800 */
[C---:B------:R-:W-:Y:S02]  /*d5e0*/  IMAD R5, R17.reuse, R13, R2 ;  /* 0x0000000d11057224 */ /* 0x040fe400078e0202 */
[----:B------:R-:W-:Y:S01]  /*d5f0*/  IMAD.MOV.U32 R2, RZ, RZ, R18 ;  /* 0x000000ffff027224 */ /* 0x000fe200078e0012 */
[----:B------:R-:W2:Y:S03]  /*d600*/  S2R R13, SR_CTAID.Y ;  /* 0x00000000000d7919 */ /* 0x000ea60000002600 */
[----:B------:R-:W-:Y:S01]  /*d610*/  IMAD.WIDE.U32 R2, R17, R12, R2 ;  /* 0x0000000c11027225 */ /* 0x000fe200078e0002 */
[----:B------:R-:W5:Y:S01]  /*d620*/  LDC R23, c[0x0][0x900] ;  /* 0x00024000ff177b82 */ /* 0x000f620000000800 */
[----:B-1----:R-:W-:-:S03]  /*d630*/  ISETP.NE.U32.AND P0, PT, R6, RZ, PT ;  /* 0x000000ff0600720c */ /* 0x002fc60003f05070 */
[----:B------:R-:W-:Y:S02]  /*d640*/  IADD3 R3, R3, R5, RZ ;  /* 0x0000000503037210 */ /* 0x000fe40007ffe0ff */
[----:B------:R-:W-:Y:S02]  /*d650*/  ISETP.NE.AND.EX P0, PT, R7, RZ, PT, P0 ;  /* 0x000000ff0700720c */ /* 0x000fe40003f05300 */
[-CC-:B---3--:R-:W-:Y:S02]  /*d660*/  SHF.R.U64 R17, R2, R4.reuse, R3.reuse ;  /* 0x0000000402117219 */ /* 0x188fe40000001203 */
[----:B------:R-:W-:Y:S02]  /*d670*/  SHF.R.U32.HI R2, RZ, R4, R3 ;  /* 0x00000004ff027219 */ /* 0x000fe40000011603 */
[----:B--2---:R-:W-:Y:S02]  /*d680*/  I2FP.F32.U32 R3, R15 ;  /* 0x0000000f00037245 */ /* 0x004fe40000201000 */
[----:B----4-:R-:W-:-:S03]  /*d690*/  SHF.R.U64 R19, R17, R21, R2 ;  /* 0x0000001511137219 */ /* 0x010fc60000001202 */
[----:B------:R-:W-:Y:S01]  /*d6a0*/  FMUL R16, R3, UR8 ;  /* 0x0000000803107c20 */ /* 0x000fe20008400000 */
[----:B------:R-:W-:-:S04]  /*d6b0*/  SHF.R.U32.HI R2, RZ, R21, R2 ;  /* 0x00000015ff027219 */ /* 0x000fc80000011602 */
[-CC-:B-----5:R-:W-:Y:S02]  /*d6c0*/  SHF.R.U64 R12, R19, R23.reuse, R2.reuse ;  /* 0x00000017130c7219 */ /* 0x1a0fe40000001202 */
[----:B------:R-:W-:-:S03]  /*d6d0*/  SHF.R.U32.HI R21, RZ, R23, R2 ;  /* 0x00000017ff157219 */ /* 0x000fc60000011602 */
[----:B------:R-:W-:Y:S01]  /*d6e0*/  IMAD.MOV.U32 R2, RZ, RZ, R12 ;  /* 0x000000ffff027224 */ /* 0x000fe200078e000c */
[----:B------:R-:W-:Y:S01]  /*d6f0*/  MOV R3, R21 ;  /* 0x0000001500037202 */ /* 0x000fe20000000f00 */
[----:B------:R-:W-:Y:S06]  /*d700*/  @!P0 BRA `(.L_x_203) ;  /* 0x0000000000288947 */ /* 0x000fec0003800000 */
[----:B------:R-:W1:Y:S02]  /*d710*/  LDC R3, c[0x0][0x8f4] ;  /* 0x00023d00ff037b82 */ /* 0x000e640000000800 */
[----:B-1----:R-:W-:-:S04]  /*d720*/  IADD3 R3, P0, R12, R3, RZ ;  /* 0x000000030c037210 */ /* 0x002fc80007f1e0ff */
[----:B------:R-:W-:-:S05]  /*d730*/  IADD3.X R21, RZ, R21, RZ, P0, !PT ;  /* 0x00000015ff157210 */ /* 0x000fca00007fe4ff */
[----:B------:R-:W-:-:S04]  /*d740*/  IMAD.WIDE.U32 R4, R21, R6, RZ ;  /* 0x0000000615047225 */ /* 0x000fc800078e00ff */
[----:B------:R-:W-:-:S04]  /*d750*/  IMAD.WIDE.U32 R4, P0, R3, R7, R4 ;  /* 0x0000000703047225 */ /* 0x000fc80007800004 */
[----:B------:R-:W-:Y:S01]  /*d760*/  IMAD.WIDE.U32 R2, R3, R6, RZ ;  /* 0x0000000603027225 */ /* 0x000fe200078e00ff */
[----:B------:R-:W-:-:S04]  /*d770*/  MOV R2, R5 ;  /* 0x0000000500027202 */ /* 0x000fc80000000f00 */
[----:B------:R-:W-:Y:S01]  /*d780*/  IADD3 RZ, P1, R3, R4, RZ ;  /* 0x0000000403ff7210 */ /* 0x000fe20007f3e0ff */
[----:B------:R-:W-:-:S04]  /*d790*/  IMAD.X R3, RZ, RZ, RZ, P0 ;  /* 0x000000ffff037224 */ /* 0x000fc800000e06ff */
[----:B------:R-:W-:-:S08]  /*d7a0*/  IMAD.WIDE.U32.X R2, R21, R7, R2, P1 ;  /* 0x0000000715027225 */ /* 0x000fd000008e0402 */
.L_x_203:
[----:B------:R-:W1:Y:S01]  /*d7b0*/  LDC R23, c[0x0][0x904] ;  /* 0x00024100ff177b82 */ /* 0x000e620000000800 */
[----:B------:R-:W-:Y:S01]  /*d7c0*/  I2FP.F32.U32 R5, R13 ;  /* 0x0000000d00057245 */ /* 0x000fe20000201000 */
[----:B------:R-:W-:Y:S01]  /*d7d0*/  ULDC UR8, c[0x0][0x154] ;  /* 0x0000550000087ab9 */ /* 0x000fe20000000800 */
[----:B------:R-:W2:Y:S03]  /*d7e0*/  F2I.U32.TRUNC.NTZ R16, R16 ;  /* 0x0000001000107305 */ /* 0x000ea6000020f000 */
[----:B------:R-:W-:Y:S02]  /*d7f0*/  FMUL R6, R5, UR8 ;  /* 0x0000000805067c20 */ /* 0x000fe40008400000 */
[----:B------:R-:W3:Y:S04]  /*d800*/  LDC R7, c[0x0][0x8f0] ;  /* 0x00023c00ff077b82 */ /* 0x000ee80000000800 */
[----:B------:R-:W4:Y:S04]  /*d810*/  F2I.U32.TRUNC.NTZ R6, R6 ;  /* 0x0000000600067305 */ /* 0x000f28000020f000 */
[----:B------:R-:W5:Y:S01]  /*d820*/  LDC R4, c[0x0][0x144] ;  /* 0x00005100ff047b82 */ /* 0x000f620000000800 */
[----:B--2---:R-:W-:-:S07]  /*d830*/  IADD3 R5, -R16, RZ, RZ ;  /* 0x000000ff10057210 */ /* 0x004fce0007ffe1ff */
[----:B------:R-:W2:Y:S01]  /*d840*/  LDC R18, c[0x0][0x148] ;  /* 0x00005200ff127b82 */ /* 0x000ea20000000800 */
[----:B-1----:R-:W-:-:S07]  /*d850*/  ISETP.NE.AND P0, PT, R23, 0x1, PT ;  /* 0x000000011700780c */ /* 0x002fce0003f05270 */
[----:B------:R-:W1:Y:S01]  /*d860*/  LDC R20, c[0x0][0x8e0] ;  /* 0x00023800ff147b82 */ /* 0x000e620000000800 */
[----:B---3--:R-:W-:Y:S02]  /*d870*/  SHF.R.U64 R3, R2, R7, R3 ;  /* 0x0000000702037219 */ /* 0x008fe40000001203 */
[----:B------:R-:W-:-:S05]  /*d880*/  LOP3.LUT R2, R19, R0, RZ, 0xc0, !PT ;  /* 0x0000000013027212 */ /* 0x000fca00078ec0ff */
[----:B------:R-:W3:Y:S01]  /*d890*/  LDC R21, c[0x0][0x8b8] ;  /* 0x00022e00ff157b82 */ /* 0x000ee20000000800 */
[----:B-----5:R-:W-:Y:S01]  /*d8a0*/  IMAD R15, R4, R5, R15 ;  /* 0x00000005040f7224 */ /* 0x020fe200078e020f */
[----:B------:R-:W-:Y:S01]  /*d8b0*/  IADD3 R5, -R3, RZ, RZ ;  /* 0x000000ff03057210 */ /* 0x000fe20007ffe1ff */
[----:B----4-:R-:W-:Y:S02]  /*d8c0*/  IMAD.MOV R4, RZ, RZ, -R6 ;  /* 0x000000ffff047224 */ /* 0x010fe400078e0a06 */
[----:B------:R-:W-:Y:S01]  /*d8d0*/  IMAD R2, R9, R3, R2 ;  /* 0x0000000309027224 */ /* 0x000fe200078e0202 */
[----:B------:R-:W-:Y:S02]  /*d8e0*/  LOP3.LUT R3, R17, R8, RZ, 0xc0, !PT ;  /* 0x0000000811037212 */ /* 0x000fe400078ec0ff */
[----:B------:R-:W4:Y:S01]  /*d8f0*/  LDC R22, c[0x0][0x8a8] ;  /* 0x00022a00ff167b82 */ /* 0x000f220000000800 */
[----:B--2---:R-:W-:Y:S02]  /*d900*/  @P0 IMAD R15, R18, R4, R13 ;  /* 0x00000004120f0224 */ /* 0x004fe400078e020d */
[----:B------:R-:W-:-:S02]  /*d910*/  IMAD.MOV.U32 R4, RZ, RZ, R14 ;  /* 0x000000ffff047224 */ /* 0x000fc400078e000e */
[----:B-1----:R-:W-:Y:S02]  /*d920*/  IMAD R12, R5, R20, R12 ;  /* 0x00000014050c7224 */ /* 0x002fe400078e020c */
[----:B---3--:R-:W-:Y:S01]  /*d930*/  IMAD R6, R2, R21, R15 ;  /* 0x0000001502067224 */ /* 0x008fe200078e020f */
[----:B------:R-:W-:Y:S01]  /*d940*/  MOV R2, 0x1 ;  /* 0x0000000100027802 */ /* 0x000fe20000000f00 */
[----:B----4-:R-:W-:-:S05]  /*d950*/  IMAD R3, R12, R22, R3 ;  /* 0x000000160c037224 */ /* 0x010fca00078e0203 */
[----:B------:R-:W-:Y:S02]  /*d960*/  SEL R5, R3, R6, !P0 ;  /* 0x0000000603057207 */ /* 0x000fe40004000000 */
[----:B------:R-:W-:-:S07]  /*d970*/  SEL R6, R6, R3, !P0 ;  /* 0x0000000306067207 */ /* 0x000fce0004000000 */
.L_x_201:
[----:B------:R-:W-:-:S13]  /*d980*/  LOP3.LUT P0, RZ, R2, 0xff, RZ, 0xc0, !PT ;  /* 0x000000ff02ff7812 */ /* 0x000fda000780c0ff */
[----:B------:R-:W-:Y:S05]  /*d990*/  @P0 BRA `(.L_x_204) ;  /* 0xffffffe800cc0947 */ /* 0x000fea000383ffff */
.L_x_148:
[----:B------:R-:W-:Y:S01]  /*d9a0*/  ELECT P0, URZ, PT ;  /* 0x00000000003f782f */ /* 0x000fe20003800000 */
[----:B------:R-:W-:-:S12]  /*d9b0*/  BSSY B0, `(.L_x_205) ;  /* 0x000001e000007945 */ /* 0x000fd80003800000 */
[----:B------:R-:W-:Y:S05]  /*d9c0*/  @!P0 BRA `(.L_x_206) ;  /* 0x0000000000708947 */ /* 0x000fea0003800000 */
[----:B------:R-:W-:-:S06]  /*d9d0*/  ULOP3.LUT UR4, UR39, 0x2, URZ, 0xfc, !UPT ;  /* 0x0000000227047892 */ /* 0x000fcc000f8efc3f */
[----:B-1----:R-:W-:-:S04]  /*d9e0*/  MOV R0, UR4 ;  /* 0x0000000400007c02 */ /* 0x002fc80008000f00 */
[----:B------:R-:W-:-:S13]  /*d9f0*/  ISETP.NE.AND P1, PT, R0, 0x3, PT ;  /* 0x000000030000780c */ /* 0x000fda0003f25270 */
[----:B------:R-:W-:Y:S05]  /*da00*/  @!P1 BRA `(.L_x_207) ;  /* 0x0000000000049947 */ /* 0x000fea0003800000 */
[----:B------:R-:W-:Y:S01]  /*da10*/  BPT.TRAP 0x1 ;  /* 0x000000040000795c */ /* 0x000fe20000300000 */
.L_x_207:
[----:B------:R-:W-:Y:S01]  /*da20*/  MOV R0, 0x400 ;  /* 0x0000040000007802 */ /* 0x000fe20000000f00 */
[----:B--2---:R-:W-:Y:S01]  /*da30*/  IMAD.MOV.U32 R2, RZ, RZ, 0x1 ;  /* 0x00000001ff027424 */ /* 0x004fe200078e00ff */
[----:B---34-:R-:W-:-:S04]  /*da40*/  MOV R3, UR37 ;  /* 0x0000002500037c02 */ /* 0x018fc80008000f00 */
[----:B------:R-:W-:Y:S02]  /*da50*/  LEA R0, R3, R0, 0x18 ;  /* 0x0000000003007211 */ /* 0x000fe400078ec0ff */
[----:B------:R-:W-:-:S04]  /*da60*/  SHF.L.U32 R3, R2, 0x1f, RZ ;  /* 0x0000001f02037819 */ /* 0x000fc800000006ff */
[----:B------:R-:W1:Y:S02]  /*da70*/  SYNCS.PHASECHK.TRANS64.TRYWAIT P0, [R0+URZ+0xa0], R3 ;  /* 0x0000a003000075a7 */ /* 0x000e64000800017f */
[----:B-1----:R-:W-:Y:S05]  /*da80*/  @!P0 BRA `(.L_x_208) ;  /* 0x0000001800988947 */ /* 0x002fea0003800000 */
.L_x_256:
[----:B------:R-:W-:Y:S05]  /*da90*/  @!P1 BRA `(.L_x_209) ;  /* 0x0000000000049947 */ /* 0x000fea0003800000 */
[----:B------:R-:W-:Y:S01]  /*daa0*/  BPT.TRAP 0x1 ;  /* 0x000000040000795c */ /* 0x000fe20000300000 */
.L_x_209:
[----:B------:R-:W2:Y:S02]  /*dab0*/  SYNCS.PHASECHK.TRANS64.TRYWAIT P0, [R0+URZ+0xa8], R3 ;  /* 0x0000a803000075a7 */ /* 0x000ea4000800017f */
[----:B--2---:R-:W-:Y:S05]  /*dac0*/  @!P0 BRA `(.L_x_210) ;  /* 0x00000018009c8947 */ /* 0x004fea0003800000 */
.L_x_257:
[----:B------:R-:W-:Y:S05]  /*dad0*/  @!P1 BRA `(.L_x_211) ;  /* 0x0000000000049947 */ /* 0x000fea0003800000 */
[----:B------:R-:W-:Y:S01]  /*dae0*/  BPT.TRAP 0x1 ;  /* 0x000000040000795c */ /* 0x000fe20000300000 */
.L_x_211:
[----:B------:R-:W3:Y:S02]  /*daf0*/  SYNCS.PHASECHK.TRANS64.TRYWAIT P0, [R0+URZ+0xb0], R3 ;  /* 0x0000b003000075a7 */ /* 0x000ee4000800017f */
[----:B---3--:R-:W-:Y:S05]  /*db00*/  @!P0 BRA `(.L_x_212) ;  /* 0x0000001800a08947 */ /* 0x008fea0003800000 */
.L_x_258:
[----:B------:R-:W-:Y:S05]  /*db10*/  @!P1 BRA `(.L_x_213) ;  /* 0x0000000000049947 */ /* 0x000fea0003800000 */
[----:B------:R-:W-:Y:S01]  /*db20*/  BPT.TRAP 0x1 ;  /* 0x000000040000795c */ /* 0x000fe20000300000 */
.L_x_213:
[----:B-123--:R-:W-:-:S04]  /*db30*/  MOV R3, 0x1 ;  /* 0x0000000100037802 */ /* 0x00efc80000000f00 */
[----:B------:R-:W-:-:S07]  /*db40*/  SHF.L.U32 R3, R3, 0x1f, RZ ;  /* 0x0000001f03037819 */ /* 0x000fce00000006ff */
.L_x_214:
[----:B-1----:R1:W2:Y:S02]  /*db50*/  SYNCS.PHASECHK.TRANS64.TRYWAIT P0, [R0+URZ+0xb8], R3 ;  /* 0x0000b803000075a7 */ /* 0x0022a4000800017f */
[----:B--2---:R-:W-:Y:S05]  /*db60*/  @!P0 NANOSLEEP.SYNCS 0x989680 ;  /* 0x009896800000895d */ /* 0x004fea0003900000 */
[----:B------:R-:W2:Y:S02]  /*db70*/  @!P0 SYNCS.PHASECHK.TRANS64 P0, [R0+URZ+0xb8], R3 ;  /* 0x0000b803000085a7 */ /* 0x000ea4000800007f */
[----:B--2---:R-:W-:Y:S05]  /*db80*/  @!P0 BRA `(.L_x_214) ;  /* 0xfffffffc00f08947 */ /* 0x004fea000383ffff */
.L_x_206:
[----:B------:R-:W-:Y:S05]  /*db90*/  BSYNC B0 ;  /* 0x0000000000007941 */ /* 0x000fea0003800000 */
.L_x_205:
[----:B------:R-:W-:Y:S05]  /*dba0*/  EXIT ;  /* 0x000000000000794d */ /* 0x000fea0003800000 */
.L_x_143:
[----:B------:R-:W-:Y:S01]  /*dbb0*/  LOP3.LUT P0, RZ, R7, 0xff, RZ, 0xc0, !PT ;  /* 0x000000ff07ff7812 */ /* 0x000fe2000780c0ff */
[----:B------:R-:W-:Y:S01]  /*dbc0*/  IMAD.MOV.U32 R0, RZ, RZ, RZ ;  /* 0x000000ffff007224 */ /* 0x000fe200078e00ff */
[----:B------:R-:W-:-:S11]  /*dbd0*/  MOV R8, 0x1 ;  /* 0x0000000100087802 */ /* 0x000fd60000000f00 */
[----:B------:R-:W-:Y:S05]  /*dbe0*/  @!P0 BRA `(.L_x_215) ;  /* 0x0000000c00448947 */ /* 0x000fea0003800000 */
[----:B------:R-:W1:Y:S01]  /*dbf0*/  S2R R2, SR_TID.X ;  /* 0x0000000000027919 */ /* 0x000e620000002100 */
[----:B------:R-:W-:Y:S01]  /*dc00*/  ULDC UR4, c[0x0][0x28c] ;  /* 0x0000a30000047ab9 */ /* 0x000fe20000000800 */
[----:B------:R-:W-:Y:S01]  /*dc10*/  ULDC UR7, c[0x0][0x8a8] ;  /* 0x00022a0000077ab9 */ /* 0x000fe20000000800 */
[----:B------:R-:W-:Y:S01]  /*dc20*/  UIADD3 UR5, UR4, 0x3f, URZ ;  /* 0x0000003f04057890 */ /* 0x000fe2000fffe03f */
[----:B------:R-:W-:Y:S01]  /*dc30*/  BSSY B0, `(.L_x_215) ;  /* 0x00000cc000007945 */ /* 0x000fe20003800000 */
[----:B------:R-:W-:Y:S01]  /*dc40*/  ULDC UR8, c[0x0][0x900] ;  /* 0x0002400000087ab9 */ /* 0x000fe20000000800 */
[----:B------:R-:W-:Y:S01]  /*dc50*/  UMOV UR9, 0xffffffff ;  /* 0xffffffff00097882 */ /* 0x000fe20000000000 */
[----:B------:R-:W-:Y:S01]  /*dc60*/  USHF.R.S32.HI UR6, URZ, 0x1f, UR5 ;  /* 0x0000001f3f067899 */ /* 0x000fe20008011405 */
[----:B------:R-:W-:Y:S01]  /*dc70*/  MOV R9, 0x1 ;  /* 0x0000000100097802 */ /* 0x000fe20000000f00 */
[----:B------:R-:W-:Y:S01]  /*dc80*/  UIADD3 UR4, UR7, -0x1, URZ ;  /* 0xffffffff07047890 */ /* 0x000fe2000fffe03f */
[----:B------:R-:W-:Y:S01]  /*dc90*/  MOV R8, 0x1 ;  /* 0x0000000100087802 */ /* 0x000fe20000000f00 */
[----:B------:R-:W-:Y:S01]  /*dca0*/  ULEA.HI UR6, UR6, UR5, URZ, 0x6 ;  /* 0x0000000506067291 */ /* 0x000fe2000f8f303f */
[----:B------:R-:W-:Y:S01]  /*dcb0*/  IMAD.MOV.U32 R0, RZ, RZ, RZ ;  /* 0x000000ffff007224 */ /* 0x000fe200078e00ff */
[----:B------:R-:W-:-:S02]  /*dcc0*/  USHF.L.U32 UR7, UR9, UR8, URZ ;  /* 0x0000000809077299 */ /* 0x000fc4000800063f */
[----:B------:R-:W-:Y:S01]  /*dcd0*/  USHF.R.S32.HI UR6, URZ, 0x6, UR6 ;  /* 0x000000063f067899 */ /* 0x000fe20008011406 */
[----:B------:R-:W-:Y:S01]  /*dce0*/  UMOV UR10, 0x1 ;  /* 0x00000001000a7882 */ /* 0x000fe20000000000 */
[----:B------:R-:W-:Y:S02]  /*dcf0*/  ULOP3.LUT UR22, UR45, 0x2, URZ, 0xfc, !UPT ;  /* 0x000000022d167892 */ /* 0x000fe4000f8efc3f */
[----:B------:R-:W-:Y:S02]  /*dd00*/  USHF.L.U32 UR5, UR10, UR8, URZ ;  /* 0x000000080a057299 */ /* 0x000fe4000800063f */
[----:B------:R-:W-:Y:S02]  /*dd10*/  ULOP3.LUT UR7, URZ, UR7, URZ, 0x33, !UPT ;  /* 0x000000073f077292 */ /* 0x000fe4000f8e333f */
[----:B------:R-:W-:Y:S01]  /*dd20*/  UIADD3 UR23, UR6, 0x1, URZ ;  /* 0x0000000106177890 */ /* 0x000fe2000fffe03f */
[----:B------:R-:W-:Y:S01]  /*dd30*/  ULDC.64 UR20, c[0x0][0x198] ;  /* 0x0000660000147ab9 */ /* 0x000fe20000000a00 */
[----:B-1----:R-:W-:-:S02]  /*dd40*/  LOP3.LUT P3, RZ, R2, 0x7f, RZ, 0xc0, !PT ;  /* 0x0000007f02ff7812 */ /* 0x002fc4000786c0ff */
[----:B------:R-:W-:-:S04]  /*dd50*/  LOP3.LUT P0, RZ, R2, 0x1f, RZ, 0xc0, !PT ;  /* 0x0000001f02ff7812 */ /* 0x000fc8000780c0ff */
[----:B------:R-:W-:-:S13]  /*dd60*/  PLOP3.LUT P0, PT, P0, P3, PT, 0x8a, 0x0 ;  /* 0x000000000000781c */ /* 0x000fda0000707172 */
.L_x_227:
[----:B------:R-:W-:-:S03]  /*dd70*/  UMOV UR8, 0xffffffff ;  /* 0xffffffff00087882 */ /* 0x000fc60000000000 */
[----:B------:R-:W-:Y:S05]  /*dd80*/  BRA.DIV UR8, `(.L_x_216) ;  /* 0x0000001a08147947 */ /* 0x000fea000b800000 */
[----:B------:R-:W-:-:S13]  /*dd90*/  ELECT P6, URZ, PT ;  /* 0x00000000003f782f */ /* 0x000fda00038c0000 */
.L_x_261:
[----:B------:R-:W1:Y:S01]  /*dda0*/  LDC R2, c[0x0][0x28c] ;  /* 0x0000a300ff027b82 */ /* 0x000e620000000800 */
[----:B------:R-:W-:Y:S01]  /*ddb0*/  BSSY B1, `(.L_x_217) ;  /* 0x0000038000017945 */ /* 0x000fe20003800000 */
[----:B-1----:R-:W-:-:S13]  /*ddc0*/  ISETP.LT.OR P6, PT, R2, 0x1, !P6 ;  /* 0x000000010200780c */ /* 0x002fda00077c1670 */
[----:B------:R-:W-:Y:S05]  /*ddd0*/  @P6 BRA `(.L_x_218) ;  /* 0x0000000000d46947 */ /* 0x000fea0003800000 */
[----:B------:R-:W-:Y:S01]  /*dde0*/  SHF.L.U32 R7, R5, 0x8, RZ ;  /* 0x0000000805077819 */ /* 0x000fe200000006ff */
[----:B------:R-:W-:Y:S01]  /*ddf0*/  IMAD.MOV.U32 R11, RZ, RZ, RZ ;  /* 0x000000ffff0b7224 */ /* 0x000fe200078e00ff */
[----:B------:R-:W-:Y:S01]  /*de00*/  SHF.L.U32 R10, R6, 0x7, RZ ;  /* 0x00000007060a7819 */ /* 0x000fe200000006ff */
[----:B------:R-:W-:Y:S01]  /*de10*/  IMAD.MOV.U32 R3, RZ, RZ, R0 ;  /* 0x000000ffff037224 */ /* 0x000fe200078e0000 */
[----:B------:R-:W-:Y:S02]  /*de20*/  MOV R13, UR23 ;  /* 0x00000017000d7c02 */ /* 0x000fe40008000f00 */
[----:B------:R-:W-:-:S07]  /*de30*/  MOV R2, R8 ;  /* 0x0000000800027202 */ /* 0x000fce0000000f00 */
.L_x_222:
[----:B------:R-:W1:Y:S01]  /*de40*/  S2R R6, SR_CgaCtaId ;  /* 0x0000000000067919 */ /* 0x000e620000008800 */
[----:B------:R-:W-:-:S04]  /*de50*/  MOV R5, 0x400 ;  /* 0x0000040000057802 */ /* 0x000fc80000000f00 */
[----:B-1----:R-:W-:Y:S02]  /*de60*/  LEA R14, R6, R5, 0x18 ;  /* 0x00000005060e7211 */ /* 0x002fe400078ec0ff */
[----:B------:R-:W-:Y:S01]  /*de70*/  SHF.L.U32 R5, R2, 0x1f, RZ ;  /* 0x0000001f02057819 */ /* 0x000fe200000006ff */
[----:B------:R-:W1:Y:S01]  /*de80*/  @!P3 LDC R6, c[0x0][0x500] ;  /* 0x00014000ff06bb82 */ /* 0x000e620000000800 */
[----:B------:R-:W-:-:S04]  /*de90*/  LEA R12, R3, R14, 0x3 ;  /* 0x0000000e030c7211 */ /* 0x000fc800078e18ff */
[----:B------:R-:W2:Y:S02]  /*dea0*/  SYNCS.PHASECHK.TRANS64.TRYWAIT P1, [R12+URZ+0x40], R5 ;  /* 0x000040050c0075a7 */ /* 0x000ea4000802017f */
[----:B--2---:R-:W-:Y:S05]  /*deb0*/  @!P1 BRA `(.L_x_219) ;  /* 0x0000001400e89947 */ /* 0x004fea0003800000 */
.L_x_262:
[----:B------:R-:W-:Y:S01]  /*dec0*/  UPRMT UR8, UR22, 0x9910, URZ ;  /* 0x0000991016087896 */ /* 0x000fe2000800003f */
[----:B-1----:R1:W-:Y:S03]  /*ded0*/  @!P3 SYNCS.ARRIVE.TRANS64 RZ, [R12+URZ], R6 ;  /* 0x000000060cffb9a7 */ /* 0x0023e6000800003f */
[----:B------:R-:W-:-:S06]  /*dee0*/  UISETP.NE.AND UP0, UPT, UR8, 0x2, UPT ;  /* 0x000000020800788c */ /* 0x000fcc000bf05270 */
[----:B------:R-:W-:-:S13]  /*def0*/  PLOP3.LUT P1, PT, PT, PT, UP0, 0x80, 0x0 ;  /* 0x000000000000781c */ /* 0x000fda0003f2f008 */
[----:B-1----:R-:W-:Y:S05]  /*df00*/  @P1 BRA `(.L_x_220) ;  /* 0x0000000000041947 */ /* 0x002fea0003800000 */
[----:B------:R-:W-:Y:S01]  /*df10*/  BPT.TRAP 0x1 ;  /* 0x000000040000795c */ /* 0x000fe20000300000 */
.L_x_220:
[----:B------:R-:W-:Y:S05]  /*df20*/  @P0 BRA `(.L_x_221) ;  /* 0x0000000000040947 */ /* 0x000fea0003800000 */
[----:B------:R-:W-:Y:S01]  /*df30*/  BPT.TRAP 0x1 ;  /* 0x000000040000795c */ /* 0x000fe20000300000 */
.L_x_221:
[C---:B--2---:R-:W-:Y:S01]  /*df40*/  LEA R5, R3.reuse, R14, 0xd ;  /* 0x0000000e03057211 */ /* 0x044fe200078e68ff */
[----:B------:R-:W-:Y:S01]  /*df50*/  IMAD R14, R3, 0x4000, R14 ;  /* 0x00004000030e7824 */ /* 0x000fe200078e020e */
[----:B------:R-:W-:Y:S01]  /*df60*/  R2UR UR18, R10 ;  /* 0x000000000a1272ca */ /* 0x000fe200000e0000 */
[----:B------:R-:W-:Y:S01]  /*df70*/  UIADD3 UR14, UP0, UR20, 0xf0, URZ ;  /* 0x000000f0140e7890 */ /* 0x000fe2000ff1e03f */
[----:B------:R-:W-:Y:S01]  /*df80*/  R2UR UR8, R5 ;  /* 0x00000000050872ca */ /* 0x000fe200000e0000 */
[----:B------:R-:W-:Y:S01]  /*df90*/  UIADD3 UR24, UP1, UR20, 0x1f0, URZ ;  /* 0x000001f014187890 */ /* 0x000fe2000ff3e03f */
[----:B------:R-:W-:Y:S01]  /*dfa0*/  R2UR UR11, R14 ;  /* 0x000000000e0b72ca */ /* 0x000fe200000e0000 */
[----:B------:R-:W-:Y:S01]  /*dfb0*/  UIADD3.X UR15, URZ, UR21, URZ, UP0, !UPT ;  /* 0x000000153f0f7290 */ /* 0x000fe200087fe43f */
[----:B------:R-:W-:Y:S01]  /*dfc0*/  R2UR UR9, R12 ;  /* 0x000000000c0972ca */ /* 0x000fe200000e0000 */
[----:B------:R-:W-:Y:S01]  /*dfd0*/  UIADD3.X UR25, URZ, UR21, URZ, UP1, !UPT ;  /* 0x000000153f197290 */ /* 0x000fe20008ffe43f */
[----:B------:R-:W-:Y:S01]  /*dfe0*/  R2UR UR10, R11 ;  /* 0x000000000b0a72ca */ /* 0x000fe200000e0000 */
[----:B------:R-:W-:Y:S01]  /*dff0*/  UMOV UR16, 0x0 ;  /* 0x0000000000107882 */ /* 0x000fe20000000000 */
[----:B------:R-:W-:Y:S01]  /*e000*/  R2UR UR12, R4 ;  /* 0x00000000040c72ca */ /* 0x000fe200000e0000 */
[----:B------:R-:W-:Y:S01]  /*e010*/  UMOV UR17, 0x10000000 ;  /* 0x1000000000117882 */ /* 0x000fe20000000000 */
[----:B------:R-:W-:Y:S01]  /*e020*/  IADD3 R13, R13, -0x1, RZ ;  /* 0xffffffff0d0d7810 */ /* 0x000fe20007ffe0ff */
[----:B------:R-:W-:Y:S01]  /*e030*/  VIADD R11, R11, 0x40 ;  /* 0x000000400b0b7836 */ /* 0x000fe20000000000 */
[----:B------:R-:W-:Y:S01]  /*e040*/  R2UR UR19, R7 ;  /* 0x00000000071372ca */ /* 0x000fe200000e0000 */
[----:B------:R-:W-:Y:S01]  /*e050*/  UIADD3 UR8, UR8, 0x6200, URZ ;  /* 0x0000620008087890 */ /* 0x000fe2000fffe03f */
[----:B------:R-:W-:Y:S01]  /*e060*/  ISETP.GT.AND P2, PT, R13, 0x1, PT ;  /* 0x000000010d00780c */ /* 0x000fe20003f44270 */
[----:B------:R-:W-:Y:S01]  /*e070*/  UIADD3 UR13, UR11, 0x16200, URZ ;  /* 0x000162000b0d7890 */ /* 0x000fe2000fffe03f */
[----:B------:R-:W-:-:S02]  /*e080*/  IADD3 R3, R3, 0x1, RZ ;  /* 0x0000000103037810 */ /* 0x000fc40007ffe0ff */
[----:B------:R-:W-:Y:S02]  /*e090*/  UMOV UR11, UR18 ;  /* 0x00000012000b7c82 */ /* 0x000fe40008000000 */
[C---:B------:R-:W-:Y:S02]  /*e0a0*/  ISETP.NE.AND P1, PT, R3.reuse, 0x8, PT ;  /* 0x000000080300780c */ /* 0x040fe40003f25270 */
[----:B------:R1:W-:Y:S02]  /*e0b0*/  UTMALDG.3D [UR8], [UR14], desc[UR16] ;  /* 0x000010080e0075b4 */ /* 0x0003e40008011000 */
[----:B------:R-:W-:Y:S02]  /*e0c0*/  SEL R5, RZ, 0x1, P1 ;  /* 0x00000001ff057807 */ /* 0x000fe40000800000 */
[----:B------:R-:W-:Y:S02]  /*e0d0*/  SEL R3, R3, RZ, P1 ;  /* 0x000000ff03037207 */ /* 0x000fe40000800000 */
[----:B------:R-:W-:Y:S01]  /*e0e0*/  LOP3.LUT R2, R2, R5, RZ, 0x3c, !PT ;  /* 0x0000000502027212 */ /* 0x000fe200078e3cff */
[----:B-1----:R-:W-:Y:S01]  /*e0f0*/  UMOV UR8, UR13 ;  /* 0x0000000d00087c82 */ /* 0x002fe20008000000 */
[----:B------:R-:W-:-:S02]  /*e100*/  UMOV UR11, UR19 ;  /* 0x00000013000b7c82 */ /* 0x000fc40008000000 */
[----:B------:R1:W-:Y:S02]  /*e110*/  UTMALDG.3D [UR8], [UR24], desc[UR16] ;  /* 0x00001008180075b4 */ /* 0x0003e40008011000 */
[----:B-1----:R-:W-:Y:S05]  /*e120*/  @P2 BRA `(.L_x_222) ;  /* 0xfffffffc00442947 */ /* 0x002fea000383ffff */
.L_x_218:
[----:B------:R-:W-:Y:S05]  /*e130*/  BSYNC B1 ;  /* 0x0000000000017941 */ /* 0x000fea0003800000 */
.L_x_217:
[----:B------:R-:W2:Y:S01]  /*e140*/  LDL.LU R15, [R1+0xc4] ;  /* 0x0000c400010f7983 */ /* 0x000ea20000300800 */
[----:B------:R-:W-:Y:S01]  /*e150*/  LOP3.LUT P4, RZ, R9, 0xff, RZ, 0xc0, !PT ;  /* 0x000000ff09ff7812 */ /* 0x000fe2000788c0ff */
[----:B------:R-:W-:Y:S02]  /*e160*/  ULDC.64 UR8, c[0x0][0x8f8] ;  /* 0x00023e0000087ab9 */ /* 0x000fe40000000a00 */
[----:B------:R-:W3:Y:S01]  /*e170*/  LDL.LU R14, [R1+0xc0] ;  /* 0x0000c000010e7983 */ /* 0x000ee20000300800 */
[----:B------:R-:W-:Y:S01]  /*e180*/  IADD3 R0, R0, UR6, RZ ;  /* 0x0000000600007c10 */ /* 0x000fe2000fffe0ff */
[----:B------:R-:W-:Y:S01]  /*e190*/  BSSY B1, `(.L_x_223) ;  /* 0x0000073000017945 */ /* 0x000fe20003800000 */
[----:B------:R-:W-:Y:S02]  /*e1a0*/  MOV R5, UR6 ;  /* 0x0000000600057c02 */ /* 0x000fe40008000f00 */
[----:B------:R-:W-:Y:S02]  /*e1b0*/  ISETP.GT.U32.AND P1, PT, R0, 0x7, PT ;  /* 0x000000070000780c */ /* 0x000fe40003f24070 */
[----:B------:R-:W-:-:S02]  /*e1c0*/  SHF.R.U32.HI R2, RZ, 0x3, R0 ;  /* 0x00000003ff027819 */ /* 0x000fc40000011600 */
[----:B------:R-:W-:Y:S01]  /*e1d0*/  ISETP.LT.U32.AND P1, PT, R5, 0x8, P1 ;  /* 0x000000080500780c */ /* 0x000fe20000f21070 */
[----:B------:R-:W1:Y:S01]  /*e1e0*/  @P4 S2R R4, SR_CgaCtaId ;  /* 0x0000000000044919 */ /* 0x000e620000008800 */
[----:B------:R-:W-:Y:S02]  /*e1f0*/  @P4 MOV R3, 0x400 ;  /* 0x0000040000034802 */ /* 0x000fe40000000f00 */
[----:B------:R-:W-:Y:S02]  /*e200*/  LOP3.LUT R2, R2, 0x1, RZ, 0xc0, !PT ;  /* 0x0000000102027812 */ /* 0x000fe400078ec0ff */
[----:B------:R-:W-:Y:S02]  /*e210*/  MOV R6, 0xffffffff ;  /* 0xffffffff00067802 */ /* 0x000fe40000000f00 */
[----:B------:R-:W-:Y:S01]  /*e220*/  ISETP.NE.U32.AND P2, PT, R2, 0x1, PT ;  /* 0x000000010200780c */ /* 0x000fe20003f45070 */
[----:B------:R-:W-:Y:S01]  /*e230*/  IMAD.U32 R2, RZ, RZ, UR6 ;  /* 0x00000006ff027e24 */ /* 0x000fe2000f8e00ff */
[----:B------:R-:W-:-:S02]  /*e240*/  MOV R5, 0xffffffff ;  /* 0xffffffff00057802 */ /* 0x000fc40000000f00 */
[----:B------:R-:W-:Y:S02]  /*e250*/  LOP3.LUT R0, R0, 0x7, RZ, 0xc0, !PT ;  /* 0x0000000700007812 */ /* 0x000fe400078ec0ff */
[----:B------:R-:W-:Y:S02]  /*e260*/  ISETP.GT.U32.AND P2, PT, R2, 0x7, !P2 ;  /* 0x000000070200780c */ /* 0x000fe40005744070 */
[----:B------:R-:W-:Y:S02]  /*e270*/  PRMT R9, RZ, 0x7610, R9 ;  /* 0x00007610ff097816 */ /* 0x000fe40000000009 */
[----:B------:R-:W-:Y:S02]  /*e280*/  SEL R2, RZ, 0x1, !P2 ;  /* 0x00000001ff027807 */ /* 0x000fe40005000000 */
[----:B-1----:R-:W-:Y:S01]  /*e290*/  @P4 LEA R3, R4, R3, 0x18 ;  /* 0x0000000304034211 */ /* 0x002fe200078ec0ff */
[----:B------:R-:W-:-:S03]  /*e2a0*/  IMAD.MOV.U32 R4, RZ, RZ, -0x1 ;  /* 0xffffffffff047424 */ /* 0x000fc600078e00ff */
[----:B------:R1:W-:Y:S02]  /*e2b0*/  @P4 SYNCS.ARRIVE.TRANS64.A1T0 RZ, [R3+URZ+0xc8], RZ ;  /* 0x0000c8ff03ff49a7 */ /* 0x0003e4000810003f */
[----:B-1----:R-:W-:-:S04]  /*e2c0*/  SEL R3, RZ, 0x1, !P1 ;  /* 0x00000001ff037807 */ /* 0x002fc80004800000 */
[----:B------:R-:W-:Y:S02]  /*e2d0*/  LOP3.LUT R8, R2, R8, R3, 0x96, !PT ;  /* 0x0000000802087212 */ /* 0x000fe400078e9603 */
[----:B------:R-:W-:Y:S02]  /*e2e0*/  PRMT R2, RZ, 0x7610, R2 ;  /* 0x00007610ff027816 */ /* 0x000fe40000000002 */
[----:B---3--:R-:W-:-:S04]  /*e2f0*/  IADD3 R14, P4, R14, UR52, RZ ;  /* 0x000000340e0e7c10 */ /* 0x008fc8000ff9e0ff */
[----:B--2---:R-:W-:Y:S01]  /*e300*/  IADD3.X R15, R15, UR38, RZ, P4, !PT ;  /* 0x000000260f0f7c10 */ /* 0x004fe2000a7fe4ff */
[----:B------:R1:W-:Y:S01]  /*e310*/  STL [R1+0xc0], R14 ;  /* 0x0000c00e01007387 */ /* 0x0003e20000100800 */
[----:B------:R-:W-:-:S03]  /*e320*/  ISETP.GE.U32.AND P4, PT, R14, UR8, PT ;  /* 0x000000080e007c0c */ /* 0x000fc6000bf86070 */
[----:B------:R1:W-:Y:S01]  /*e330*/  STL [R1+0xc4], R15 ;  /* 0x0000c40f01007387 */ /* 0x0003e20000100800 */
[----:B------:R-:W-:-:S13]  /*e340*/  ISETP.GE.U32.AND.EX P1, PT, R15, UR9, PT, P4 ;  /* 0x000000090f007c0c */ /* 0x000fda000bf26140 */
[----:B-1----:R-:W-:Y:S05]  /*e350*/  @P1 BRA `(.L_x_224) ;  /* 0x0000000400581947 */ /* 0x002fea0003800000 */
[----:B------:R-:W-:Y:S01]  /*e360*/  ULDC.64 UR8, c[0x0][0x8d0] ;  /* 0x0002340000087ab9 */ /* 0x000fe20000000a00 */
[----:B------:R-:W1:Y:S01]  /*e370*/  S2R R12, SR_CTAID.X ;  /* 0x00000000000c7919 */ /* 0x000e620000002500 */
[----:B------:R-:W-:Y:S01]  /*e380*/  ISETP.NE.U32.AND P1, PT, RZ, UR8, PT ;  /* 0x00000008ff007c0c */ /* 0x000fe2000bf25070 */
[----:B------:R-:W-:Y:S01]  /*e390*/  ULDC UR11, c[0x0][0x8d8] ;  /* 0x00023600000b7ab9 */ /* 0x000fe20000000800 */
[----:B------:R-:W-:Y:S01]  /*e3a0*/  MOV R2, R14 ;  /* 0x0000000e00027202 */ /* 0x000fe20000000f00 */
[----:B------:R-:W2:Y:S01]  /*e3b0*/  S2R R10, SR_CTAID.Y ;  /* 0x00000000000a7919 */ /* 0x000ea20000002600 */
[----:B------:R-:W-:Y:S02]  /*e3c0*/  ISETP.NE.AND.EX P1, PT, RZ, UR9, PT, P1 ;  /* 0x00000009ff007c0c */ /* 0x000fe4000bf25310 */
[----:B------:R-:W-:-:S11]  /*e3d0*/  MOV R3, R15 ;  /* 0x0000000f00037202 */ /* 0x000fd60000000f00 */
[----:B------:R-:W-:Y:S05]  /*e3e0*/  @!P1 BRA `(.L_x_225) ;  /* 0x0000000000289947 */ /* 0x000fea0003800000 */
[----:B------:R-:W-:Y:S02]  /*e3f0*/  ULDC UR10, c[0x0][0x8dc] ;  /* 0x00023700000a7ab9 */ /* 0x000fe40000000800 */
[----:B------:R-:W-:-:S05]  /*e400*/  IADD3 R7, P1, R14, UR10, RZ ;  /* 0x0000000a0e077c10 */ /* 0x000fca000ff3e0ff */
[----:B------:R-:W-:-:S04]  /*e410*/  IMAD.X R11, RZ, RZ, R15, P1 ;  /* 0x000000ffff0b7224 */ /* 0x000fc800008e060f */
[----:B------:R-:W-:-:S04]  /*e420*/  IMAD.WIDE.U32 R4, R11, UR8, RZ ;  /* 0x000000080b047c25 */ /* 0x000fc8000f8e00ff */
[----:B------:R-:W-:-:S04]  /*e430*/  IMAD.WIDE.U32 R4, P1, R7, UR9, R4 ;  /* 0x0000000907047c25 */ /* 0x000fc8000f820004 */
[----:B------:R-:W-:Y:S01]  /*e440*/  IMAD.WIDE.U32 R6, R7, UR8, RZ ;  /* 0x0000000807067c25 */ /* 0x000fe2000f8e00ff */
[----:B------:R-:W-:Y:S02]  /*e450*/  IADD3.X R3, RZ, RZ, RZ, P1, !PT ;  /* 0x000000ffff037210 */ /* 0x000fe40000ffe4ff */
[----:B------:R-:W-:Y:S02]  /*e460*/  MOV R2, R5 ;  /* 0x0000000500027202 */ /* 0x000fe40000000f00 */
[----:B------:R-:W-:-:S05]  /*e470*/  IADD3 RZ, P1, R7, R4, RZ ;  /* 0x0000000407ff7210 */ /* 0x000fca0007f3e0ff */
[----:B------:R-:W-:-:S08]  /*e480*/  IMAD.WIDE.U32.X R2, R11, UR9, R2, P1 ;  /* 0x000000090b027c25 */ /* 0x000fd000088e0402 */
.L_x_225:
[--C-:B------:R-:W-:Y:S01]  /*e490*/  SHF.R.U64 R11, R2, UR11, R3.reuse ;  /* 0x0000000b020b7c19 */ /* 0x100fe20008001203 */
[----:B------:R-:W-:Y:S01]  /*e4a0*/  ULDC.64 UR8, c[0x0][0x8c8] ;  /* 0x0002320000087ab9 */ /* 0x000fe20000000a00 */
[----:B------:R-:W-:Y:S01]  /*e4b0*/  SHF.R.U32.HI R2, RZ, UR11, R3 ;  /* 0x0000000bff027c19 */ /* 0x000fe20008011603 */
[----:B------:R-:W3:Y:S01]  /*e4c0*/  LDC R7, c[0x0][0x144] ;  /* 0x00005100ff077b82 */ /* 0x000ee20000000800 */
[----:B------:R-:W-:Y:S01]  /*e4d0*/  IADD3 R5, P1, RZ, -R11, RZ ;  /* 0x8000000bff057210 */ /* 0x000fe20007f3e0ff */
[----:B------:R-:W-:Y:S01]  /*e4e0*/  ULDC.64 UR12, c[0x0][0x8e8] ;  /* 0x00023a00000c7ab9 */ /* 0x000fe20000000a00 */
[----:B------:R-:W-:Y:S01]  /*e4f0*/  MOV R3, R15 ;  /* 0x0000000f00037202 */ /* 0x000fe20000000f00 */
[----:B------:R-:W-:Y:S01]  /*e500*/  ULDC UR10, c[0x0][0x8b0] ;  /* 0x00022c00000a7ab9 */ /* 0x000fe20000000800 */
[----:B-1----:R-:W-:Y:S01]  /*e510*/  I2FP.F32.U32 R6, R12 ;  /* 0x0000000c00067245 */ /* 0x002fe20000201000 */
[----:B------:R-:W-:Y:S01]  /*e520*/  IMAD.X R2, RZ, RZ, ~R2, P1 ;  /* 0x000000ffff027224 */ /* 0x000fe200008e0e02 */
[----:B------:R-:W-:Y:S01]  /*e530*/  ISETP.NE.U32.AND P1, PT, RZ, UR12, PT ;  /* 0x0000000cff007c0c */ /* 0x000fe2000bf25070 */
[----:B------:R-:W1:Y:S02]  /*e540*/  LDC R15, c[0x0][0x148] ;  /* 0x00005200ff0f7b82 */ /* 0x000e640000000800 */
[----:B------:R-:W-:Y:S01]  /*e550*/  IMAD R4, R2, UR8, RZ ;  /* 0x0000000802047c24 */ /* 0x000fe2000f8e02ff */
[----:B------:R-:W-:-:S02]  /*e560*/  MOV R2, R14 ;  /* 0x0000000e00027202 */ /* 0x000fc40000000f00 */
[----:B------:R-:W-:-:S03]  /*e570*/  ISETP.NE.AND.EX P1, PT, RZ, UR13, PT, P1 ;  /* 0x0000000dff007c0c */ /* 0x000fc6000bf25310 */
[----:B------:R-:W-:Y:S01]  /*e580*/  IMAD.WIDE.U32 R2, R5, UR8, R2 ;  /* 0x0000000805027c25 */ /* 0x000fe2000f8e0002 */
[----:B------:R-:W-:-:S03]  /*e590*/  ULDC UR8, c[0x0][0x150] ;  /* 0x0000540000087ab9 */ /* 0x000fc60000000800 */
[----:B------:R-:W-:Y:S01]  /*e5a0*/  FMUL R6, R6, UR8 ;  /* 0x0000000806067c20 */ /* 0x000fe20008400000 */
[----:B------:R-:W-:Y:S01]  /*e5b0*/  IMAD R5, R5, UR9, R4 ;  /* 0x0000000905057c24 */ /* 0x000fe2000f8e0204 */
[----:B------:R-:W-:Y:S01]  /*e5c0*/  ULDC UR8, c[0x0][0x8c0] ;  /* 0x0002300000087ab9 */ /* 0x000fe20000000800 */
[----:B------:R-:W-:Y:S02]  /*e5d0*/  ULDC UR9, c[0x0][0x154] ;  /* 0x0000550000097ab9 */ /* 0x000fe40000000800 */
[----:B------:R-:W-:Y:S01]  /*e5e0*/  IMAD.IADD R3, R3, 0x1, R5 ;  /* 0x0000000103037824 */ /* 0x000fe200078e0205 */
[----:B------:R-:W4:Y:S04]  /*e5f0*/  F2I.U32.TRUNC.NTZ R6, R6 ;  /* 0x0000000600067305 */ /* 0x000f28000020f000 */
[----:B------:R-:W-:-:S02]  /*e600*/  SHF.R.U64 R13, R2, UR8, R3 ;  /* 0x00000008020d7c19 */ /* 0x000fc40008001203 */
[----:B--2---:R-:W-:-:S05]  /*e610*/  I2FP.F32.U32 R2, R10 ;  /* 0x0000000a00027245 */ /* 0x004fca0000201000 */
[----:B------:R-:W-:Y:S01]  /*e620*/  FMUL R4, R2, UR9 ;  /* 0x0000000902047c20 */ /* 0x000fe20008400000 */
[----:B------:R-:W-:Y:S01]  /*e630*/  SHF.R.U32.HI R2, RZ, UR8, R3 ;  /* 0x00000008ff027c19 */ /* 0x000fe20008011603 */
[----:B------:R-:W-:Y:S02]  /*e640*/  ULDC UR8, c[0x0][0x900] ;  /* 0x0002400000087ab9 */ /* 0x000fe40000000800 */
[----:B------:R2:W1:Y:S01]  /*e650*/  F2I.U32.TRUNC.NTZ R18, R4 ;  /* 0x0000000400127305 */ /* 0x000462000020f000 */
[--C-:B------:R-:W-:Y:S02]  /*e660*/  SHF.R.U64 R16, R13, UR10, R2.reuse ;  /* 0x0000000a0d107c19 */ /* 0x100fe40008001202 */
[----:B------:R-:W-:Y:S02]  /*e670*/  SHF.R.U32.HI R3, RZ, UR10, R2 ;  /* 0x0000000aff037c19 */ /* 0x000fe40008011602 */
[----:B----4-:R-:W-:Y:S02]  /*e680*/  IADD3 R6, -R6, RZ, RZ ;  /* 0x000000ff06067210 */ /* 0x010fe40007ffe1ff */
[----:B------:R-:W-:-:S02]  /*e690*/  SHF.R.U64 R14, R16, UR8, R3 ;  /* 0x00000008100e7c19 */ /* 0x000fc40008001203 */
[----:B------:R-:W-:Y:S01]  /*e6a0*/  SHF.R.U32.HI R3, RZ, UR8, R3 ;  /* 0x00000008ff037c19 */ /* 0x000fe20008011603 */
[----:B---3--:R-:W-:Y:S01]  /*e6b0*/  IMAD R19, R7, R6, R12 ;  /* 0x0000000607137224 */ /* 0x008fe200078e020c */
[----:B------:R-:W-:Y:S01]  /*e6c0*/  MOV R2, R14 ;  /* 0x0000000e00027202 */ /* 0x000fe20000000f00 */
[----:B--2---:R-:W-:Y:S06]  /*e6d0*/  @!P1 BRA `(.L_x_226) ;  /* 0x0000000000289947 */ /* 0x004fec0003800000 */
        /* <DEDUP_REMOVED lines=10> */
.L_x_226:
[----:B------:R-:W2:Y:S01]  /*e780*/  LDC R4, c[0x0][0x904] ;  /* 0x00024100ff047b82 */ /* 0x000ea20000000800 */
[----:B------:R-:W-:Y:S01]  /*e790*/  ULDC UR8, c[0x0][0x8f0] ;  /* 0x00023c0000087ab9 */ /* 0x000fe20000000800 */
[----:B-1----:R-:W-:Y:S01]  /*e7a0*/  IMAD.MOV R18, RZ, RZ, -R18 ;  /* 0x000000ffff127224 */ /* 0x002fe200078e0a12 */
[----:B------:R-:W-:Y:S01]  /*e7b0*/  SHF.R.U64 R3, R2, UR8, R3 ;  /* 0x0000000802037c19 */ /* 0x000fe20008001203 */
[----:B------:R-:W-:Y:S01]  /*e7c0*/  ULDC UR8, c[0x0][0x8e0] ;  /* 0x0002380000087ab9 */ /* 0x000fe20000000800 */
[----:B------:R-:W-:Y:S01]  /*e7d0*/  LOP3.LUT R2, R16, UR7, RZ, 0xc0, !PT ;  /* 0x0000000710027c12 */ /* 0x000fe2000f8ec0ff */
[----:B------:R-:W-:Y:S01]  /*e7e0*/  ULDC UR9, c[0x0][0x8b8] ;  /* 0x00022e0000097ab9 */ /* 0x000fe20000000800 */
[----:B------:R-:W-:-:S03]  /*e7f0*/  IADD3 R5, -R3, RZ, RZ ;  /* 0x000000ff03057210 */ /* 0x000fc60007ffe1ff */
[----:B------:R-:W-:Y:S01]  /*e800*/  IMAD R2, R3, UR5, R2 ;  /* 0x0000000503027c24 */ /* 0x000fe2000f8e0202 */
[----:B------:R-:W-:Y:S01]  /*e810*/  LOP3.LUT R3, R13, UR4, RZ, 0xc0, !PT ;  /* 0x000000040d037c12 */ /* 0x000fe2000f8ec0ff */
[----:B------:R-:W-:Y:S01]  /*e820*/  IMAD R14, R5, UR8, R14 ;  /* 0x00000008050e7c24 */ /* 0x000fe2000f8e020e */
[----:B------:R-:W-:-:S03]  /*e830*/  ULDC UR8, c[0x0][0x8a8] ;  /* 0x00022a0000087ab9 */ /* 0x000fc60000000800 */
[----:B------:R-:W-:Y:S01]  /*e840*/  IMAD R3, R14, UR8, R3 ;  /* 0x000000080e037c24 */ /* 0x000fe2000f8e0203 */
[----:B--2---:R-:W-:Y:S01]  /*e850*/  ISETP.NE.AND P1, PT, R4, 0x1, PT ;  /* 0x000000010400780c */ /* 0x004fe20003f25270 */
[----:B------:R-:W-:-:S12]  /*e860*/  IMAD.MOV.U32 R4, RZ, RZ, R11 ;  /* 0x000000ffff047224 */ /* 0x000fd800078e000b */
[----:B------:R-:W-:-:S04]  /*e870*/  @P1 IMAD R19, R15, R18, R10 ;  /* 0x000000120f131224 */ /* 0x000fc800078e020a */
[----:B------:R-:W-:Y:S01]  /*e880*/  IMAD R6, R2, UR9, R19 ;  /* 0x0000000902067c24 */ /* 0x000fe2000f8e0213 */
[----:B------:R-:W-:-:S04]  /*e890*/  MOV R2, 0x1 ;  /* 0x0000000100027802 */ /* 0x000fc80000000f00 */
[----:B------:R-:W-:Y:S02]  /*e8a0*/  SEL R5, R3, R6, !P1 ;  /* 0x0000000603057207 */ /* 0x000fe40004800000 */
[----:B------:R-:W-:-:S07]  /*e8b0*/  SEL R6, R6, R3, !P1 ;  /* 0x0000000306067207 */ /* 0x000fce0004800000 */
.L_x_224:
[----:B------:R-:W-:Y:S05]  /*e8c0*/  BSYNC B1 ;  /* 0x0000000000017941 */ /* 0x000fea0003800000 */
.L_x_223:
[----:B------:R-:W-:-:S13]  /*e8d0*/  LOP3.LUT P1, RZ, R2, 0xff, RZ, 0xc0, !PT ;  /* 0x000000ff02ff7812 */ /* 0x000fda000782c0ff */
[----:B------:R-:W-:Y:S05]  /*e8e0*/  @P1 BRA `(.L_x_227) ;  /* 0xfffffff400201947 */ /* 0x000fea000383ffff */
[----:B------:R-:W-:Y:S05]  /*e8f0*/  BSYNC B0 ;  /* 0x0000000000007941 */ /* 0x000fea0003800000 */
.L_x_215:
[----:B------:R-:W-:-:S03]  /*e900*/  UMOV UR8, 0xffffffff ;  /* 0xffffffff00087882 */ /* 0x000fc60000000000 */
[----:B------:R-:W-:Y:S05]  /*e910*/  BRA.DIV UR8, `(.L_x_228) ;  /* 0x0000000e08647947 */ /* 0x000fea000b800000 */
[----:B------:R-:W-:-:S13]  /*e920*/  ELECT P6, URZ, PT ;  /* 0x00000000003f782f */ /* 0x000fda00038c0000 */
.L_x_265:
[----:B------:R-:W-:Y:S04]  /*e930*/  BSSY B0, `(.L_x_229) ;  /* 0x0000050000007945 */ /* 0x000fe80003800000 */
[----:B------:R-:W-:Y:S05]  /*e940*/  @!P6 BRA `(.L_x_230) ;  /* 0x000000040038e947 */ /* 0x000fea0003800000 */
[----:B------:R-:W-:-:S04]  /*e950*/  ULOP3.LUT UR8, UR45, 0x2, URZ, 0xfc, !UPT ;  /* 0x000000022d087892 */ /* 0x000fc8000f8efc3f */
[----:B------:R-:W-:-:S06]  /*e960*/  UISETP.NE.AND UP0, UPT, UR8, 0x3, UPT ;  /* 0x000000030800788c */ /* 0x000fcc000bf05270 */
[----:B------:R-:W-:-:S13]  /*e970*/  PLOP3.LUT P0, PT, PT, PT, UP0, 0x80, 0x0 ;  /* 0x000000000000781c */ /* 0x000fda0003f0f008 */
[----:B------:R-:W-:Y:S05]  /*e980*/  @!P0 BRA `(.L_x_231) ;  /* 0x0000000000048947 */ /* 0x000fea0003800000 */
[----:B------:R-:W-:Y:S01]  /*e990*/  BPT.TRAP 0x1 ;  /* 0x000000040000795c */ /* 0x000fe20000300000 */
.L_x_231:
[----:B------:R-:W1:Y:S01]  /*e9a0*/  S2R R3, SR_CgaCtaId ;  /* 0x0000000000037919 */ /* 0x000e620000008800 */
[----:B------:R-:W-:-:S04]  /*e9b0*/  MOV R2, 0x400 ;  /* 0x0000040000027802 */ /* 0x000fc80000000f00 */
[----:B-1----:R-:W-:Y:S02]  /*e9c0*/  LEA R3, R3, R2, 0x18 ;  /* 0x0000000203037211 */ /* 0x002fe400078ec0ff */
[----:B------:R-:W-:Y:S02]  /*e9d0*/  SHF.L.U32 R2, R8, 0x1f, RZ ;  /* 0x0000001f08027819 */ /* 0x000fe400000006ff */
[----:B------:R-:W-:-:S04]  /*e9e0*/  IADD3 R3, R3, 0x40, RZ ;  /* 0x0000004003037810 */ /* 0x000fc80007ffe0ff */
[C---:B------:R-:W-:Y:S01]  /*e9f0*/  LEA R7, R0.reuse, R3, 0x3 ;  /* 0x0000000300077211 */ /* 0x040fe200078e18ff */
[----:B------:R-:W-:-:S03]  /*ea00*/  VIADD R0, R0, 0x1 ;  /* 0x0000000100007836 */ /* 0x000fc60000000000 */
[----:B------:R-:W1:Y:S02]  /*ea10*/  SYNCS.PHASECHK.TRANS64.TRYWAIT P0, [R7+URZ], R2 ;  /* 0x00000002070075a7 */ /* 0x000e64000800017f */
[----:B------:R-:W-:-:S04]  /*ea20*/  ISETP.NE.AND P1, PT, R0, 0x8, PT ;  /* 0x000000080000780c */ /* 0x000fc80003f25270 */
[----:B------:R-:W-:Y:S02]  /*ea30*/  SEL R5, RZ, 0x1, P1 ;  /* 0x00000001ff057807 */ /* 0x000fe40000800000 */
[----:B------:R-:W-:Y:S02]  /*ea40*/  SEL R0, R0, RZ, P1 ;  /* 0x000000ff00007207 */ /* 0x000fe40000800000 */
[----:B------:R-:W-:Y:S02]  /*ea50*/  LOP3.LUT R5, R8, R5, RZ, 0x3c, !PT ;  /* 0x0000000508057212 */ /* 0x000fe400078e3cff */
[----:B------:R-:W-:Y:S02]  /*ea60*/  LEA R9, R0, R3, 0x3 ;  /* 0x0000000300097211 */ /* 0x000fe400078e18ff */
[----:B------:R-:W-:Y:S01]  /*ea70*/  SHF.L.U32 R4, R5, 0x1f, RZ ;  /* 0x0000001f05047819 */ /* 0x000fe200000006ff */
[----:B-1----:R-:W-:Y:S06]  /*ea80*/  @!P0 BRA `(.L_x_232) ;  /* 0x0000000c00288947 */ /* 0x002fec0003800000 */
.L_x_266:
[----:B------:R-:W2:Y:S01]  /*ea90*/  SYNCS.PHASECHK.TRANS64.TRYWAIT P0, [R9+URZ], R4 ;  /* 0x00000004090075a7 */ /* 0x000ea2000800017f */
[----:B------:R-:W-:-:S04]  /*eaa0*/  IADD3 R0, R0, 0x1, RZ ;  /* 0x0000000100007810 */ /* 0x000fc80007ffe0ff */
[----:B------:R-:W-:-:S04]  /*eab0*/  ISETP.NE.AND P1, PT, R0, 0x8, PT ;  /* 0x000000080000780c */ /* 0x000fc80003f25270 */
[----:B-1----:R-:W-:Y:S02]  /*eac0*/  SEL R2, RZ, 0x1, P1 ;  /* 0x00000001ff027807 */ /* 0x002fe40000800000 */
[----:B------:R-:W-:Y:S02]  /*ead0*/  SEL R0, R0, RZ, P1 ;  /* 0x000000ff00007207 */ /* 0x000fe40000800000 */
[----:B------:R-:W-:-:S03]  /*eae0*/  LOP3.LUT R7, R5, R2, RZ, 0x3c, !PT ;  /* 0x0000000205077212 */ /* 0x000fc600078e3cff */
[----:B------:R-:W-:Y:S01]  /*eaf0*/  IMAD R6, R0, 0x8, R3 ;  /* 0x0000000800067824 */ /* 0x000fe200078e0203 */
[----:B------:R-:W-:Y:S01]  /*eb00*/  SHF.L.U32 R5, R7, 0x1f, RZ ;  /* 0x0000001f07057819 */ /* 0x000fe200000006ff */
[----:B--2---:R-:W-:Y:S06]  /*eb10*/  @!P0 BRA `(.L_x_233) ;  /* 0x0000000c00188947 */ /* 0x004fec0003800000 */
.L_x_267:
[----:B------:R-:W2:Y:S01]  /*eb20*/  SYNCS.PHASECHK.TRANS64.TRYWAIT P0, [R6+URZ], R5 ;  /* 0x00000005060075a7 */ /* 0x000ea2000800017f */
[----:B------:R-:W-:-:S04]  /*eb30*/  IADD3 R0, R0, 0x1, RZ ;  /* 0x0000000100007810 */ /* 0x000fc80007ffe0ff */
[----:B------:R-:W-:-:S04]  /*eb40*/  ISETP.NE.AND P1, PT, R0, 0x8, PT ;  /* 0x000000080000780c */ /* 0x000fc80003f25270 */
[----:B------:R-:W-:Y:S02]  /*eb50*/  SEL R2, RZ, 0x1, P1 ;  /* 0x00000001ff027807 */ /* 0x000fe40000800000 */
[----:B------:R-:W-:Y:S02]  /*eb60*/  SEL R0, R0, RZ, P1 ;  /* 0x000000ff00007207 */ /* 0x000fe40000800000 */
[----:B------:R-:W-:Y:S02]  /*eb70*/  LOP3.LUT R7, R7, R2, RZ, 0x3c, !PT ;  /* 0x0000000207077212 */ /* 0x000fe400078e3cff */
[----:B-1----:R-:W-:Y:S02]  /*eb80*/  LEA R9, R0, R3, 0x3 ;  /* 0x0000000300097211 */ /* 0x002fe400078e18ff */
[----:B------:R-:W-:Y:S01]  /*eb90*/  SHF.L.U32 R4, R7, 0x1f, RZ ;  /* 0x0000001f07047819 */ /* 0x000fe200000006ff */
[----:B--2---:R-:W-:Y:S06]  /*eba0*/  @!P0 BRA `(.L_x_234) ;  /* 0x0000000c00088947 */ /* 0x004fec0003800000 */
.L_x_268:
[----:B------:R-:W2:Y:S01]  /*ebb0*/  SYNCS.PHASECHK.TRANS64.TRYWAIT P0, [R9+URZ], R4 ;  /* 0x00000004090075a7 */ /* 0x000ea2000800017f */
[----:B------:R-:W-:-:S05]  /*ebc0*/  VIADD R0, R0, 0x1 ;  /* 0x0000000100007836 */ /* 0x000fca0000000000 */
[----:B------:R-:W-:-:S04]  /*ebd0*/  ISETP.NE.AND P1, PT, R0, 0x8, PT ;  /* 0x000000080000780c */ /* 0x000fc80003f25270 */
[----:B------:R-:W-:Y:S02]  /*ebe0*/  SEL R2, RZ, 0x1, P1 ;  /* 0x00000001ff027807 */ /* 0x000fe40000800000 */
[----:B------:R-:W-:Y:S02]  /*ebf0*/  SEL R0, R0, RZ, P1 ;  /* 0x000000ff00007207 */ /* 0x000fe40000800000 */
[----:B------:R-:W-:Y:S02]  /*ec00*/  LOP3.LUT R7, R7, R2, RZ, 0x3c, !PT ;  /* 0x0000000207077212 */ /* 0x000fe400078e3cff */
[----:B-1----:R-:W-:Y:S02]  /*ec10*/  LEA R6, R0, R3, 0x3 ;  /* 0x0000000300067211 */ /* 0x002fe400078e18ff */
[----:B------:R-:W-:Y:S01]  /*ec20*/  SHF.L.U32 R5, R7, 0x1f, RZ ;  /* 0x0000001f07057819 */ /* 0x000fe200000006ff */
[----:B--2---:R-:W-:Y:S06]  /*ec30*/  @!P0 BRA `(.L_x_235) ;  /* 0x0000000800f88947 */ /* 0x004fec0003800000 */
.L_x_269:
[----:B------:R-:W2:Y:S01]  /*ec40*/  SYNCS.PHASECHK.TRANS64.TRYWAIT P0, [R6+URZ], R5 ;  /* 0x00000005060075a7 */ /* 0x000ea2000800017f */
[----:B------:R-:W-:-:S04]  /*ec50*/  IADD3 R0, R0, 0x1, RZ ;  /* 0x0000000100007810 */ /* 0x000fc80007ffe0ff */
[----:B------:R-:W-:-:S04]  /*ec60*/  ISETP.NE.AND P1, PT, R0, 0x8, PT ;  /* 0x000000080000780c */ /* 0x000fc80003f25270 */
[----:B------:R-:W-:Y:S02]  /*ec70*/  SEL R2, RZ, 0x1, P1 ;  /* 0x00000001ff027807 */ /* 0x000fe40000800000 */
[----:B------:R-:W-:Y:S02]  /*ec80*/  SEL R0, R0, RZ, P1 ;  /* 0x000000ff00007207 */ /* 0x000fe40000800000 */
[----:B------:R-:W-:-:S03]  /*ec90*/  LOP3.LUT R7, R7, R2, RZ, 0x3c, !PT ;  /* 0x0000000207077212 */ /* 0x000fc600078e3cff */
[----:B-1----:R-:W-:Y:S01]  /*eca0*/  IMAD R9, R0, 0x8, R3 ;  /* 0x0000000800097824 */ /* 0x002fe200078e0203 */
[----:B------:R-:W-:Y:S01]  /*ecb0*/  SHF.L.U32 R4, R7, 0x1f, RZ ;  /* 0x0000001f07047819 */ /* 0x000fe200000006ff */
[----:B--2---:R-:W-:Y:S06]  /*ecc0*/  @!P0 BRA `(.L_x_236) ;  /* 0x0000000800e88947 */ /* 0x004fec0003800000 */
.L_x_270:
        /* <DEDUP_REMOVED lines=9> */
.L_x_271:
[----:B------:R-:W2:Y:S01]  /*ed60*/  SYNCS.PHASECHK.TRANS64.TRYWAIT P0, [R6+URZ], R5 ;  /* 0x00000005060075a7 */ /* 0x000ea2000800017f */
[----:B------:R-:W-:-:S05]  /*ed70*/  VIADD R0, R0, 0x1 ;  /* 0x0000000100007836 */ /* 0x000fca0000000000 */
[----:B------:R-:W-:-:S04]  /*ed80*/  ISETP.NE.AND P1, PT, R0, 0x8, PT ;  /* 0x000000080000780c */ /* 0x000fc80003f25270 */
[----:B------:R-:W-:Y:S02]  /*ed90*/  SEL R2, RZ, 0x1, P1 ;  /* 0x00000001ff027807 */ /* 0x000fe40000800000 */
[----:B------:R-:W-:Y:S02]  /*eda0*/  SEL R0, R0, RZ, P1 ;  /* 0x000000ff00007207 */ /* 0x000fe40000800000 */
[----:B------:R-:W-:Y:S01]  /*edb0*/  LOP3.LUT R2, R7, R2, RZ, 0x3c, !PT ;  /* 0x0000000207027212 */ /* 0x000fe200078e3cff */
[----:B--2---:R-:W-:Y:S06]  /*edc0*/  @!P0 BRA `(.L_x_238) ;  /* 0x0000000800d08947 */ /* 0x004fec0003800000 */
.L_x_272:
[----:B------:R-:W-:Y:S02]  /*edd0*/  LEA R3, R0, R3, 0x3 ;  /* 0x0000000300037211 */ /* 0x000fe400078e18ff */
[----:B------:R-:W-:-:S07]  /*ede0*/  SHF.L.U32 R0, R2, 0x1f, RZ ;  /* 0x0000001f02007819 */ /* 0x000fce00000006ff */
.L_x_239:
[----:B---3--:R3:W4:Y:S02]  /*edf0*/  SYNCS.PHASECHK.TRANS64.TRYWAIT P0, [R3+URZ], R0 ;  /* 0x00000000030075a7 */ /* 0x008724000800017f */
[----:B----4-:R-:W-:Y:S05]  /*ee00*/  @!P0 NANOSLEEP.SYNCS 0x989680 ;  /* 0x009896800000895d */ /* 0x010fea0003900000 */
[----:B------:R-:W4:Y:S02]  /*ee10*/  @!P0 SYNCS.PHASECHK.TRANS64 P0, [R3+URZ], R0 ;  /* 0x00000000030085a7 */ /* 0x000f24000800007f */
[----:B----4-:R-:W-:Y:S05]  /*ee20*/  @!P0 BRA `(.L_x_239) ;  /* 0xfffffffc00f08947 */ /* 0x010fea000383ffff */
.L_x_230:
[----:B------:R-:W-:Y:S05]  /*ee30*/  BSYNC B0 ;  /* 0x0000000000007941 */ /* 0x000fea0003800000 */
.L_x_229:
[----:B------:R-:W-:Y:S05]  /*ee40*/  EXIT ;  /* 0x000000000000794d */ /* 0x000fea0003800000 */
.L_x_21:
[----:B---3--:R-:W-:-:S04]  /*ee50*/  MOV R3, UR4 ;  /* 0x0000000400037c02 */ /* 0x008fc80008000f00 */
[----:B------:R3:W4:Y:S03]  /*ee60*/  SYNCS.PHASECHK.TRANS64.TRYWAIT P0, [R3+URZ], R0 ;  /* 0x00000000030075a7 */ /* 0x000726000800017f */
[----:B----4-:R-:W-:Y:S05]  /*ee70*/  @!P0 NANOSLEEP.SYNCS 0x989680 ;  /* 0x009896800000895d */ /* 0x010fea0003900000 */
[----:B------:R-:W4:Y:S02]  /*ee80*/  @!P0 SYNCS.PHASECHK.TRANS64 P0, [R3+URZ], R0 ;  /* 0x00000000030085a7 */ /* 0x000f24000800007f */
[----:B----4-:R-:W-:Y:S05]  /*ee90*/  @!P0 BRA `(.L_x_21) ;  /* 0xfffffffc00ec8947 */ /* 0x010fea000383ffff */
[----:B------:R-:W-:Y:S05]  /*eea0*/  BRA `(.L_x_20) ;  /* 0xffffff3000f47947 */ /* 0x000fea000383ffff */
.L_x_27:
[----:B---3--:R-:W-:-:S04]  /*eeb0*/  IMAD.U32 R4, RZ, RZ, UR6 ;  /* 0x00000006ff047e24 */ /* 0x008fc8000f8e00ff */
[----:B------:R3:W4:Y:S03]  /*eec0*/  SYNCS.PHASECHK.TRANS64.TRYWAIT P0, [R4+URZ], R3 ;  /* 0x00000003040075a7 */ /* 0x000726000800017f */
[----:B----4-:R-:W-:Y:S05]  /*eed0*/  @!P0 NANOSLEEP.SYNCS 0x989680 ;  /* 0x009896800000895d */ /* 0x010fea0003900000 */
[----:B------:R-:W4:Y:S02]  /*eee0*/  @!P0 SYNCS.PHASECHK.TRANS64 P0, [R4+URZ], R3 ;  /* 0x00000003040085a7 */ /* 0x000f24000800007f */
[----:B----4-:R-:W-:Y:S05]  /*eef0*/  @!P0 BRA `(.L_x_27) ;  /* 0xfffffffc00ec8947 */ /* 0x010fea000383ffff */
[----:B------:R-:W-:Y:S05]  /*ef00*/  BRA `(.L_x_26) ;  /* 0xffffff4400c47947 */ /* 0x000fea000383ffff */
.L_x_52:
[----:B---3--:R3:W4:Y:S02]  /*ef10*/  SYNCS.PHASECHK.TRANS64.TRYWAIT P0, [R15+URZ+0x80], R4 ;  /* 0x000080040f0075a7 */ /* 0x008724000800017f */
[----:B----4-:R-:W-:Y:S05]  /*ef20*/  @!P0 NANOSLEEP.SYNCS 0x989680 ;  /* 0x009896800000895d */ /* 0x010fea0003900000 */
[----:B------:R-:W4:Y:S02]  /*ef30*/  @!P0 SYNCS.PHASECHK.TRANS64 P0, [R15+URZ+0x80], R4 ;  /* 0x000080040f0085a7 */ /* 0x000f24000800007f */
[----:B----4-:R-:W-:Y:S05]  /*ef40*/  @!P0 BRA `(.L_x_52) ;  /* 0xfffffffc00f08947 */ /* 0x010fea000383ffff */
[----:B------:R-:W-:Y:S05]  /*ef50*/  BRA `(.L_x_240) ;  /* 0xffffff7400187947 */ /* 0x000fea000383ffff */
.L_x_63:
[----:B-1----:R1:W2:Y:S02]  /*ef60*/  SYNCS.PHASECHK.TRANS64.TRYWAIT P2, [R20+URZ+0x80], R13 ;  /* 0x0000800d140075a7 */ /* 0x0022a4000804017f */
[----:B--2---:R-:W-:Y:S05]  /*ef70*/  @!P2 NANOSLEEP.SYNCS 0x989680 ;  /* 0x009896800000a95d */ /* 0x004fea0003900000 */
[----:B------:R-:W2:Y:S02]  /*ef80*/  @!P2 SYNCS.PHASECHK.TRANS64 P2, [R20+URZ+0x80], R13 ;  /* 0x0000800d1400a5a7 */ /* 0x000ea4000804007f */
[----:B--2---:R-:W-:Y:S05]  /*ef90*/  @!P2 BRA `(.L_x_63) ;  /* 0xfffffffc00f0a947 */ /* 0x004fea000383ffff */
[----:B------:R-:W-:Y:S05]  /*efa0*/  BRA `(.L_x_241) ;  /* 0xffffff7c00d47947 */ /* 0x000fea000383ffff */
.L_x_74:
[----:B-1----:R1:W2:Y:S02]  /*efb0*/  SYNCS.PHASECHK.TRANS64.TRYWAIT P2, [R14+URZ+0x80], R13 ;  /* 0x0000800d0e0075a7 */ /* 0x0022a4000804017f */
[----:B--2---:R-:W-:Y:S05]  /*efc0*/  @!P2 NANOSLEEP.SYNCS 0x989680 ;  /* 0x009896800000a95d */ /* 0x004fea0003900000 */
[----:B------:R-:W2:Y:S02]  /*efd0*/  @!P2 SYNCS.PHASECHK.TRANS64 P2, [R14+URZ+0x80], R13 ;  /* 0x0000800d0e00a5a7 */ /* 0x000ea4000804007f */
[----:B--2---:R-:W-:Y:S05]  /*efe0*/  @!P2 BRA `(.L_x_74) ;  /* 0xfffffffc00f0a947 */ /* 0x004fea000383ffff */
[----:B------:R-:W-:Y:S05]  /*eff0*/  BRA `(.L_x_242) ;  /* 0xffffff88001c7947 */ /* 0x000fea000383ffff */
.L_x_85:
[----:B--2---:R2:W3:Y:S02]  /*f000*/  SYNCS.PHASECHK.TRANS64.TRYWAIT P2, [R14+URZ+0x80], R15 ;  /* 0x0000800f0e0075a7 */ /* 0x0044e4000804017f */
[----:B---3--:R-:W-:Y:S05]  /*f010*/  @!P2 NANOSLEEP.SYNCS 0x989680 ;  /* 0x009896800000a95d */ /* 0x008fea0003900000 */
[----:B------:R-:W3:Y:S02]  /*f020*/  @!P2 SYNCS.PHASECHK.TRANS64 P2, [R14+URZ+0x80], R15 ;  /* 0x0000800f0e00a5a7 */ /* 0x000ee4000804007f */
[----:B---3--:R-:W-:Y:S05]  /*f030*/  @!P2 BRA `(.L_x_85) ;  /* 0xfffffffc00f0a947 */ /* 0x008fea000383ffff */
[----:B------:R-:W-:Y:S05]  /*f040*/  BRA `(.L_x_243) ;  /* 0xffffff90005c7947 */ /* 0x000fea000383ffff */
.L_x_96:
[----:B--2---:R2:W3:Y:S02]  /*f050*/  SYNCS.PHASECHK.TRANS64.TRYWAIT P2, [R14+URZ+0x80], R15 ;  /* 0x0000800f0e0075a7 */ /* 0x0044e4000804017f */
[----:B---3--:R-:W-:Y:S05]  /*f060*/  @!P2 NANOSLEEP.SYNCS 0x989680 ;  /* 0x009896800000a95d */ /* 0x008fea0003900000 */
[----:B------:R-:W3:Y:S02]  /*f070*/  @!P2 SYNCS.PHASECHK.TRANS64 P2, [R14+URZ+0x80], R15 ;  /* 0x0000800f0e00a5a7 */ /* 0x000ee4000804007f */
[----:B---3--:R-:W-:Y:S05]  /*f080*/  @!P2 BRA `(.L_x_96) ;  /* 0xfffffffc00f0a947 */ /* 0x008fea000383ffff */
[----:B------:R-:W-:Y:S05]  /*f090*/  BRA `(.L_x_244) ;  /* 0xffffff9800b47947 */ /* 0x000fea000383ffff */
.L_x_107:
[----:B--2---:R2:W3:Y:S02]  /*f0a0*/  SYNCS.PHASECHK.TRANS64.TRYWAIT P2, [R14+URZ+0x80], R15 ;  /* 0x0000800f0e0075a7 */ /* 0x0044e4000804017f */
[----:B---3--:R-:W-:Y:S05]  /*f0b0*/  @!P2 NANOSLEEP.SYNCS 0x989680 ;  /* 0x009896800000a95d */ /* 0x008fea0003900000 */
[----:B------:R-:W3:Y:S02]  /*f0c0*/  @!P2 SYNCS.PHASECHK.TRANS64 P2, [R14+URZ+0x80], R15 ;  /* 0x0000800f0e00a5a7 */ /* 0x000ee4000804007f */
[----:B---3--:R-:W-:Y:S05]  /*f0d0*/  @!P2 BRA `(.L_x_107) ;  /* 0xfffffffc00f0a947 */ /* 0x008fea000383ffff */
[----:B------:R-:W-:Y:S05]  /*f0e0*/  BRA `(.L_x_245) ;  /* 0xffffffa4000c7947 */ /* 0x000fea000383ffff */
.L_x_118:
[----:B--2---:R2:W3:Y:S02]  /*f0f0*/  SYNCS.PHASECHK.TRANS64.TRYWAIT P2, [R14+URZ+0x80], R15 ;  /* 0x0000800f0e0075a7 */ /* 0x0044e4000804017f */
[----:B---3--:R-:W-:Y:S05]  /*f100*/  @!P2 NANOSLEEP.SYNCS 0x989680 ;  /* 0x009896800000a95d */ /* 0x008fea0003900000 */
[----:B------:R-:W3:Y:S02]  /*f110*/  @!P2 SYNCS.PHASECHK.TRANS64 P2, [R14+URZ+0x80], R15 ;  /* 0x0000800f0e00a5a7 */ /* 0x000ee4000804007f */
[----:B---3--:R-:W-:Y:S05]  /*f120*/  @!P2 BRA `(.L_x_118) ;  /* 0xfffffffc00f0a947 */ /* 0x008fea000383ffff */
[----:B------:R-:W-:Y:S05]  /*f130*/  BRA `(.L_x_246) ;  /* 0xffffffac00987947 */ /* 0x000fea000383ffff */
.L_x_129:
[----:B--2---:R2:W3:Y:S02]  /*f140*/  SYNCS.PHASECHK.TRANS64.TRYWAIT P1, [R15+URZ+0x80], R14 ;  /* 0x0000800e0f0075a7 */ /* 0x0044e4000802017f */
[----:B---3--:R-:W-:Y:S05]  /*f150*/  @!P1 NANOSLEEP.SYNCS 0x989680 ;  /* 0x009896800000995d */ /* 0x008fea0003900000 */
[----:B------:R-:W3:Y:S02]  /*f160*/  @!P1 SYNCS.PHASECHK.TRANS64 P1, [R15+URZ+0x80], R14 ;  /* 0x0000800e0f0095a7 */ /* 0x000ee4000802007f */
[----:B---3--:R-:W-:Y:S05]  /*f170*/  @!P1 BRA `(.L_x_129) ;  /* 0xfffffffc00f09947 */ /* 0x008fea000383ffff */
[----:B------:R-:W-:Y:S05]  /*f180*/  BRA `(.L_x_247) ;  /* 0xffffffb800307947 */ /* 0x000fea000383ffff */
.L_x_145:
[----:B-1----:R-:W-:-:S04]  /*f190*/  MOV R3, UR4 ;  /* 0x0000000400037c02 */ /* 0x002fc80008000f00 */
[----:B------:R1:W2:Y:S03]  /*f1a0*/  SYNCS.PHASECHK.TRANS64.TRYWAIT P0, [R3+URZ+0xc8], R0 ;  /* 0x0000c800030075a7 */ /* 0x0002a6000800017f */
[----:B--2---:R-:W-:Y:S05]  /*f1b0*/  @!P0 NANOSLEEP.SYNCS 0x989680 ;  /* 0x009896800000895d */ /* 0x004fea0003900000 */
[----:B------:R-:W2:Y:S02]  /*f1c0*/  @!P0 SYNCS.PHASECHK.TRANS64 P0, [R3+URZ+0xc8], R0 ;  /* 0x0000c800030085a7 */ /* 0x000ea4000800007f */
[----:B--2---:R-:W-:Y:S05]  /*f1d0*/  @!P0 BRA `(.L_x_145) ;  /* 0xfffffffc00ec8947 */ /* 0x004fea000383ffff */
[----:B------:R-:W-:Y:S05]  /*f1e0*/  BRA `(.L_x_144) ;  /* 0xffffffd0004c7947 */ /* 0x000fea000383ffff */
.L_x_154:
[----:B-1----:R-:W-:-:S04]  /*f1f0*/  MOV R3, UR13 ;  /* 0x0000000d00037c02 */ /* 0x002fc80008000f00 */
[----:B------:R1:W2:Y:S03]  /*f200*/  SYNCS.PHASECHK.TRANS64.TRYWAIT P2, [R3+URZ+0xa0], R2 ;  /* 0x0000a002030075a7 */ /* 0x0002a6000804017f */
[----:B--2---:R-:W-:Y:S05]  /*f210*/  @!P2 NANOSLEEP.SYNCS 0x989680 ;  /* 0x009896800000a95d */ /* 0x004fea0003900000 */
[----:B------:R-:W2:Y:S02]  /*f220*/  @!P2 SYNCS.PHASECHK.TRANS64 P2, [R3+URZ+0xa0], R2 ;  /* 0x0000a0020300a5a7 */ /* 0x000ea4000804007f */
[----:B--2---:R-:W-:Y:S05]  /*f230*/  @!P2 BRA `(.L_x_154) ;  /* 0xfffffffc00eca947 */ /* 0x004fea000383ffff */
[----:B------:R-:W-:Y:S05]  /*f240*/  BRA `(.L_x_248) ;  /* 0xffffffd400407947 */ /* 0x000fea000383ffff */
.L_x_160:
[----:B-12---:R-:W-:-:S04]  /*f250*/  IMAD.U32 R3, RZ, RZ, UR13 ;  /* 0x0000000dff037e24 */ /* 0x006fc8000f8e00ff */
[----:B------:R1:W2:Y:S03]  /*f260*/  SYNCS.PHASECHK.TRANS64.TRYWAIT P2, [R3+URZ+0xa8], R2 ;  /* 0x0000a802030075a7 */ /* 0x0002a6000804017f */
[----:B--2---:R-:W-:Y:S05]  /*f270*/  @!P2 NANOSLEEP.SYNCS 0x989680 ;  /* 0x009896800000a95d */ /* 0x004fea0003900000 */
[----:B------:R-:W2:Y:S02]  /*f280*/  @!P2 SYNCS.PHASECHK.TRANS64 P2, [R3+URZ+0xa8], R2 ;  /* 0x0000a8020300a5a7 */ /* 0x000ea4000804007f */
[----:B--2---:R-:W-:Y:S05]  /*f290*/  @!P2 BRA `(.L_x_160) ;  /* 0xfffffffc00eca947 */ /* 0x004fea000383ffff */
[----:B------:R-:W-:Y:S05]  /*f2a0*/  BRA `(.L_x_249) ;  /* 0xffffffd400887947 */ /* 0x000fea000383ffff */
.L_x_166:
[----:B-123--:R-:W-:-:S04]  /*f2b0*/  MOV R3, UR13 ;  /* 0x0000000d00037c02 */ /* 0x00efc80008000f00 */
[----:B------:R1:W2:Y:S03]  /*f2c0*/  SYNCS.PHASECHK.TRANS64.TRYWAIT P2, [R3+URZ+0xb0], R2 ;  /* 0x0000b002030075a7 */ /* 0x0002a6000804017f */
[----:B--2---:R-:W-:Y:S05]  /*f2d0*/  @!P2 NANOSLEEP.SYNCS 0x989680 ;  /* 0x009896800000a95d */ /* 0x004fea0003900000 */
[----:B------:R-:W2:Y:S02]  /*f2e0*/  @!P2 SYNCS.PHASECHK.TRANS64 P2, [R3+URZ+0xb0], R2 ;  /* 0x0000b0020300a5a7 */ /* 0x000ea4000804007f */
[----:B--2---:R-:W-:Y:S05]  /*f2f0*/  @!P2 BRA `(.L_x_166) ;  /* 0xfffffffc00eca947 */ /* 0x004fea000383ffff */
[----:B------:R-:W-:Y:S05]  /*f300*/  BRA `(.L_x_250) ;  /* 0xffffffd400d87947 */ /* 0x000fea000383ffff */
.L_x_172:
[----:B-1234-:R-:W-:-:S04]  /*f310*/  MOV R3, UR13 ;  /* 0x0000000d00037c02 */ /* 0x01efc80008000f00 */
[----:B------:R1:W2:Y:S03]  /*f320*/  SYNCS.PHASECHK.TRANS64.TRYWAIT P2, [R3+URZ+0xb8], R2 ;  /* 0x0000b802030075a7 */ /* 0x0002a6000804017f */
[----:B--2---:R-:W-:Y:S05]  /*f330*/  @!P2 NANOSLEEP.SYNCS 0x989680 ;  /* 0x009896800000a95d */ /* 0x004fea0003900000 */
[----:B------:R-:W2:Y:S02]  /*f340*/  @!P2 SYNCS.PHASECHK.TRANS64 P2, [R3+URZ+0xb8], R2 ;  /* 0x0000b8020300a5a7 */ /* 0x000ea4000804007f */
[----:B--2---:R-:W-:Y:S05]  /*f350*/  @!P2 BRA `(.L_x_172) ;  /* 0xfffffffc00eca947 */ /* 0x004fea000383ffff */
[----:B------:R-:W-:Y:S05]  /*f360*/  BRA `(.L_x_251) ;  /* 0xffffffd800287947 */ /* 0x000fea000383ffff */
.L_x_178:
[----:B-1234-:R-:W-:-:S04]  /*f370*/  IMAD.U32 R3, RZ, RZ, UR13 ;  /* 0x0000000dff037e24 */ /* 0x01efc8000f8e00ff */
[----:B------:R1:W2:Y:S03]  /*f380*/  SYNCS.PHASECHK.TRANS64.TRYWAIT P2, [R3+URZ+0xa0], R2 ;  /* 0x0000a002030075a7 */ /* 0x0002a6000804017f */
[----:B--2---:R-:W-:Y:S05]  /*f390*/  @!P2 NANOSLEEP.SYNCS 0x989680 ;  /* 0x009896800000a95d */ /* 0x004fea0003900000 */
[----:B------:R-:W2:Y:S02]  /*f3a0*/  @!P2 SYNCS.PHASECHK.TRANS64 P2, [R3+URZ+0xa0], R2 ;  /* 0x0000a0020300a5a7 */ /* 0x000ea4000804007f */
[----:B--2---:R-:W-:Y:S05]  /*f3b0*/  @!P2 BRA `(.L_x_178) ;  /* 0xfffffffc00eca947 */ /* 0x004fea000383ffff */
[----:B------:R-:W-:Y:S05]  /*f3c0*/  BRA `(.L_x_252) ;  /* 0xffffffd8007c7947 */ /* 0x000fea000383ffff */
.L_x_184:
[----:B-1234-:R-:W-:-:S04]  /*f3d0*/  MOV R3, UR13 ;  /* 0x0000000d00037c02 */ /* 0x01efc80008000f00 */
[----:B------:R1:W2:Y:S03]  /*f3e0*/  SYNCS.PHASECHK.TRANS64.TRYWAIT P2, [R3+URZ+0xa8], R2 ;  /* 0x0000a802030075a7 */ /* 0x0002a6000804017f */
[----:B--2---:R-:W-:Y:S05]  /*f3f0*/  @!P2 NANOSLEEP.SYNCS 0x989680 ;  /* 0x009896800000a95d */ /* 0x004fea0003900000 */
[----:B------:R-:W2:Y:S02]  /*f400*/  @!P2 SYNCS.PHASECHK.TRANS64 P2, [R3+URZ+0xa8], R2 ;  /* 0x0000a8020300a5a7 */ /* 0x000ea4000804007f */
[----:B--2---:R-:W-:Y:S05]  /*f410*/  @!P2 BRA `(.L_x_184) ;  /* 0xfffffffc00eca947 */ /* 0x004fea000383ffff */
[----:B------:R-:W-:Y:S05]  /*f420*/  BRA `(.L_x_253) ;  /* 0xffffffd800c07947 */ /* 0x000fea000383ffff */
.L_x_190:
[----:B-1234-:R-:W-:-:S04]  /*f430*/  MOV R3, UR13 ;  /* 0x0000000d00037c02 */ /* 0x01efc80008000f00 */
[----:B------:R1:W2:Y:S03]  /*f440*/  SYNCS.PHASECHK.TRANS64.TRYWAIT P2, [R3+URZ+0xb0], R2 ;  /* 0x0000b002030075a7 */ /* 0x0002a6000804017f */
[----:B--2---:R-:W-:Y:S05]  /*f450*/  @!P2 NANOSLEEP.SYNCS 0x989680 ;  /* 0x009896800000a95d */ /* 0x004fea0003900000 */
[----:B------:R-:W2:Y:S02]  /*f460*/  @!P2 SYNCS.PHASECHK.TRANS64 P2, [R3+URZ+0xb0], R2 ;  /* 0x0000b0020300a5a7 */ /* 0x000ea4000804007f */
[----:B--2---:R-:W-:Y:S05]  /*f470*/  @!P2 BRA `(.L_x_190) ;  /* 0xfffffffc00eca947 */ /* 0x004fea000383ffff */
[----:B------:R-:W-:Y:S05]  /*f480*/  BRA `(.L_x_254) ;  /* 0xffffffdc00047947 */ /* 0x000fea000383ffff */
.L_x_196:
[----:B-1234-:R-:W-:-:S04]  /*f490*/  IMAD.U32 R3, RZ, RZ, UR13 ;  /* 0x0000000dff037e24 */ /* 0x01efc8000f8e00ff */
[----:B------:R1:W2:Y:S03]  /*f4a0*/  SYNCS.PHASECHK.TRANS64.TRYWAIT P2, [R3+URZ+0xb8], R2 ;  /* 0x0000b802030075a7 */ /* 0x0002a6000804017f */
[----:B--2---:R-:W-:Y:S05]  /*f4b0*/  @!P2 NANOSLEEP.SYNCS 0x989680 ;  /* 0x009896800000a95d */ /* 0x004fea0003900000 */
[----:B------:R-:W2:Y:S02]  /*f4c0*/  @!P2 SYNCS.PHASECHK.TRANS64 P2, [R3+URZ+0xb8], R2 ;  /* 0x0000b8020300a5a7 */ /* 0x000ea4000804007f */
[----:B--2---:R-:W-:Y:S05]  /*f4d0*/  @!P2 BRA `(.L_x_196) ;  /* 0xfffffffc00eca947 */ /* 0x004fea000383ffff */
[----:B------:R-:W-:Y:S05]  /*f4e0*/  BRA `(.L_x_255) ;  /* 0xffffffdc00487947 */ /* 0x000fea000383ffff */
.L_x_208:
[----:B-1----:R1:W2:Y:S02]  /*f4f0*/  SYNCS.PHASECHK.TRANS64.TRYWAIT P0, [R0+URZ+0xa0], R3 ;  /* 0x0000a003000075a7 */ /* 0x0022a4000800017f */
[----:B--2---:R-:W-:Y:S05]  /*f500*/  @!P0 NANOSLEEP.SYNCS 0x989680 ;  /* 0x009896800000895d */ /* 0x004fea0003900000 */
[----:B------:R-:W2:Y:S02]  /*f510*/  @!P0 SYNCS.PHASECHK.TRANS64 P0, [R0+URZ+0xa0], R3 ;  /* 0x0000a003000085a7 */ /* 0x000ea4000800007f */
[----:B--2---:R-:W-:Y:S05]  /*f520*/  @!P0 BRA `(.L_x_208) ;  /* 0xfffffffc00f08947 */ /* 0x004fea000383ffff */
[----:B------:R-:W-:Y:S05]  /*f530*/  BRA `(.L_x_256) ;  /* 0xffffffe400547947 */ /* 0x000fea000383ffff */
.L_x_210:
[----:B--2---:R2:W3:Y:S02]  /*f540*/  SYNCS.PHASECHK.TRANS64.TRYWAIT P0, [R0+URZ+0xa8], R3 ;  /* 0x0000a803000075a7 */ /* 0x0044e4000800017f */
[----:B---3--:R-:W-:Y:S05]  /*f550*/  @!P0 NANOSLEEP.SYNCS 0x989680 ;  /* 0x009896800000895d */ /* 0x008fea0003900000 */
[----:B------:R-:W3:Y:S02]  /*f560*/  @!P0 SYNCS.PHASECHK.TRANS64 P0, [R0+URZ+0xa8], R3 ;  /* 0x0000a803000085a7 */ /* 0x000ee4000800007f */
[----:B---3--:R-:W-:Y:S05]  /*f570*/  @!P0 BRA `(.L_x_210) ;  /* 0xfffffffc00f08947 */ /* 0x008fea000383ffff */
[----:B------:R-:W-:Y:S05]  /*f580*/  BRA `(.L_x_257) ;  /* 0xffffffe400507947 */ /* 0x000fea000383ffff */
.L_x_212:
[----:B---3--:R3:W4:Y:S02]  /*f590*/  SYNCS.PHASECHK.TRANS64.TRYWAIT P0, [R0+URZ+0xb0], R3 ;  /* 0x0000b003000075a7 */ /* 0x008724000800017f */
[----:B----4-:R-:W-:Y:S05]  /*f5a0*/  @!P0 NANOSLEEP.SYNCS 0x989680 ;  /* 0x009896800000895d */ /* 0x010fea0003900000 */
[----:B------:R-:W4:Y:S02]  /*f5b0*/  @!P0 SYNCS.PHASECHK.TRANS64 P0, [R0+URZ+0xb0], R3 ;  /* 0x0000b003000085a7 */ /* 0x000f24000800007f */
[----:B----4-:R-:W-:Y:S05]  /*f5c0*/  @!P0 BRA `(.L_x_212) ;  /* 0xfffffffc00f08947 */ /* 0x010fea000383ffff */
[----:B------:R-:W-:Y:S05]  /*f5d0*/  BRA `(.L_x_258) ;  /* 0xffffffe4004c7947 */ /* 0x000fea000383ffff */
.L_x_216:
[----:B------:R-:W-:Y:S01]  /*f5e0*/  BSSY B1, `(.L_x_259) ;  /* 0x0000006000017945 */ /* 0x000fe20003800000 */
[----:B------:R-:W-:-:S07]  /*f5f0*/  MOV R15, 0xffffffff ;  /* 0xffffffff000f7802 */ /* 0x000fce0000000f00 */
[----:B------:R-:W-:Y:S05]  /*f600*/  WARPSYNC.COLLECTIVE R15, `(.L_x_260) ;  /* 0x000000000f0c7348 */ /* 0x000fea0003c00000 */
[----:B------:R-:W-:Y:S02]  /*f610*/  ELECT P6, UR62, PT ;  /* 0x00000000003e782f */ /* 0x000fe400038c0000 */
[----:B------:R-:W-:Y:S01]  /*f620*/  MOV R14, UR62 ;  /* 0x0000003e000e7c02 */ /* 0x000fe20008000f00 */
[----:B------:R-:W-:Y:S10]  /*f630*/  ENDCOLLECTIVE ;  /* 0x000000000000791b */ /* 0x000ff40003800000 */
.L_x_260:
[----:B------:R-:W-:Y:S05]  /*f640*/  BSYNC B1 ;  /* 0x0000000000017941 */ /* 0x000fea0003800000 */
.L_x_259:
[----:B------:R-:W-:Y:S05]  /*f650*/  BRA `(.L_x_261) ;  /* 0xffffffe400d07947 */ /* 0x000fea000383ffff */
.L_x_219:
[----:B--2---:R2:W3:Y:S02]  /*f660*/  SYNCS.PHASECHK.TRANS64.TRYWAIT P1, [R12+URZ+0x40], R5 ;  /* 0x000040050c0075a7 */ /* 0x0044e4000802017f */
[----:B---3--:R-:W-:Y:S05]  /*f670*/  @!P1 NANOSLEEP.SYNCS 0x989680 ;  /* 0x009896800000995d */ /* 0x008fea0003900000 */
[----:B------:R-:W3:Y:S02]  /*f680*/  @!P1 SYNCS.PHASECHK.TRANS64 P1, [R12+URZ+0x40], R5 ;  /* 0x000040050c0095a7 */ /* 0x000ee4000802007f */
[----:B---3--:R-:W-:Y:S05]  /*f690*/  @!P1 BRA `(.L_x_219) ;  /* 0xfffffffc00f09947 */ /* 0x008fea000383ffff */
[----:B------:R-:W-:Y:S05]  /*f6a0*/  BRA `(.L_x_262) ;  /* 0xffffffe800047947 */ /* 0x000fea000383ffff */
.L_x_228:
[----:B------:R-:W-:Y:S01]  /*f6b0*/  BSSY B0, `(.L_x_263) ;  /* 0x0000006000007945 */ /* 0x000fe20003800000 */
[----:B------:R-:W-:-:S07]  /*f6c0*/  MOV R15, 0xffffffff ;  /* 0xffffffff000f7802 */ /* 0x000fce0000000f00 */
[----:B------:R-:W-:Y:S05]  /*f6d0*/  WARPSYNC.COLLECTIVE R15, `(.L_x_264) ;  /* 0x000000000f0c7348 */ /* 0x000fea0003c00000 */
[----:B------:R-:W-:Y:S02]  /*f6e0*/  ELECT P6, UR62, PT ;  /* 0x00000000003e782f */ /* 0x000fe400038c0000 */
[----:B------:R-:W-:Y:S01]  /*f6f0*/  MOV R14, UR62 ;  /* 0x0000003e000e7c02 */ /* 0x000fe20008000f00 */
[----:B------:R-:W-:Y:S10]  /*f700*/  ENDCOLLECTIVE ;  /* 0x000000000000791b */ /* 0x000ff40003800000 */
.L_x_264:
[----:B------:R-:W-:Y:S05]  /*f710*/  BSYNC B0 ;  /* 0x0000000000007941 */ /* 0x000fea0003800000 */
.L_x_263:
[----:B------:R-:W-:Y:S05]  /*f720*/  BRA `(.L_x_265) ;  /* 0xfffffff000807947 */ /* 0x000fea000383ffff */
.L_x_232:
[----:B-1----:R1:W2:Y:S02]  /*f730*/  SYNCS.PHASECHK.TRANS64.TRYWAIT P0, [R7+URZ], R2 ;  /* 0x00000002070075a7 */ /* 0x0022a4000800017f */
[----:B--2---:R-:W-:Y:S05]  /*f740*/  @!P0 NANOSLEEP.SYNCS 0x989680 ;  /* 0x009896800000895d */ /* 0x004fea0003900000 */
[----:B------:R-:W2:Y:S02]  /*f750*/  @!P0 SYNCS.PHASECHK.TRANS64 P0, [R7+URZ], R2 ;  /* 0x00000002070085a7 */ /* 0x000ea4000800007f */
[----:B--2---:R-:W-:Y:S05]  /*f760*/  @!P0 BRA `(.L_x_232) ;  /* 0xfffffffc00f08947 */ /* 0x004fea000383ffff */
[----:B------:R-:W-:Y:S05]  /*f770*/  BRA `(.L_x_266) ;  /* 0xfffffff000c47947 */ /* 0x000fea000383ffff */
.L_x_233:
[----:B-1----:R1:W2:Y:S02]  /*f780*/  SYNCS.PHASECHK.TRANS64.TRYWAIT P0, [R9+URZ], R4 ;  /* 0x00000004090075a7 */ /* 0x0022a4000800017f */
[----:B--2---:R-:W-:Y:S05]  /*f790*/  @!P0 NANOSLEEP.SYNCS 0x989680 ;  /* 0x009896800000895d */ /* 0x004fea0003900000 */
[----:B------:R-:W2:Y:S02]  /*f7a0*/  @!P0 SYNCS.PHASECHK.TRANS64 P0, [R9+URZ], R4 ;  /* 0x00000004090085a7 */ /* 0x000ea4000800007f */
[----:B--2---:R-:W-:Y:S05]  /*f7b0*/  @!P0 BRA `(.L_x_233) ;  /* 0xfffffffc00f08947 */ /* 0x004fea000383ffff */
[----:B------:R-:W-:Y:S05]  /*f7c0*/  BRA `(.L_x_267) ;  /* 0xfffffff000d47947 */ /* 0x000fea000383ffff */
.L_x_234:
[----:B-1----:R1:W2:Y:S02]  /*f7d0*/  SYNCS.PHASECHK.TRANS64.TRYWAIT P0, [R6+URZ], R5 ;  /* 0x00000005060075a7 */ /* 0x0022a4000800017f */
[----:B--2---:R-:W-:Y:S05]  /*f7e0*/  @!P0 NANOSLEEP.SYNCS 0x989680 ;  /* 0x009896800000895d */ /* 0x004fea0003900000 */
[----:B------:R-:W2:Y:S02]  /*f7f0*/  @!P0 SYNCS.PHASECHK.TRANS64 P0, [R6+URZ], R5 ;  /* 0x00000005060085a7 */ /* 0x000ea4000800007f */
[----:B--2---:R-:W-:Y:S05]  /*f800*/  @!P0 BRA `(.L_x_234) ;  /* 0xfffffffc00f08947 */ /* 0x004fea000383ffff */
[----:B------:R-:W-:Y:S05]  /*f810*/  BRA `(.L_x_268) ;  /* 0xfffffff000e47947 */ /* 0x000fea000383ffff */
.L_x_235:
[----:B-1----:R1:W2:Y:S02]  /*f820*/  SYNCS.PHASECHK.TRANS64.TRYWAIT P0, [R9+URZ], R4 ;  /* 0x00000004090075a7 */ /* 0x0022a4000800017f */
[----:B--2---:R-:W-:Y:S05]  /*f830*/  @!P0 NANOSLEEP.SYNCS 0x989680 ;  /* 0x009896800000895d */ /* 0x004fea0003900000 */
[----:B------:R-:W2:Y:S02]  /*f840*/  @!P0 SYNCS.PHASECHK.TRANS64 P0, [R9+URZ], R4 ;  /* 0x00000004090085a7 */ /* 0x000ea4000800007f */
[----:B--2---:R-:W-:Y:S05]  /*f850*/  @!P0 BRA `(.L_x_235) ;  /* 0xfffffffc00f08947 */ /* 0x004fea000383ffff */
[----:B------:R-:W-:Y:S05]  /*f860*/  BRA `(.L_x_269) ;  /* 0xfffffff000f47947 */ /* 0x000fea000383ffff */
.L_x_236:
[----:B-1----:R1:W2:Y:S02]  /*f870*/  SYNCS.PHASECHK.TRANS64.TRYWAIT P0, [R6+URZ], R5 ;  /* 0x00000005060075a7 */ /* 0x0022a4000800017f */
[----:B--2---:R-:W-:Y:S05]  /*f880*/  @!P0 NANOSLEEP.SYNCS 0x989680 ;  /* 0x009896800000895d */ /* 0x004fea0003900000 */
[----:B------:R-:W2:Y:S02]  /*f890*/  @!P0 SYNCS.PHASECHK.TRANS64 P0, [R6+URZ], R5 ;  /* 0x00000005060085a7 */ /* 0x000ea4000800007f */
[----:B--2---:R-:W-:Y:S05]  /*f8a0*/  @!P0 BRA `(.L_x_236) ;  /* 0xfffffffc00f08947 */ /* 0x004fea000383ffff */
[----:B------:R-:W-:Y:S05]  /*f8b0*/  BRA `(.L_x_270) ;  /* 0xfffffff400047947 */ /* 0x000fea000383ffff */
.L_x_237:
[----:B-1----:R1:W2:Y:S02]  /*f8c0*/  SYNCS.PHASECHK.TRANS64.TRYWAIT P0, [R9+URZ], R4 ;  /* 0x00000004090075a7 */ /* 0x0022a4000800017f */
[----:B--2---:R-:W-:Y:S05]  /*f8d0*/  @!P0 NANOSLEEP.SYNCS 0x989680 ;  /* 0x009896800000895d */ /* 0x004fea0003900000 */
[----:B------:R-:W2:Y:S02]  /*f8e0*/  @!P0 SYNCS.PHASECHK.TRANS64 P0, [R9+URZ], R4 ;  /* 0x00000004090085a7 */ /* 0x000ea4000800007f */
[----:B--2---:R-:W-:Y:S05]  /*f8f0*/  @!P0 BRA `(.L_x_237) ;  /* 0xfffffffc00f08947 */ /* 0x004fea000383ffff */
[----:B------:R-:W-:Y:S05]  /*f900*/  BRA `(.L_x_271) ;  /* 0xfffffff400147947 */ /* 0x000fea000383ffff */
.L_x_238:
[----:B--2---:R2:W3:Y:S02]  /*f910*/  SYNCS.PHASECHK.TRANS64.TRYWAIT P0, [R6+URZ], R5 ;  /* 0x00000005060075a7 */ /* 0x0044e4000800017f */
[----:B---3--:R-:W-:Y:S05]  /*f920*/  @!P0 NANOSLEEP.SYNCS 0x989680 ;  /* 0x009896800000895d */ /* 0x008fea0003900000 */
[----:B------:R-:W3:Y:S02]  /*f930*/  @!P0 SYNCS.PHASECHK.TRANS64 P0, [R6+URZ], R5 ;  /* 0x00000005060085a7 */ /* 0x000ee4000800007f */
[----:B---3--:R-:W-:Y:S05]  /*f940*/  @!P0 BRA `(.L_x_238) ;  /* 0xfffffffc00f08947 */ /* 0x008fea000383ffff */
[----:B------:R-:W-:Y:S05]  /*f950*/  BRA `(.L_x_272) ;  /* 0xfffffff4001c7947 */ /* 0x000fea000383ffff */
.L_x_273:
[----:B------:R-:W-:-:S00]  /*f960*/  BRA `(.L_x_273) ;  /* 0xfffffffc00fc7947 */ /* 0x000fc0000383ffff */
[----:B------:R-:W-:-:S00]  /*f970*/  NOP ;  /* 0x0000000000007918 */ /* 0x000fc00000000000 */
        /* <DEDUP_REMOVED lines=8> */
.L_x_274:


//--------------------- .nv.global.init           --------------------------
	.section	.nv.global.init,"aw",@progbits
.nv.global.init:
	.type		$str$24,@object
	.size		$str$24,($str$25 - $str$24)
$str$24:
        /*0000*/ 	.byte	0x28, 0x61, 0x64, 0x64, 0x72, 0x65, 0x73, 0x73, 0x20, 0x26, 0x20, 0x6d, 0x61, 0x73, 0x6b, 0x29
        /*0010*/ 	.byte	0x20, 0x3d, 0x3d, 0x20, 0x30, 0x00
	.type		$str$25,@object
	.size		$str$25,(__unnamed_1 - $str$25)
$str$25:
        /*0016*/ 	.byte	0x2f, 0x74, 0x6d, 0x70, 0x2f, 0x63, 0x75, 0x74, 0x6c, 0x61, 0x73, 0x73, 0x5f, 0x73, 0x77, 0x65
        /*0026*/ 	.byte	0x65, 0x70, 0x5f, 0x73, 0x72, 0x63, 0x2f, 0x69, 0x6e, 0x63, 0x6c, 0x75, 0x64, 0x65, 0x2f, 0x63
        /*0036*/ 	.byte	0x75, 0x74, 0x65, 0x2f, 0x70, 0x6f, 0x69, 0x6e, 0x74, 0x65, 0x72, 0x5f, 0x66, 0x6c, 0x61, 0x67
        /*0046*/ 	.byte	0x67, 0x65, 0x64, 0x2e, 0x68, 0x70, 0x70, 0x00
	.type		__unnamed_1,@object
	.size		__unnamed_1,(__unnamed_2 - __unnamed_1)
__unnamed_1:
        /* <DEDUP_REMOVED lines=28> */
        /*020e*/ 	.byte	0x3a, 0x43, 0x3c, 0x34, 0x30, 0x39, 0x36, 0x3e, 0x3e, 0x3e, 0x3e, 0x3e, 0x5d, 0x00
	.type		__unnamed_2,@object
	.size		__unnamed_2,(.L_1 - __unnamed_2)
__unnamed_2:
        /* <DEDUP_REMOVED lines=29> */
.L_1:


//--------------------- .nv.shared._ZN7cutlass13device_kernelINS_4gemm6kernel13GemmUniversalIN4cute5tupleIJiiiiEEENS1_10collective13CollectiveMmaINS1_37MainloopSm90TmaGmmaWarpSpecializedFP8ILi8ENS5_IJNS4_1CILi1EEESB_SB_EEENS1_35KernelTmaWarpSpecializedCooperativeEEENS5_IJNSA_ILi128EEENSA_ILi256EEENSA_ILi64EEEEEENS_12float_e4m3_tENS5_IJlSB_lEEESJ_SK_NS4_8TiledMMAINS4_8MMA_AtomIJNS4_4SM904GMMA31MMA_64x256x32_F32E4M3E4M3_SS_TNILNSO_7ScaleInE1ELSQ_1EEEEEENS4_6LayoutINS5_IJNSA_ILi2EEESB_SB_EEENS5_IJSB_NSA_ILi0EEESW_EEEEENS5_IJNS4_10UnderscoreESZ_SZ_EEEEENS4_13SM90_TMA_LOADENS4_14ComposedLayoutINS4_7SwizzleILi2ELi4ELi3EEENS4_18smem_ptr_flag_bitsILi8EEENST_INS5_IJNSA_ILi8EEESH_EEENS5_IJSH_SB_EEEEEEEvNS4_8identityES12_S1C_vS1D_EENS_8epilogue10collective18CollectiveEpilogueINS1F_22Sm90TmaWarpSpecializedILi4ELi2ELi16ELb0ELb0EEEJSI_NS5_IJSF_NSA_ILi32EEEEEESJ_SK_SJ_SK_NS1F_6fusion15FusionCallbacksIS1J_NS1M_23LinCombPerRowBiasEltActINS1F_6thread4ReLuESJ_fSJ_SJ_fLi16ELNS_15FloatRoundStyleE2EEESI_S1L_JEEES12_NS13_INS14_ILi1ELi4ELi3EEES17_NST_INS5_IJS18_S1K_EEENS5_IJS1K_SB_EEEEEEENS4_39AutoVectorizingCopyWithAssumedAlignmentILi128EEENS4_14SM90_TMA_STOREES1Y_S20_NS4_9Copy_AtomIJNS4_17SM90_U32x4_STSM_NENS_6half_tEEEEvEEEvvEEEEvNT_6ParamsE --------------------------
	.section	.nv.shared._ZN7cutlass13device_kernelINS_4gemm6kernel13GemmUniversalIN4cute5tupleIJiiiiEEENS1_10collective13CollectiveMmaINS1_37MainloopSm90TmaGmmaWarpSpecializedFP8ILi8ENS5_IJNS4_1CILi1EEESB_SB_EEENS1_35KernelTmaWarpSpecializedCooperativeEEENS5_IJNSA_ILi128EEENSA_ILi256EEENSA_ILi64EEEEEENS_12float_e4m3_tENS5_IJlSB_lEEESJ_SK_NS4_8TiledMMAINS4_8MMA_AtomIJNS4_4SM904GMMA31MMA_64x256x32_F32E4M3E4M3_SS_TNILNSO_7ScaleInE1ELSQ_1EEEEEENS4_6LayoutINS5_IJNSA_ILi2EEESB_SB_EEENS5_IJSB_NSA_ILi0EEESW_EEEEENS5_IJNS4_10UnderscoreESZ_SZ_EEEEENS4_13SM90_TMA_LOADENS4_14ComposedLayoutINS4_7SwizzleILi2ELi4ELi3EEENS4_18smem_ptr_flag_bitsILi8EEENST_INS5_IJNSA_ILi8EEESH_EEENS5_IJSH_SB_EEEEEEEvNS4_8identityES12_S1C_vS1D_EENS_8epilogue10collective18CollectiveEpilogueINS1F_22Sm90TmaWarpSpecializedILi4ELi2ELi16ELb0ELb0EEEJSI_NS5_IJSF_NSA_ILi32EEEEEESJ_SK_SJ_SK_NS1F_6fusion15FusionCallbacksIS1J_NS1M_23LinCombPerRowBiasEltActINS1F_6thread4ReLuESJ_fSJ_SJ_fLi16ELNS_15FloatRoundStyleE2EEESI_S1L_JEEES12_NS13_INS14_ILi1ELi4ELi3EEES17_NST_INS5_IJS18_S1K_EEENS5_IJS1K_SB_EEEEEEENS4_39AutoVectorizingCopyWithAssumedAlignmentILi128EEENS4_14SM90_TMA_STOREES1Y_S20_NS4_9Copy_AtomIJNS4_17SM90_U32x4_STSM_NENS_6half_tEEEEvEEEvvEEEEvNT_6ParamsE,"aw",@nobits
	.sectionflags	@""
	.align	16
	.zero		1024


//--------------------- .nv.shared.reserved.0     --------------------------
	.section	.nv.shared.reserved.0,"aw",@nobits
	.weak		__nv_reservedSMEM_offset_0_alias
	.size		__nv_reservedSMEM_offset_0_alias, 0, 0
	.other		__nv_reservedSMEM_offset_0_alias,@"STO_CUDA_RESERVED_SHARED STV_DEFAULT"
__nv_reservedSMEM_offset_0_alias:
	.zero		0


//--------------------- .nv.global                --------------------------
	.section	.nv.global,"aw",@nobits
.nv.global:
	.type		_ZN39_INTERNAL_f9544431_4_k_cu_65240d9b_33064cute1_E,@object
	.size		_ZN39_INTERNAL_f9544431_4_k_cu_65240d9b_33064cute1_E,(_ZN39_INTERNAL_f9544431_4_k_cu_65240d9b_33064cuda3std3__45__cpo6cbeginE - _ZN39_INTERNAL_f9544431_4_k_cu_65240d9b_33064cute1_E)
_ZN39_INTERNAL_f9544431_4_k_cu_65240d9b_33064cute1_E:
	.zero		1
	.type		_ZN39_INTERNAL_f9544431_4_k_cu_65240d9b_33064cuda3std3__45__cpo6cbeginE,@object
	.size		_ZN39_INTERNAL_f9544431_4_k_cu_65240d9b_33064cuda3std3__45__cpo6cbeginE,(_ZN39_INTERNAL_f9544431_4_k_cu_65240d9b_33064cuda3std3__48in_placeE - _ZN39_INTERNAL_f9544431_4_k_cu_65240d9b_33064cuda3std3__45__cpo6cbeginE)
_ZN39_INTERNAL_f9544431_4_k_cu_65240d9b_33064cuda3std3__45__cpo6cbeginE:
	.zero		1
	.type		_ZN39_INTERNAL_f9544431_4_k_cu_65240d9b_33064cuda3std3__48in_placeE,@object
	.size		_ZN39_INTERNAL_f9544431_4_k_cu_65240d9b_33064cuda3std3__48in_placeE,(_ZN39_INTERNAL_f9544431_4_k_cu_65240d9b_33064cuda3std6ranges3__45__cpo9iter_moveE - _ZN39_INTERNAL_f9544431_4_k_cu_65240d9b_33064cuda3std3__48in_placeE)
_ZN39_INTERNAL_f9544431_4_k_cu_65240d9b_33064cuda3std3__48in_placeE:
	.zero		1
	.type		_ZN39_INTERNAL_f9544431_4_k_cu_65240d9b_33064cuda3std6ranges3__45__cpo9iter_moveE,@object
	.size		_ZN39_INTERNAL_f9544431_4_k_cu_65240d9b_33064cuda3std6ranges3__45__cpo9iter_moveE,(_ZN39_INTERNAL_f9544431_4_k_cu_65240d9b_33064cuda3std3__45__cpo5beginE - _ZN39_INTERNAL_f9544431_4_k_cu_65240d9b_33064cuda3std6ranges3__45__cpo9iter_moveE)
_ZN39_INTERNAL_f9544431_4_k_cu_65240d9b_33064cuda3std6ranges3__45__cpo9iter_moveE:
	.zero		1
	.type		_ZN39_INTERNAL_f9544431_4_k_cu_65240d9b_33064cuda3std3__45__cpo5beginE,@object
	.size		_ZN39_INTERNAL_f9544431_4_k_cu_65240d9b_33064cuda3std3__45__cpo5beginE,(_ZN39_INTERNAL_f9544431_4_k_cu_65240d9b_33064cuda3std3__441_GLOBAL__N__f9544431_4_k_cu_65240d9b_33066ignoreE - _ZN39_INTERNAL_f9544431_4_k_cu_65240d9b_33064cuda3std3__45__cpo5beginE)
_ZN39_INTERNAL_f9544431_4_k_cu_65240d9b_33064cuda3std3__45__cpo5beginE:
	.zero		1
	.type		_ZN39_INTERNAL_f9544431_4_k_cu_65240d9b_33064cuda3std3__441_GLOBAL__N__f9544431_4_k_cu_65240d9b_33066ignoreE,@object
	.size		_ZN39_INTERNAL_f9544431_4_k_cu_65240d9b_33064cuda3std3__441_GLOBAL__N__f9544431_4_k_cu_65240d9b_33066ignoreE,(_ZN39_INTERNAL_f9544431_4_k_cu_65240d9b_33064cute7productE - _ZN39_INTERNAL_f9544431_4_k_cu_65240d9b_33064cuda3std3__441_GLOBAL__N__f9544431_4_k_cu_65240d9b_33066ignoreE)
_ZN39_INTERNAL_f9544431_4_k_cu_65240d9b_33064cuda3std3__441_GLOBAL__N__f9544431_4_k_cu_65240d9b_33066ignoreE:
	.zero		1
	.type		_ZN39_INTERNAL_f9544431_4_k_cu_65240d9b_33064cute7productE,@object
	.size		_ZN39_INTERNAL_f9544431_4_k_cu_65240d9b_33064cute7productE,(_ZN39_INTERNAL_f9544431_4_k_cu_65240d9b_33064cuda3std3__45__cpo3endE - _ZN39_INTERNAL_f9544431_4_k_cu_65240d9b_33064cute7productE)
_ZN39_INTERNAL_f9544431_4_k_cu_65240d9b_33064cute7productE:
	.zero		1
	.type		_ZN39_INTERNAL_f9544431_4_k_cu_65240d9b_33064cuda3std3__45__cpo3endE,@object
	.size		_ZN39_INTERNAL_f9544431_4_k_cu_65240d9b_33064cuda3std3__45__cpo3endE,(_ZN39_INTERNAL_f9544431_4_k_cu_65240d9b_33064cuda3std3__419piecewise_constructE - _ZN39_INTERNAL_f9544431_4_k_cu_65240d9b_33064cuda3std3__45__cpo3endE)
_ZN39_INTERNAL_f9544431_4_k_cu_65240d9b_33064cuda3std3__45__cpo3endE:
	.zero		1
	.type		_ZN39_INTERNAL_f9544431_4_k_cu_65240d9b_33064cuda3std3__419piecewise_constructE,@object
	.size		_ZN39_INTERNAL_f9544431_4_k_cu_65240d9b_33064cuda3std3__419piecewise_constructE,(_ZN39_INTERNAL_f9544431_4_k_cu_65240d9b_33064cuda3std3__45__cpo4cendE - _ZN39_INTERNAL_f9544431_4_k_cu_65240d9b_33064cuda3std3__419piecewise_constructE)
_ZN39_INTERNAL_f9544431_4_k_cu_65240d9b_33064cuda3std3__419piecewise_constructE:
	.zero		1
	.type		_ZN39_INTERNAL_f9544431_4_k_cu_65240d9b_33064cuda3std3__45__cpo4cendE,@object
	.size		_ZN39_INTERNAL_f9544431_4_k_cu_65240d9b_33064cuda3std3__45__cpo4cendE,(_ZN39_INTERNAL_f9544431_4_k_cu_65240d9b_33064cuda3std6ranges3__45__cpo4swapE - _ZN39_INTERNAL_f9544431_4_k_cu_65240d9b_33064cuda3std3__45__cpo4cendE)
_ZN39_INTERNAL_f9544431_4_k_cu_65240d9b_33064cuda3std3__45__cpo4cendE:
	.zero		1
	.type		_ZN39_INTERNAL_f9544431_4_k_cu_65240d9b_33064cuda3std6ranges3__45__cpo4swapE,@object
	.size		_ZN39_INTERNAL_f9544431_4_k_cu_65240d9b_33064cuda3std6ranges3__45__cpo4swapE,(.L_9 - _ZN39_INTERNAL_f9544431_4_k_cu_65240d9b_33064cuda3std6ranges3__45__cpo4swapE)
_ZN39_INTERNAL_f9544431_4_k_cu_65240d9b_33064cuda3std6ranges3__45__cpo4swapE:
	.zero		1
.L_9:


//--------------------- .nv.constant0._ZN7cutlass13device_kernelINS_4gemm6kernel13GemmUniversalIN4cute5tupleIJiiiiEEENS1_10collective13CollectiveMmaINS1_37MainloopSm90TmaGmmaWarpSpecializedFP8ILi8ENS5_IJNS4_1CILi1EEESB_SB_EEENS1_35KernelTmaWarpSpecializedCooperativeEEENS5_IJNSA_ILi128EEENSA_ILi256EEENSA_ILi64EEEEEENS_12float_e4m3_tENS5_IJlSB_lEEESJ_SK_NS4_8TiledMMAINS4_8MMA_AtomIJNS4_4SM904GMMA31MMA_64x256x32_F32E4M3E4M3_SS_TNILNSO_7ScaleInE1ELSQ_1EEEEEENS4_6LayoutINS5_IJNSA_ILi2EEESB_SB_EEENS5_IJSB_NSA_ILi0EEESW_EEEEENS5_IJNS4_10UnderscoreESZ_SZ_EEEEENS4_13SM90_TMA_LOADENS4_14ComposedLayoutINS4_7SwizzleILi2ELi4ELi3EEENS4_18smem_ptr_flag_bitsILi8EEENST_INS5_IJNSA_ILi8EEESH_EEENS5_IJSH_SB_EEEEEEEvNS4_8identityES12_S1C_vS1D_EENS_8epilogue10collective18CollectiveEpilogueINS1F_22Sm90TmaWarpSpecializedILi4ELi2ELi16ELb0ELb0EEEJSI_NS5_IJSF_NSA_ILi32EEEEEESJ_SK_SJ_SK_NS1F_6fusion15FusionCallbacksIS1J_NS1M_23LinCombPerRowBiasEltActINS1F_6thread4ReLuESJ_fSJ_SJ_fLi16ELNS_15FloatRoundStyleE2EEESI_S1L_JEEES12_NS13_INS14_ILi1ELi4ELi3EEES17_NST_INS5_IJS18_S1K_EEENS5_IJS1K_SB_EEEEEEENS4_39AutoVectorizingCopyWithAssumedAlignmentILi128EEENS4_14SM90_TMA_STOREES1Y_S20_NS4_9Copy_AtomIJNS4_17SM90_U32x4_STSM_NENS_6half_tEEEEvEEEvvEEEEvNT_6ParamsE --------------------------
	.section	.nv.constant0._ZN7cutlass13device_kernelINS_4gemm6kernel13GemmUniversalIN4cute5tupleIJiiiiEEENS1_10collective13CollectiveMmaINS1_37MainloopSm90TmaGmmaWarpSpecializedFP8ILi8ENS5_IJNS4_1CILi1EEESB_SB_EEENS1_35KernelTmaWarpSpecializedCooperativeEEENS5_IJNSA_ILi128EEENSA_ILi256EEENSA_ILi64EEEEEENS_12float_e4m3_tENS5_IJlSB_lEEESJ_SK_NS4_8TiledMMAINS4_8MMA_AtomIJNS4_4SM904GMMA31MMA_64x256x32_F32E4M3E4M3_SS_TNILNSO_7ScaleInE1ELSQ_1EEEEEENS4_6LayoutINS5_IJNSA_ILi2EEESB_SB_EEENS5_IJSB_NSA_ILi0EEESW_EEEEENS5_IJNS4_10UnderscoreESZ_SZ_EEEEENS4_13SM90_TMA_LOADENS4_14ComposedLayoutINS4_7SwizzleILi2ELi4ELi3EEENS4_18smem_ptr_flag_bitsILi8EEENST_INS5_IJNSA_ILi8EEESH_EEENS5_IJSH_SB_EEEEEEEvNS4_8identityES12_S1C_vS1D_EENS_8epilogue10collective18CollectiveEpilogueINS1F_22Sm90TmaWarpSpecializedILi4ELi2ELi16ELb0ELb0EEEJSI_NS5_IJSF_NSA_ILi32EEEEEESJ_SK_SJ_SK_NS1F_6fusion15FusionCallbacksIS1J_NS1M_23LinCombPerRowBiasEltActINS1F_6thread4ReLuESJ_fSJ_SJ_fLi16ELNS_15FloatRoundStyleE2EEESI_S1L_JEEES12_NS13_INS14_ILi1ELi4ELi3EEES17_NST_INS5_IJS18_S1K_EEENS5_IJS1K_SB_EEEEEEENS4_39AutoVectorizingCopyWithAssumedAlignmentILi128EEENS4_14SM90_TMA_STOREES1Y_S20_NS4_9Copy_AtomIJNS4_17SM90_U32x4_STSM_NENS_6half_tEEEEvEEEvvEEEEvNT_6ParamsE,"a",@progbits
	.sectionflags	@""
	.align	4
.nv.constant0._ZN7cutlass13device_kernelINS_4gemm6kernel13GemmUniversalIN4cute5tupleIJiiiiEEENS1_10collective13CollectiveMmaINS1_37MainloopSm90TmaGmmaWarpSpecializedFP8ILi8ENS5_IJNS4_1CILi1EEESB_SB_EEENS1_35KernelTmaWarpSpecializedCooperativeEEENS5_IJNSA_ILi128EEENSA_ILi256EEENSA_ILi64EEEEEENS_12float_e4m3_tENS5_IJlSB_lEEESJ_SK_NS4_8TiledMMAINS4_8MMA_AtomIJNS4_4SM904GMMA31MMA_64x256x32_F32E4M3E4M3_SS_TNILNSO_7ScaleInE1ELSQ_1EEEEEENS4_6LayoutINS5_IJNSA_ILi2EEESB_SB_EEENS5_IJSB_NSA_ILi0EEESW_EEEEENS5_IJNS4_10UnderscoreESZ_SZ_EEEEENS4_13SM90_TMA_LOADENS4_14ComposedLayoutINS4_7SwizzleILi2ELi4ELi3EEENS4_18smem_ptr_flag_bitsILi8EEENST_INS5_IJNSA_ILi8EEESH_EEENS5_IJSH_SB_EEEEEEEvNS4_8identityES12_S1C_vS1D_EENS_8epilogue10collective18CollectiveEpilogueINS1F_22Sm90TmaWarpSpecializedILi4ELi2ELi16ELb0ELb0EEEJSI_NS5_IJSF_NSA_ILi32EEEEEESJ_SK_SJ_SK_NS1F_6fusion15FusionCallbacksIS1J_NS1M_23LinCombPerRowBiasEltActINS1F_6thread4ReLuESJ_fSJ_SJ_fLi16ELNS_15FloatRoundStyleE2EEESI_S1L_JEEES12_NS13_INS14_ILi1ELi4ELi3EEES17_NST_INS5_IJS18_S1K_EEENS5_IJS1K_SB_EEEEEEENS4_39AutoVectorizingCopyWithAssumedAlignmentILi128EEENS4_14SM90_TMA_STOREES1Y_S20_NS4_9Copy_AtomIJNS4_17SM90_U32x4_STSM_NENS_6half_tEEEEvEEEvvEEEEvNT_6ParamsE:
	.zero		2432


//--------------------- SYMBOLS --------------------------

	.type		.nv.reservedSmem.offset0,@object
	.size		.nv.reservedSmem.offset0,0x4
	.type		__assertfail,@function
